	.target	sm_90a

	.elftype	@"ET_EXEC"


//--------------------- .note.nv.tkinfo           --------------------------
	.section	.note.nv.tkinfo,"",@"SHT_NOTE"
	.sectionflags	@"SHF_NOTE_NV_TKINFO"
	.tkinfo
        /*0018*/ 	.word	0x00000002
        /*0030*/ 	.string	""
        /*0030*/ 	.string	"ptxas"
        /*0030*/ 	.string	"Cuda compilation tools, release 13.0, V13.0.88"
        /*0030*/ 	.string	"Build cuda_13.0.r13.0/compiler.36424714_0"
        /*0030*/ 	.string	"-v  -suppress-debug-info  -lineinfo  -arch sm_90a "



//--------------------- .note.nv.cuinfo           --------------------------
	.section	.note.nv.cuinfo,"",@"SHT_NOTE"
	.sectionflags	@"SHF_NOTE_NV_CUINFO"
        /*0018*/ 	.short	0x0002
        /*001a*/ 	.short	0x005a
        /*001c*/ 	.short	0x0082
	.zero		2


//--------------------- .nv.info                  --------------------------
	.section	.nv.info,"",@"SHT_CUDA_INFO"
	.align	4


	//----- nvinfo : EIATTR_REGCOUNT
	.align		4
        /*0000*/ 	.byte	0x04, 0x2f
        /*0002*/ 	.short	(.L_1 - .L_0)
	.align		4
.L_0:
        /*0004*/ 	.word	index@(matmul_kernel)
        /*0008*/ 	.word	0x00000040


	//----- nvinfo : EIATTR_FRAME_SIZE
	.align		4
.L_1:
        /*000c*/ 	.byte	0x04, 0x11
        /*000e*/ 	.short	(.L_3 - .L_2)
	.align		4
.L_2:
        /*0010*/ 	.word	index@(matmul_kernel)
        /*0014*/ 	.word	0x00002060


	//----- nvinfo : EIATTR_MIN_STACK_SIZE
	.align		4
.L_3:
        /*0018*/ 	.byte	0x04, 0x12
        /*001a*/ 	.short	(.L_5 - .L_4)
	.align		4
.L_4:
        /*001c*/ 	.word	index@(matmul_kernel)
        /*0020*/ 	.word	0x00002060
.L_5:


//--------------------- .nv.compat                --------------------------
	.section	.nv.compat,"",@"SHT_CUDA_COMPAT_INFO"
	.align	4
        /*0000*/ 	.byte	0x02, 0x09, 0x01, 0x00, 0x02, 0x02, 0x02, 0x00, 0x02, 0x05, 0x05, 0x00, 0x03, 0x07, 0x01, 0x01
        /*0010*/ 	.byte	0x02, 0x03, 0x00, 0x00, 0x02, 0x06, 0x01, 0x00, 0x04, 0x0b, 0x08, 0x00, 0x00, 0x00, 0x00, 0x00
        /*0020*/ 	.byte	0x00, 0x00, 0x00, 0x00


//--------------------- .nv.info.matmul_kernel    --------------------------
	.section	.nv.info.matmul_kernel,"",@"SHT_CUDA_INFO"
	.sectionflags	@""
	.align	4


	//----- nvinfo : EIATTR_CUDA_API_VERSION
	.align		4
        /*0000*/ 	.byte	0x04, 0x37
        /*0002*/ 	.short	(.L_7 - .L_6)
.L_6:
        /*0004*/ 	.word	0x00000082


	//----- nvinfo : EIATTR_KPARAM_INFO
	.align		4
.L_7:
        /*0008*/ 	.byte	0x04, 0x17
        /*000a*/ 	.short	(.L_9 - .L_8)
.L_8:
        /*000c*/ 	.word	0x00000000
        /*0010*/ 	.short	0x000d
        /*0012*/ 	.short	0x0048
        /*0014*/ 	.byte	0x00, 0xf4, 0x21, 0x00


	//----- nvinfo : EIATTR_KPARAM_INFO
	.align		4
.L_9:
        /*0018*/ 	.byte	0x04, 0x17
        /*001a*/ 	.short	(.L_11 - .L_10)
.L_10:
        /*001c*/ 	.word	0x00000000
        /*0020*/ 	.short	0x000c
        /*0022*/ 	.short	0x0040
        /*0024*/ 	.byte	0x00, 0xf4, 0x21, 0x00


	//----- nvinfo : EIATTR_KPARAM_INFO
	.align		4
.L_11:
        /*0028*/ 	.byte	0x04, 0x17
        /*002a*/ 	.short	(.L_13 - .L_12)
.L_12:
        /*002c*/ 	.word	0x00000000
        /*0030*/ 	.short	0x000b
        /*0032*/ 	.short	0x0038
        /*0034*/ 	.byte	0x00, 0xf0, 0x11, 0x00


	//----- nvinfo : EIATTR_KPARAM_INFO
	.align		4
.L_13:
        /*0038*/ 	.byte	0x04, 0x17
        /*003a*/ 	.short	(.L_15 - .L_14)
.L_14:
        /*003c*/ 	.word	0x00000000
        /*0040*/ 	.short	0x000a
        /*0042*/ 	.short	0x0034
        /*0044*/ 	.byte	0x00, 0xf0, 0x11, 0x00


	//----- nvinfo : EIATTR_KPARAM_INFO
	.align		4
.L_15:
        /*0048*/ 	.byte	0x04, 0x17
        /*004a*/ 	.short	(.L_17 - .L_16)
.L_16:
        /*004c*/ 	.word	0x00000000
        /*0050*/ 	.short	0x0009
        /*0052*/ 	.short	0x0030
        /*0054*/ 	.byte	0x00, 0xf0, 0x11, 0x00


	//----- nvinfo : EIATTR_KPARAM_INFO
	.align		4
.L_17:
        /*0058*/ 	.byte	0x04, 0x17
        /*005a*/ 	.short	(.L_19 - .L_18)
.L_18:
        /*005c*/ 	.word	0x00000000
        /*0060*/ 	.short	0x0008
        /*0062*/ 	.short	0x002c
        /*0064*/ 	.byte	0x00, 0xf0, 0x11, 0x00


	//----- nvinfo : EIATTR_KPARAM_INFO
	.align		4
.L_19:
        /*0068*/ 	.byte	0x04, 0x17
        /*006a*/ 	.short	(.L_21 - .L_20)
.L_20:
        /*006c*/ 	.word	0x00000000
        /*0070*/ 	.short	0x0007
        /*0072*/ 	.short	0x0028
        /*0074*/ 	.byte	0x00, 0xf0, 0x11, 0x00


	//----- nvinfo : EIATTR_KPARAM_INFO
	.align		4
.L_21:
        /*0078*/ 	.byte	0x04, 0x17
        /*007a*/ 	.short	(.L_23 - .L_22)
.L_22:
        /*007c*/ 	.word	0x00000000
        /*0080*/ 	.short	0x0006
        /*0082*/ 	.short	0x0024
        /*0084*/ 	.byte	0x00, 0xf0, 0x11, 0x00


	//----- nvinfo : EIATTR_KPARAM_INFO
	.align		4
.L_23:
        /*0088*/ 	.byte	0x04, 0x17
        /*008a*/ 	.short	(.L_25 - .L_24)
.L_24:
        /*008c*/ 	.word	0x00000000
        /*0090*/ 	.short	0x0005
        /*0092*/ 	.short	0x0020
        /*0094*/ 	.byte	0x00, 0xf0, 0x11, 0x00


	//----- nvinfo : EIATTR_KPARAM_INFO
	.align		4
.L_25:
        /*0098*/ 	.byte	0x04, 0x17
        /*009a*/ 	.short	(.L_27 - .L_26)
.L_26:
        /*009c*/ 	.word	0x00000000
        /*00a0*/ 	.short	0x0004
        /*00a2*/ 	.short	0x001c
        /*00a4*/ 	.byte	0x00, 0xf0, 0x11, 0x00


	//----- nvinfo : EIATTR_KPARAM_INFO
	.align		4
.L_27:
        /*00a8*/ 	.byte	0x04, 0x17
        /*00aa*/ 	.short	(.L_29 - .L_28)
.L_28:
        /*00ac*/ 	.word	0x00000000
        /*00b0*/ 	.short	0x0003
        /*00b2*/ 	.short	0x0018
        /*00b4*/ 	.byte	0x00, 0xf0, 0x11, 0x00


	//----- nvinfo : EIATTR_KPARAM_INFO
	.align		4
.L_29:
        /*00b8*/ 	.byte	0x04, 0x17
        /*00ba*/ 	.short	(.L_31 - .L_30)
.L_30:
        /*00bc*/ 	.word	0x00000000
        /*00c0*/ 	.short	0x0002
        /*00c2*/ 	.short	0x0010
        /*00c4*/ 	.byte	0x00, 0xf4, 0x21, 0x00


	//----- nvinfo : EIATTR_KPARAM_INFO
	.align		4
.L_31:
        /*00c8*/ 	.byte	0x04, 0x17
        /*00ca*/ 	.short	(.L_33 - .L_32)
.L_32:
        /*00cc*/ 	.word	0x00000000
        /*00d0*/ 	.short	0x0001
        /*00d2*/ 	.short	0x0008
        /*00d4*/ 	.byte	0x00, 0xf4, 0x21, 0x00


	//----- nvinfo : EIATTR_KPARAM_INFO
	.align		4
.L_33:
        /*00d8*/ 	.byte	0x04, 0x17
        /*00da*/ 	.short	(.L_35 - .L_34)
.L_34:
        /*00dc*/ 	.word	0x00000000
        /*00e0*/ 	.short	0x0000
        /*00e2*/ 	.short	0x0000
        /*00e4*/ 	.byte	0x00, 0xf4, 0x21, 0x00


	//----- nvinfo : EIATTR_SPARSE_MMA_MASK
	.align		4
.L_35:
        /*00e8*/ 	.byte	0x03, 0x50
        /*00ea*/ 	.short	0x0000


	//----- nvinfo : EIATTR_MAXREG_COUNT
	.align		4
        /*00ec*/ 	.byte	0x03, 0x1b
        /*00ee*/ 	.short	0x00ff


	//----- nvinfo : EIATTR_NUM_BARRIERS
	.align		4
        /*00f0*/ 	.byte	0x02, 0x4c
        /*00f2*/ 	.byte	0x01
	.zero		1


	//----- nvinfo : EIATTR_ANNOTATIONS
	.align		4
        /*00f4*/ 	.byte	0x04, 0x55
        /*00f6*/ 	.short	(.L_37 - .L_36)


	//   ....[0]....
.L_36:
        /*00f8*/ 	.word	0x00000001
        /*00fc*/ 	.byte	0x20, 0x01, 0x00, 0x00, 0x01, 0x00, 0x00, 0x00, 0x50, 0x01, 0x00, 0x00, 0x01, 0x00, 0x00, 0x00
        /* <DEDUP_REMOVED lines=681> */
        /*2b9c*/ 	.byte	0x80, 0xa6, 0x00, 0x00, 0x01, 0x00, 0x00, 0x00, 0x90, 0xa6, 0x00, 0x00


	//----- nvinfo : EIATTR_MERCURY_ISA_VERSION
	.align		4
.L_37:
        /*2ba8*/ 	.byte	0x03, 0x5f
        /*2baa*/ 	.short	0x0101


	//----- nvinfo : EIATTR_COOP_GROUP_MASK_REGIDS
	.align		4
        /*2bac*/ 	.byte	0x04, 0x29
        /*2bae*/ 	.short	(.L_39 - .L_38)


	//   ....[0]....
.L_38:
        /*2bb0*/ 	.word	0xffffffff


	//   ....[1]....
        /*2bb4*/ 	.word	0xffffffff


	//   ....[2]....
        /*2bb8*/ 	.word	0xffffffff


	//   ....[3]....
        /*2bbc*/ 	.word	0xffffffff


	//   ....[4]....
        /*2bc0*/ 	.word	0xffffffff


	//   ....[5]....
        /*2bc4*/ 	.word	0xffffffff


	//   ....[6]....
        /*2bc8*/ 	.word	0xffffffff


	//   ....[7]....
        /*2bcc*/ 	.word	0xffffffff


	//   ....[8]....
        /*2bd0*/ 	.word	0xffffffff


	//   ....[9]....
        /*2bd4*/ 	.word	0xffffffff


	//   ....[10]....
        /*2bd8*/ 	.word	0xffffffff


	//   ....[11]....
        /*2bdc*/ 	.word	0xffffffff


	//   ....[12]....
        /*2be0*/ 	.word	0xffffffff


	//   ....[13]....
        /*2be4*/ 	.word	0xffffffff


	//   ....[14]....
        /*2be8*/ 	.word	0xffffffff


	//   ....[15]....
        /*2bec*/ 	.word	0xffffffff


	//   ....[16]....
        /*2bf0*/ 	.word	0xffffffff


	//   ....[17]....
        /*2bf4*/ 	.word	0xffffffff


	//   ....[18]....
        /*2bf8*/ 	.word	0xffffffff


	//   ....[19]....
        /*2bfc*/ 	.word	0xffffffff


	//   ....[20]....
        /*2c00*/ 	.word	0xffffffff


	//   ....[21]....
        /*2c04*/ 	.word	0xffffffff


	//   ....[22]....
        /*2c08*/ 	.word	0xffffffff


	//   ....[23]....
        /*2c0c*/ 	.word	0xffffffff


	//   ....[24]....
        /*2c10*/ 	.word	0xffffffff


	//   ....[25]....
        /*2c14*/ 	.word	0xffffffff


	//   ....[26]....
        /*2c18*/ 	.word	0xffffffff


	//   ....[27]....
        /*2c1c*/ 	.word	0xffffffff


	//   ....[28]....
        /*2c20*/ 	.word	0xffffffff


	//   ....[29]....
        /*2c24*/ 	.word	0xffffffff


	//   ....[30]....
        /*2c28*/ 	.word	0xffffffff


	//   ....[31]....
        /*2c2c*/ 	.word	0xffffffff


	//   ....[32]....
        /*2c30*/ 	.word	0xffffffff


	//   ....[33]....
        /*2c34*/ 	.word	0xffffffff


	//   ....[34]....
        /*2c38*/ 	.word	0xffffffff


	//   ....[35]....
        /*2c3c*/ 	.word	0xffffffff


	//   ....[36]....
        /*2c40*/ 	.word	0xffffffff


	//   ....[37]....
        /*2c44*/ 	.word	0xffffffff


	//   ....[38]....
        /*2c48*/ 	.word	0xffffffff


	//   ....[39]....
        /*2c4c*/ 	.word	0xffffffff


	//   ....[40]....
        /*2c50*/ 	.word	0xffffffff


	//   ....[41]....
        /*2c54*/ 	.word	0xffffffff


	//   ....[42]....
        /*2c58*/ 	.word	0xffffffff


	//   ....[43]....
        /*2c5c*/ 	.word	0xffffffff


	//   ....[44]....
        /*2c60*/ 	.word	0xffffffff


	//   ....[45]....
        /*2c64*/ 	.word	0xffffffff


	//   ....[46]....
        /*2c68*/ 	.word	0xffffffff


	//   ....[47]....
        /*2c6c*/ 	.word	0xffffffff


	//   ....[48]....
        /*2c70*/ 	.word	0xffffffff


	//   ....[49]....
        /*2c74*/ 	.word	0xffffffff


	//   ....[50]....
        /*2c78*/ 	.word	0xffffffff


	//   ....[51]....
        /*2c7c*/ 	.word	0xffffffff


	//   ....[52]....
        /*2c80*/ 	.word	0xffffffff


	//   ....[53]....
        /*2c84*/ 	.word	0xffffffff


	//   ....[54]....
        /*2c88*/ 	.word	0xffffffff


	//   ....[55]....
        /*2c8c*/ 	.word	0xffffffff


	//   ....[56]....
        /*2c90*/ 	.word	0xffffffff


	//   ....[57]....
        /*2c94*/ 	.word	0xffffffff


	//   ....[58]....
        /*2c98*/ 	.word	0xffffffff


	//   ....[59]....
        /*2c9c*/ 	.word	0xffffffff


	//   ....[60]....
        /*2ca0*/ 	.word	0xffffffff


	//   ....[61]....
        /*2ca4*/ 	.word	0xffffffff


	//   ....[62]....
        /*2ca8*/ 	.word	0xffffffff


	//----- nvinfo : EIATTR_COOP_GROUP_INSTR_OFFSETS
	.align		4
.L_39:
        /*2cac*/ 	.byte	0x04, 0x28
        /*2cae*/ 	.short	(.L_41 - .L_40)


	//   ....[0]....
.L_40:
        /*2cb0*/ 	.word	0x00039440


	//   ....[1]....
        /*2cb4*/ 	.word	0x0003a140


	//   ....[2]....
        /*2cb8*/ 	.word	0x0003a190


	//   ....[3]....
        /*2cbc*/ 	.word	0x0003a2c0


	//   ....[4]....
        /*2cc0*/ 	.word	0x0003a330


	//   ....[5]....
        /*2cc4*/ 	.word	0x0003a390


	//   ....[6]....
        /*2cc8*/ 	.word	0x0003a460


	//   ....[7]....
        /*2ccc*/ 	.word	0x0003a480


	//   ....[8]....
        /*2cd0*/ 	.word	0x0003a4d0


	//   ....[9]....
        /*2cd4*/ 	.word	0x0003a530


	//   ....[10]....
        /*2cd8*/ 	.word	0x0003a560


	//   ....[11]....
        /*2cdc*/ 	.word	0x0003a6b0


	//   ....[12]....
        /*2ce0*/ 	.word	0x0003a740


	//   ....[13]....
        /*2ce4*/ 	.word	0x0003a800


	//   ....[14]....
        /*2ce8*/ 	.word	0x0003a820


	//   ....[15]....
        /*2cec*/ 	.word	0x0003a920


	//   ....[16]....
        /*2cf0*/ 	.word	0x0003a960


	//   ....[17]....
        /*2cf4*/ 	.word	0x0003a9c0


	//   ....[18]....
        /*2cf8*/ 	.word	0x0003aa10


	//   ....[19]....
        /*2cfc*/ 	.word	0x0003ab60


	//   ....[20]....
        /*2d00*/ 	.word	0x0003abc0


	//   ....[21]....
        /*2d04*/ 	.word	0x0003abe0


	//   ....[22]....
        /*2d08*/ 	.word	0x0003ac30


	//   ....[23]....
        /*2d0c*/ 	.word	0x0003ad50


	//   ....[24]....
        /*2d10*/ 	.word	0x0003ae50


	//   ....[25]....
        /*2d14*/ 	.word	0x0003aea0


	//   ....[26]....
        /*2d18*/ 	.word	0x0003aec0


	//   ....[27]....
        /*2d1c*/ 	.word	0x0003af20


	//   ....[28]....
        /*2d20*/ 	.word	0x0003af70


	//   ....[29]....
        /*2d24*/ 	.word	0x0003afa0


	//   ....[30]....
        /*2d28*/ 	.word	0x0003b020


	//   ....[31]....
        /*2d2c*/ 	.word	0x0003b0e0


	//   ....[32]....
        /*2d30*/ 	.word	0x0003b170


	//   ....[33]....
        /*2d34*/ 	.word	0x0003b1d0


	//   ....[34]....
        /*2d38*/ 	.word	0x0003b1f0


	//   ....[35]....
        /*2d3c*/ 	.word	0x0003b3a0


	//   ....[36]....
        /*2d40*/ 	.word	0x0003b3c0


	//   ....[37]....
        /*2d44*/ 	.word	0x0003b420


	//   ....[38]....
        /*2d48*/ 	.word	0x0003b490


	//   ....[39]....
        /*2d4c*/ 	.word	0x0003b590


	//   ....[40]....
        /*2d50*/ 	.word	0x0003b5c0


	//   ....[41]....
        /*2d54*/ 	.word	0x0003b660


	//   ....[42]....
        /*2d58*/ 	.word	0x0003b6f0


	//   ....[43]....
        /*2d5c*/ 	.word	0x0003b760


	//   ....[44]....
        /*2d60*/ 	.word	0x0003b820


	//   ....[45]....
        /*2d64*/ 	.word	0x0003b940


	//   ....[46]....
        /*2d68*/ 	.word	0x0003b990


	//   ....[47]....
        /*2d6c*/ 	.word	0x0003ba10


	//   ....[48]....
        /*2d70*/ 	.word	0x0003ba70


	//   ....[49]....
        /*2d74*/ 	.word	0x0003bb20


	//   ....[50]....
        /*2d78*/ 	.word	0x0003bb80


	//   ....[51]....
        /*2d7c*/ 	.word	0x0003bc80


	//   ....[52]....
        /*2d80*/ 	.word	0x0003bcc0


	//   ....[53]....
        /*2d84*/ 	.word	0x0003bd40


	//   ....[54]....
        /*2d88*/ 	.word	0x0003bdd0


	//   ....[55]....
        /*2d8c*/ 	.word	0x0003bf00


	//   ....[56]....
        /*2d90*/ 	.word	0x0003bf70


	//   ....[57]....
        /*2d94*/ 	.word	0x0003bf90


	//   ....[58]....
        /*2d98*/ 	.word	0x0003bfe0


	//   ....[59]....
        /*2d9c*/ 	.word	0x0003c010


	//   ....[60]....
        /*2da0*/ 	.word	0x0003c030


	//   ....[61]....
        /*2da4*/ 	.word	0x0003c1e0


	//   ....[62]....
        /*2da8*/ 	.word	0x0003c210


	//----- nvinfo : EIATTR_EXIT_INSTR_OFFSETS
	.align		4
.L_41:
        /*2dac*/ 	.byte	0x04, 0x1c
        /*2dae*/ 	.short	(.L_43 - .L_42)


	//   ....[0]....
.L_42:
        /*2db0*/ 	.word	0x0004dac0


	//   ....[1]....
        /*2db4*/ 	.word	0x0004dae0


	//----- nvinfo : EIATTR_REQNTID
	.align		4
.L_43:
        /*2db8*/ 	.byte	0x04, 0x10
        /*2dba*/ 	.short	(.L_45 - .L_44)
.L_44:
        /*2dbc*/ 	.word	0x00000020
        /*2dc0*/ 	.word	0x00000001
        /*2dc4*/ 	.word	0x00000001


	//----- nvinfo : EIATTR_CBANK_PARAM_SIZE
	.align		4
.L_45:
        /*2dc8*/ 	.byte	0x03, 0x19
        /*2dca*/ 	.short	0x0050


	//----- nvinfo : EIATTR_PARAM_CBANK
	.align		4
        /*2dcc*/ 	.byte	0x04, 0x0a
        /*2dce*/ 	.short	(.L_47 - .L_46)
	.align		4
.L_46:
        /*2dd0*/ 	.word	index@(.nv.constant0.matmul_kernel)
        /*2dd4*/ 	.short	0x0210
        /*2dd6*/ 	.short	0x0050


	//----- nvinfo : EIATTR_SW_WAR
	.align		4
.L_47:
        /*2dd8*/ 	.byte	0x04, 0x36
        /*2dda*/ 	.short	(.L_49 - .L_48)
.L_48:
        /*2ddc*/ 	.word	0x00000008
.L_49:


//--------------------- .nv.callgraph             --------------------------
	.section	.nv.callgraph,"",@"SHT_CUDA_CALLGRAPH"
	.align	4
	.sectionentsize	8
	.align		4
        /*0000*/ 	.word	0x00000000
	.align		4
        /*0004*/ 	.word	0xffffffff
	.align		4
        /*0008*/ 	.word	0x00000000
	.align		4
        /*000c*/ 	.word	0xfffffffe
	.align		4
        /*0010*/ 	.word	0x00000000
	.align		4
        /*0014*/ 	.word	0xfffffffd
	.align		4
        /*0018*/ 	.word	0x00000000
	.align		4
        /*001c*/ 	.word	0xfffffffc


//--------------------- .text.matmul_kernel       --------------------------
	.section	.text.matmul_kernel,"ax",@progbits
	.align	128
        .global         matmul_kernel
        .type           matmul_kernel,@function
        .size           matmul_kernel,(.L_x_3 - matmul_kernel)
        .other          matmul_kernel,@"STO_CUDA_ENTRY STV_DEFAULT"
matmul_kernel:
.text.matmul_kernel:
[----:B------:R-:W0:Y:S08]  /*0000*/  LDC R1, c[0x0][0x28] ;  /* 0x00000a00ff017b82 */ /* 0x000e300000000800 */
[----:B------:R-:W1:Y:S01]  /*0010*/  LDC.64 R2, c[0x0][0x228] ;  /* 0x00008a00ff027b82 */ /* 0x000e620000000a00 */
[----:B0-----:R-:W-:Y:S01]  /*0020*/  VIADD R1, R1, 0xffffdfa0 ;  /* 0xffffdfa001017836 */ /* 0x001fe20000000000 */
[----:B------:R-:W0:Y:S01]  /*0030*/  S2R R5, SR_CTAID.X ;  /* 0x0000000000057919 */ /* 0x000e220000002500 */
[----:B------:R-:W-:Y:S01]  /*0040*/  UMOV UR4, 0x400 ;  /* 0x0000040000047882 */ /* 0x000fe20000000000 */
[----:B------:R-:W-:Y:S01]  /*0050*/  ULDC.64 UR20, c[0x0][0x208] ;  /* 0x0000820000147ab9 */ /* 0x000fe20000000a00 */
[----:B------:R-:W-:Y:S01]  /*0060*/  CS2R R36, SRZ ;  /* 0x0000000000247805 */ /* 0x000fe2000001ff00 */
[----:B------:R-:W2:Y:S01]  /*0070*/  S2R R12, SR_TID.X ;  /* 0x00000000000c7919 */ /* 0x000ea20000002100 */
[----:B------:R-:W-:Y:S01]  /*0080*/  CS2R R38, SRZ ;  /* 0x0000000000267805 */ /* 0x000fe2000001ff00 */
[----:B------:R-:W3:Y:S01]  /*0090*/  S2UR UR5, SR_CgaCtaId ;  /* 0x00000000000579c3 */ /* 0x000ee20000008800 */
[----:B------:R-:W-:-:S02]  /*00a0*/  CS2R R56, SRZ ;  /* 0x0000000000387805 */ /* 0x000fc4000001ff00 */
[----:B------:R-:W-:Y:S02]  /*00b0*/  CS2R R58, SRZ ;  /* 0x00000000003a7805 */ /* 0x000fe4000001ff00 */
[----:B------:R-:W-:Y:S02]  /*00c0*/  CS2R R52, SRZ ;  /* 0x0000000000347805 */ /* 0x000fe4000001ff00 */
[----:B------:R-:W-:Y:S02]  /*00d0*/  CS2R R54, SRZ ;  /* 0x0000000000367805 */ /* 0x000fe4000001ff00 */
[----:B------:R-:W-:Y:S02]  /*00e0*/  CS2R R48, SRZ ;  /* 0x0000000000307805 */ /* 0x000fe4000001ff00 */
[----:B------:R-:W-:Y:S02]  /*00f0*/  CS2R R50, SRZ ;  /* 0x0000000000327805 */ /* 0x000fe4000001ff00 */
[----:B------:R-:W-:-:S02]  /*0100*/  CS2R R44, SRZ ;  /* 0x00000000002c7805 */ /* 0x000fc4000001ff00 */
[----:B------:R-:W-:Y:S01]  /*0110*/  CS2R R46, SRZ ;  /* 0x00000000002e7805 */ /* 0x000fe2000001ff00 */
[----:B-1----:R1:W-:Y:S01]  /*0120*/  STL.64 [R1+0x70], R2 ;  /* 0x0000700201007387 */ /* 0x0023e20000100a00 */
[----:B------:R-:W-:Y:S02]  /*0130*/  IMAD.MOV.U32 R41, RZ, RZ, R3 ;  /* 0x000000ffff297224 */ /* 0x000fe400078e0003 */
[----:B------:R-:W-:Y:S01]  /*0140*/  IMAD.MOV.U32 R11, RZ, RZ, R2 ;  /* 0x000000ffff0b7224 */ /* 0x000fe200078e0002 */
[----:B------:R-:W-:Y:S01]  /*0150*/  STL [R1], RZ ;  /* 0x000000ff01007387 */ /* 0x000fe20000100800 */
[----:B------:R-:W-:-:S03]  /*0160*/  VIADD R0, R41, 0x3f ;  /* 0x0000003f29007836 */ /* 0x000fc60000000000 */
[----:B------:R-:W-:Y:S01]  /*0170*/  STL [R1+0x4], RZ ;  /* 0x000004ff01007387 */ /* 0x000fe20000100800 */
[----:B---3--:R-:W-:Y:S01]  /*0180*/  ULEA UR4, UR5, UR4, 0x18 ;  /* 0x0000000405047291 */ /* 0x008fe2000f8ec03f */
[----:B0-----:R-:W-:Y:S02]  /*0190*/  IABS R8, R5 ;  /* 0x0000000500087213 */ /* 0x001fe40000000000 */
[----:B------:R-:W-:Y:S01]  /*01a0*/  STL [R1+0x8], RZ ;  /* 0x000008ff01007387 */ /* 0x000fe20000100800 */
[----:B-1----:R-:W-:Y:S02]  /*01b0*/  SHF.R.S32.HI R3, RZ, 0x1f, R0 ;  /* 0x0000001fff037819 */ /* 0x002fe40000011400 */
[----:B--2---:R-:W-:Y:S01]  /*01c0*/  LOP3.LUT R43, R12, 0x1f, RZ, 0xc0, !PT ;  /* 0x0000001f0c2b7812 */ /* 0x004fe200078ec0ff */
[----:B------:R-:W-:Y:S01]  /*01d0*/  STL [R1+0xc], RZ ;  /* 0x00000cff01007387 */ /* 0x000fe20000100800 */
[----:B------:R-:W-:-:S03]  /*01e0*/  LEA.HI R3, R3, R0, RZ, 0x6 ;  /* 0x0000000003037211 */ /* 0x000fc600078f30ff */
[----:B------:R-:W-:Y:S01]  /*01f0*/  STL [R1+0x20], RZ ;  /* 0x000020ff01007387 */ /* 0x000fe20000100800 */
[----:B------:R-:W-:-:S03]  /*0200*/  SHF.R.S32.HI R3, RZ, 0x6, R3 ;  /* 0x00000006ff037819 */ /* 0x000fc60000011403 */
[----:B------:R-:W-:Y:S02]  /*0210*/  STL [R1+0x24], RZ ;  /* 0x000024ff01007387 */ /* 0x000fe40000100800 */
[----:B------:R-:W-:Y:S02]  /*0220*/  IMAD.SHL.U32 R4, R3, 0x8, RZ ;  /* 0x0000000803047824 */ /* 0x000fe400078e00ff */
[----:B------:R-:W-:Y:S03]  /*0230*/  STL [R1+0x28], RZ ;  /* 0x000028ff01007387 */ /* 0x000fe60000100800 */
[-C--:B------:R-:W-:Y:S01]  /*0240*/  IABS R7, R4.reuse ;  /* 0x0000000400077213 */ /* 0x080fe20000000000 */
[----:B------:R-:W-:Y:S01]  /*0250*/  STL [R1+0x2c], RZ ;  /* 0x00002cff01007387 */ /* 0x000fe20000100800 */
[----:B------:R-:W-:Y:S02]  /*0260*/  IABS R10, R4 ;  /* 0x00000004000a7213 */ /* 0x000fe40000000000 */
[----:B------:R-:W0:Y:S01]  /*0270*/  I2F.RP R0, R7 ;  /* 0x0000000700007306 */ /* 0x000e220000209400 */
[----:B------:R-:W-:Y:S04]  /*0280*/  STL [R1+0x40], RZ ;  /* 0x000040ff01007387 */ /* 0x000fe80000100800 */
[----:B------:R-:W-:Y:S04]  /*0290*/  STL [R1+0x44], RZ ;  /* 0x000044ff01007387 */ /* 0x000fe80000100800 */
[----:B------:R-:W-:Y:S04]  /*02a0*/  STL [R1+0x48], RZ ;  /* 0x000048ff01007387 */ /* 0x000fe80000100800 */
[----:B------:R-:W-:Y:S01]  /*02b0*/  STL [R1+0x4c], RZ ;  /* 0x00004cff01007387 */ /* 0x000fe20000100800 */
[----:B0-----:R-:W0:Y:S03]  /*02c0*/  MUFU.RCP R0, R0 ;  /* 0x0000000000007308 */ /* 0x001e260000001000 */
[----:B------:R-:W-:Y:S04]  /*02d0*/  STL [R1+0x60], RZ ;  /* 0x000060ff01007387 */ /* 0x000fe80000100800 */
[----:B------:R-:W-:Y:S04]  /*02e0*/  STL [R1+0x64], RZ ;  /* 0x000064ff01007387 */ /* 0x000fe80000100800 */
[----:B------:R-:W-:Y:S04]  /*02f0*/  STL [R1+0x68], RZ ;  /* 0x000068ff01007387 */ /* 0x000fe80000100800 */
[----:B------:R-:W-:Y:S01]  /*0300*/  STL [R1+0x6c], RZ ;  /* 0x00006cff01007387 */ /* 0x000fe20000100800 */
[----:B0-----:R-:W-:-:S03]  /*0310*/  VIADD R2, R0, 0xffffffe ;  /* 0x0ffffffe00027836 */ /* 0x001fc60000000000 */
[----:B------:R-:W-:Y:S01]  /*0320*/  STL [R1+0x7b0], RZ ;  /* 0x0007b0ff01007387 */ /* 0x000fe20000100800 */
[----:B------:R-:W-:Y:S01]  /*0330*/  IMAD.MOV R0, RZ, RZ, -R10 ;  /* 0x000000ffff007224 */ /* 0x000fe200078e0a0a */
[----:B------:R0:W1:Y:S02]  /*0340*/  F2I.FTZ.U32.TRUNC.NTZ R3, R2 ;  /* 0x0000000200037305 */ /* 0x000064000021f000 */
[----:B------:R-:W-:Y:S04]  /*0350*/  STL [R1+0x7b4], RZ ;  /* 0x0007b4ff01007387 */ /* 0x000fe80000100800 */
[----:B------:R-:W-:Y:S04]  /*0360*/  STL [R1+0x7b8], RZ ;  /* 0x0007b8ff01007387 */ /* 0x000fe80000100800 */
[----:B------:R-:W-:Y:S01]  /*0370*/  STL [R1+0x7bc], RZ ;  /* 0x0007bcff01007387 */ /* 0x000fe20000100800 */
[----:B0-----:R-:W-:-:S03]  /*0380*/  IMAD.MOV.U32 R2, RZ, RZ, RZ ;  /* 0x000000ffff027224 */ /* 0x001fc600078e00ff */
[----:B------:R-:W-:Y:S01]  /*0390*/  STL [R1+0x5e0], RZ ;  /* 0x0005e0ff01007387 */ /* 0x000fe20000100800 */
[----:B-1----:R-:W-:-:S03]  /*03a0*/  IMAD.MOV R6, RZ, RZ, -R3 ;  /* 0x000000ffff067224 */ /* 0x002fc600078e0a03 */
[----:B------:R-:W-:Y:S01]  /*03b0*/  STL [R1+0x5e4], RZ ;  /* 0x0005e4ff01007387 */ /* 0x000fe20000100800 */
[----:B------:R-:W-:-:S03]  /*03c0*/  IMAD R9, R6, R7, RZ ;  /* 0x0000000706097224 */ /* 0x000fc600078e02ff */
[----:B------:R-:W-:Y:S01]  /*03d0*/  STL [R1+0x5e8], RZ ;  /* 0x0005e8ff01007387 */ /* 0x000fe20000100800 */
[----:B------:R-:W-:Y:S02]  /*03e0*/  IMAD.MOV.U32 R6, RZ, RZ, R8 ;  /* 0x000000ffff067224 */ /* 0x000fe400078e0008 */
[----:B------:R-:W-:Y:S01]  /*03f0*/  IMAD.HI.U32 R3, R3, R9, R2 ;  /* 0x0000000903037227 */ /* 0x000fe200078e0002 */
[----:B------:R-:W-:Y:S04]  /*0400*/  STL [R1+0x5ec], RZ ;  /* 0x0005ecff01007387 */ /* 0x000fe80000100800 */
[----:B------:R-:W-:Y:S01]  /*0410*/  STL [R1+0x5d0], RZ ;  /* 0x0005d0ff01007387 */ /* 0x000fe20000100800 */
[----:B------:R-:W-:-:S03]  /*0420*/  IMAD.HI.U32 R3, R3, R6, RZ ;  /* 0x0000000603037227 */ /* 0x000fc600078e00ff */
[----:B------:R-:W-:Y:S01]  /*0430*/  STL [R1+0x5d4], RZ ;  /* 0x0005d4ff01007387 */ /* 0x000fe20000100800 */
[----:B------:R-:W-:-:S03]  /*0440*/  IMAD R0, R3, R0, R6 ;  /* 0x0000000003007224 */ /* 0x000fc600078e0206 */
[----:B------:R-:W-:Y:S02]  /*0450*/  STL [R1+0x5d8], RZ ;  /* 0x0005d8ff01007387 */ /* 0x000fe40000100800 */
[----:B------:R-:W-:Y:S02]  /*0460*/  ISETP.GT.U32.AND P1, PT, R7, R0, PT ;  /* 0x000000000700720c */ /* 0x000fe40003f24070 */
[----:B------:R-:W-:Y:S04]  /*0470*/  STL [R1+0x5dc], RZ ;  /* 0x0005dcff01007387 */ /* 0x000fe80000100800 */
[----:B------:R-:W-:Y:S04]  /*0480*/  STL [R1+0x5c0], RZ ;  /* 0x0005c0ff01007387 */ /* 0x000fe80000100800 */
[----:B------:R-:W-:Y:S03]  /*0490*/  STL [R1+0x5c4], RZ ;  /* 0x0005c4ff01007387 */ /* 0x000fe60000100800 */
[----:B------:R-:W-:Y:S01]  /*04a0*/  @!P1 IMAD.IADD R0, R0, 0x1, -R7 ;  /* 0x0000000100009824 */ /* 0x000fe200078e0a07 */
[----:B------:R-:W-:Y:S01]  /*04b0*/  STL [R1+0x5c8], RZ ;  /* 0x0005c8ff01007387 */ /* 0x000fe20000100800 */
[----:B------:R-:W-:Y:S01]  /*04c0*/  @!P1 VIADD R3, R3, 0x1 ;  /* 0x0000000103039836 */ /* 0x000fe20000000000 */
[----:B------:R-:W-:-:S02]  /*04d0*/  ISETP.NE.AND P1, PT, R4, RZ, PT ;  /* 0x000000ff0400720c */ /* 0x000fc40003f25270 */
[----:B------:R-:W-:Y:S01]  /*04e0*/  STL [R1+0x5cc], RZ ;  /* 0x0005ccff01007387 */ /* 0x000fe20000100800 */
[----:B------:R-:W-:Y:S02]  /*04f0*/  ISETP.GE.U32.AND P0, PT, R0, R7, PT ;  /* 0x000000070000720c */ /* 0x000fe40003f06070 */
[----:B------:R-:W-:Y:S01]  /*0500*/  LOP3.LUT R0, R5, R4, RZ, 0x3c, !PT ;  /* 0x0000000405007212 */ /* 0x000fe200078e3cff */
[----:B------:R-:W-:Y:S03]  /*0510*/  STL [R1+0x5b0], RZ ;  /* 0x0005b0ff01007387 */ /* 0x000fe60000100800 */
[----:B------:R-:W-:Y:S01]  /*0520*/  ISETP.GE.AND P2, PT, R0, RZ, PT ;  /* 0x000000ff0000720c */ /* 0x000fe20003f46270 */
[----:B------:R-:W-:Y:S01]  /*0530*/  STL [R1+0x5b4], RZ ;  /* 0x0005b4ff01007387 */ /* 0x000fe20000100800 */
[----:B------:R-:W-:-:S03]  /*0540*/  VIADD R0, R11, 0xff ;  /* 0x000000ff0b007836 */ /* 0x000fc60000000000 */
[----:B------:R-:W-:Y:S02]  /*0550*/  STL [R1+0x5b8], RZ ;  /* 0x0005b8ff01007387 */ /* 0x000fe40000100800 */
[----:B------:R-:W-:Y:S02]  /*0560*/  @P0 VIADD R3, R3, 0x1 ;  /* 0x0000000103030836 */ /* 0x000fe40000000000 */
[----:B------:R-:W-:Y:S02]  /*0570*/  STL [R1+0x5bc], RZ ;  /* 0x0005bcff01007387 */ /* 0x000fe40000100800 */
[----:B------:R-:W-:Y:S01]  /*0580*/  IMAD.MOV.U32 R2, RZ, RZ, R3 ;  /* 0x000000ffff027224 */ /* 0x000fe200078e0003 */
[----:B------:R-:W-:Y:S01]  /*0590*/  SHF.R.S32.HI R3, RZ, 0x1f, R0 ;  /* 0x0000001fff037819 */ /* 0x000fe20000011400 */
[----:B------:R-:W-:Y:S02]  /*05a0*/  STL [R1+0x5a0], RZ ;  /* 0x0005a0ff01007387 */ /* 0x000fe40000100800 */
[----:B------:R-:W-:Y:S01]  /*05b0*/  @!P2 IMAD.MOV R2, RZ, RZ, -R2 ;  /* 0x000000ffff02a224 */ /* 0x000fe200078e0a02 */
[----:B------:R-:W-:Y:S01]  /*05c0*/  @!P1 LOP3.LUT R2, RZ, R4, RZ, 0x33, !PT ;  /* 0x00000004ff029212 */ /* 0x000fe200078e33ff */
[----:B------:R-:W-:Y:S01]  /*05d0*/  STL [R1+0x5a4], RZ ;  /* 0x0005a4ff01007387 */ /* 0x000fe20000100800 */
[----:B------:R-:W-:-:S03]  /*05e0*/  LEA.HI R3, R3, R0, RZ, 0x8 ;  /* 0x0000000003037211 */ /* 0x000fc600078f40ff */
[----:B------:R-:W-:Y:S01]  /*05f0*/  STL [R1+0x5a8], RZ ;  /* 0x0005a8ff01007387 */ /* 0x000fe20000100800 */
[----:B------:R-:W-:Y:S02]  /*0600*/  IMAD.SHL.U32 R6, R2, 0x8, RZ ;  /* 0x0000000802067824 */ /* 0x000fe400078e00ff */
[----:B------:R-:W-:Y:S01]  /*0610*/  IMAD.MOV R2, RZ, RZ, -R2 ;  /* 0x000000ffff027224 */ /* 0x000fe200078e0a02 */
[----:B------:R-:W-:Y:S02]  /*0620*/  STL [R1+0x5ac], RZ ;  /* 0x0005acff01007387 */ /* 0x000fe40000100800 */
[----:B------:R-:W-:Y:S01]  /*0630*/  LEA.HI.SX32 R3, R3, -R6, 0x18 ;  /* 0x8000000603037211 */ /* 0x000fe200078fc2ff */
[----:B------:R-:W-:Y:S01]  /*0640*/  IMAD R4, R4, R2, R5 ;  /* 0x0000000204047224 */ /* 0x000fe200078e0205 */
[----:B------:R-:W-:Y:S02]  /*0650*/  STL [R1+0x590], RZ ;  /* 0x000590ff01007387 */ /* 0x000fe40000100800 */
[----:B------:R-:W-:-:S02]  /*0660*/  VIMNMX R11, R3, 0x8, PT ;  /* 0x00000008030b7848 */ /* 0x000fc40003fe0100 */
[----:B------:R-:W-:Y:S01]  /*0670*/  STL [R1+0x594], RZ ;  /* 0x000594ff01007387 */ /* 0x000fe20000100800 */
[----:B------:R-:W-:Y:S02]  /*0680*/  IABS R9, R4 ;  /* 0x0000000400097213 */ /* 0x000fe40000000000 */
[----:B------:R-:W-:Y:S01]  /*0690*/  IABS R7, R11 ;  /* 0x0000000b00077213 */ /* 0x000fe20000000000 */
[----:B------:R-:W-:Y:S03]  /*06a0*/  STL [R1+0x598], RZ ;  /* 0x000598ff01007387 */ /* 0x000fe60000100800 */
        /* <DEDUP_REMOVED lines=11> */
[----:B------:R-:W-:Y:S04]  /*0760*/  STL [R1+0x79c], RZ ;  /* 0x00079cff01007387 */ /* 0x000fe80000100800 */
[----:B------:R-:W-:Y:S01]  /*0770*/  STL [R1+0x580], RZ ;  /* 0x000580ff01007387 */ /* 0x000fe20000100800 */
[----:B------:R-:W0:Y:S03]  /*0780*/  F2I.FTZ.U32.TRUNC.NTZ R3, R3 ;  /* 0x0000000300037305 */ /* 0x000e26000021f000 */
[----:B------:R-:W-:Y:S04]  /*0790*/  STL [R1+0x584], RZ ;  /* 0x000584ff01007387 */ /* 0x000fe80000100800 */
[----:B------:R-:W-:Y:S04]  /*07a0*/  STL [R1+0x588], RZ ;  /* 0x000588ff01007387 */ /* 0x000fe80000100800 */
[----:B------:R-:W-:Y:S04]  /*07b0*/  STL [R1+0x58c], RZ ;  /* 0x00058cff01007387 */ /* 0x000fe80000100800 */
[----:B------:R-:W-:Y:S01]  /*07c0*/  STL [R1+0x570], RZ ;  /* 0x000570ff01007387 */ /* 0x000fe20000100800 */
[----:B0-----:R-:W-:-:S03]  /*07d0*/  IMAD.MOV R8, RZ, RZ, -R3 ;  /* 0x000000ffff087224 */ /* 0x001fc600078e0a03 */
[----:B------:R-:W-:Y:S01]  /*07e0*/  STL [R1+0x574], RZ ;  /* 0x000574ff01007387 */ /* 0x000fe20000100800 */
[----:B------:R-:W-:Y:S01]  /*07f0*/  IMAD.MOV.U32 R2, RZ, RZ, R8 ;  /* 0x000000ffff027224 */ /* 0x000fe200078e0008 */
[----:B------:R-:W-:Y:S02]  /*0800*/  IABS R8, R11 ;  /* 0x0000000b00087213 */ /* 0x000fe40000000000 */
[----:B------:R-:W-:Y:S01]  /*0810*/  STL [R1+0x578], RZ ;  /* 0x000578ff01007387 */ /* 0x000fe20000100800 */
[----:B------:R-:W-:Y:S02]  /*0820*/  IMAD R5, R2, R7, RZ ;  /* 0x0000000702057224 */ /* 0x000fe400078e02ff */
[----:B------:R-:W-:Y:S01]  /*0830*/  IMAD.MOV.U32 R2, RZ, RZ, RZ ;  /* 0x000000ffff027224 */ /* 0x000fe200078e00ff */
[----:B------:R-:W-:Y:S03]  /*0840*/  STL [R1+0x57c], RZ ;  /* 0x00057cff01007387 */ /* 0x000fe60000100800 */
[----:B------:R-:W-:Y:S01]  /*0850*/  IMAD.HI.U32 R2, R3, R5, R2 ;  /* 0x0000000503027227 */ /* 0x000fe200078e0002 */
[----:B------:R-:W-:Y:S03]  /*0860*/  STL [R1+0x560], RZ ;  /* 0x000560ff01007387 */ /* 0x000fe60000100800 */
[----:B------:R-:W-:Y:S01]  /*0870*/  IMAD.MOV R3, RZ, RZ, -R8 ;  /* 0x000000ffff037224 */ /* 0x000fe200078e0a08 */
[----:B------:R-:W-:Y:S01]  /*0880*/  STL [R1+0x564], RZ ;  /* 0x000564ff01007387 */ /* 0x000fe20000100800 */
[----:B------:R-:W-:-:S03]  /*0890*/  IMAD.HI.U32 R0, R2, R9, RZ ;  /* 0x0000000902007227 */ /* 0x000fc600078e00ff */
[----:B------:R-:W-:Y:S01]  /*08a0*/  STL [R1+0x568], RZ ;  /* 0x000568ff01007387 */ /* 0x000fe20000100800 */
[----:B------:R-:W-:Y:S01]  /*08b0*/  IMAD R2, R0, R3, R9 ;  /* 0x0000000300027224 */ /* 0x000fe200078e0209 */
[----:B------:R-:W-:Y:S01]  /*08c0*/  CS2R R8, SRZ ;  /* 0x0000000000087805 */ /* 0x000fe2000001ff00 */
[----:B------:R-:W0:Y:S01]  /*08d0*/  LDC R3, c[0x0][0x230] ;  /* 0x00008c00ff037b82 */ /* 0x000e220000000800 */
        /* <DEDUP_REMOVED lines=11> */
[-C--:B------:R-:W-:Y:S01]  /*0990*/  LOP3.LUT R2, R4, R11.reuse, RZ, 0x3c, !PT ;  /* 0x0000000b04027212 */ /* 0x080fe200078e3cff */
[----:B------:R-:W-:Y:S01]  /*09a0*/  STL [R1+0x544], RZ ;  /* 0x000544ff01007387 */ /* 0x000fe20000100800 */
[----:B0-----:R-:W-:Y:S02]  /*09b0*/  VIADD R3, R3, 0x1f ;  /* 0x0000001f03037836 */ /* 0x001fe40000000000 */
[----:B------:R-:W-:Y:S01]  /*09c0*/  ISETP.GE.AND P2, PT, R2, RZ, PT ;  /* 0x000000ff0200720c */ /* 0x000fe20003f46270 */
[----:B------:R-:W-:Y:S04]  /*09d0*/  STL [R1+0x548], RZ ;  /* 0x000548ff01007387 */ /* 0x000fe80000100800 */
[----:B------:R-:W-:Y:S02]  /*09e0*/  STL [R1+0x54c], RZ ;  /* 0x00054cff01007387 */ /* 0x000fe40000100800 */
[----:B------:R-:W-:Y:S01]  /*09f0*/  @P0 VIADD R0, R0, 0x1 ;  /* 0x0000000100000836 */ /* 0x000fe20000000000 */
[----:B------:R-:W-:Y:S01]  /*0a00*/  ISETP.GE.AND P0, PT, R3, 0x20, PT ;  /* 0x000000200300780c */ /* 0x000fe20003f06270 */
[----:B------:R-:W-:Y:S04]  /*0a10*/  STL [R1+0x530], RZ ;  /* 0x000530ff01007387 */ /* 0x000fe80000100800 */
[----:B------:R-:W-:Y:S01]  /*0a20*/  STL [R1+0x534], RZ ;  /* 0x000534ff01007387 */ /* 0x000fe20000100800 */
[----:B------:R-:W-:Y:S01]  /*0a30*/  @!P2 IMAD.MOV R0, RZ, RZ, -R0 ;  /* 0x000000ffff00a224 */ /* 0x000fe200078e0a00 */
[----:B------:R-:W-:-:S02]  /*0a40*/  @!P1 LOP3.LUT R0, RZ, R11, RZ, 0x33, !PT ;  /* 0x0000000bff009212 */ /* 0x000fc400078e33ff */
[----:B------:R-:W-:Y:S03]  /*0a50*/  STL [R1+0x538], RZ ;  /* 0x000538ff01007387 */ /* 0x000fe60000100800 */
[----:B------:R-:W-:Y:S01]  /*0a60*/  IMAD.MOV R2, RZ, RZ, -R0 ;  /* 0x000000ffff027224 */ /* 0x000fe200078e0a00 */
[----:B------:R-:W-:Y:S01]  /*0a70*/  STL [R1+0x53c], RZ ;  /* 0x00053cff01007387 */ /* 0x000fe20000100800 */
[----:B------:R-:W-:Y:S02]  /*0a80*/  IMAD.SHL.U32 R0, R0, 0x40, RZ ;  /* 0x0000004000007824 */ /* 0x000fe400078e00ff */
[----:B------:R-:W-:Y:S01]  /*0a90*/  IMAD R2, R11, R2, R4 ;  /* 0x000000020b027224 */ /* 0x000fe200078e0204 */
[----:B------:R-:W-:Y:S01]  /*0aa0*/  STL [R1+0x780], RZ ;  /* 0x000780ff01007387 */ /* 0x000fe20000100800 */
[C---:B------:R-:W-:Y:S01]  /*0ab0*/  VIADD R5, R0.reuse, 0x1 ;  /* 0x0000000100057836 */ /* 0x040fe20000000000 */
[----:B------:R-:W-:Y:S01]  /*0ac0*/  CS2R R10, SRZ ;  /* 0x00000000000a7805 */ /* 0x000fe2000001ff00 */
[C---:B------:R-:W-:Y:S01]  /*0ad0*/  VIADD R4, R0.reuse, 0x2 ;  /* 0x0000000200047836 */ /* 0x040fe20000000000 */
[----:B------:R-:W-:Y:S01]  /*0ae0*/  STL [R1+0x784], RZ ;  /* 0x000784ff01007387 */ /* 0x000fe20000100800 */
[----:B------:R-:W-:-:S02]  /*0af0*/  VIADD R3, R0, 0x3 ;  /* 0x0000000300037836 */ /* 0x000fc40000000000 */
[----:B------:R-:W-:Y:S01]  /*0b00*/  IMAD.IADD R2, R6, 0x1, R2 ;  /* 0x0000000106027824 */ /* 0x000fe200078e0202 */
[----:B------:R-:W-:Y:S01]  /*0b10*/  STL [R1+0x788], RZ ;  /* 0x000788ff01007387 */ /* 0x000fe20000100800 */
[----:B------:R-:W-:Y:S02]  /*0b20*/  VIADD R60, R0, 0x1f ;  /* 0x0000001f003c7836 */ /* 0x000fe40000000000 */
[----:B------:R-:W-:Y:S01]  /*0b30*/  IMAD R43, R2, 0x100, R43 ;  /* 0x00000100022b7824 */ /* 0x000fe200078e022b */
[----:B------:R-:W-:Y:S01]  /*0b40*/  STL [R1+0x78c], RZ ;  /* 0x00078cff01007387 */ /* 0x000fe20000100800 */
[C---:B------:R-:W-:Y:S02]  /*0b50*/  VIADD R40, R0.reuse, 0x20 ;  /* 0x0000002000287836 */ /* 0x040fe40000000000 */
[----:B------:R-:W-:Y:S01]  /*0b60*/  VIADD R61, R43, 0x20 ;  /* 0x000000202b3d7836 */ /* 0x000fe20000000000 */
[----:B------:R-:W-:Y:S01]  /*0b70*/  STL [R1+0x770], RZ ;  /* 0x000770ff01007387 */ /* 0x000fe20000100800 */
[----:B------:R-:W-:-:S02]  /*0b80*/  VIADD R35, R0, 0x21 ;  /* 0x0000002100237836 */ /* 0x000fc40000000000 */
[C---:B------:R-:W-:Y:S01]  /*0b90*/  VIADD R34, R0.reuse, 0x22 ;  /* 0x0000002200227836 */ /* 0x040fe20000000000 */
[----:B------:R-:W-:Y:S01]  /*0ba0*/  STL [R1+0x774], RZ ;  /* 0x000774ff01007387 */ /* 0x000fe20000100800 */
[C---:B------:R-:W-:Y:S02]  /*0bb0*/  VIADD R33, R0.reuse, 0x23 ;  /* 0x0000002300217836 */ /* 0x040fe40000000000 */
[C---:B------:R-:W-:Y:S01]  /*0bc0*/  VIADD R32, R0.reuse, 0x24 ;  /* 0x0000002400207836 */ /* 0x040fe20000000000 */
[----:B------:R-:W-:Y:S01]  /*0bd0*/  STL [R1+0x778], RZ ;  /* 0x000778ff01007387 */ /* 0x000fe20000100800 */
[C---:B------:R-:W-:Y:S02]  /*0be0*/  VIADD R31, R0.reuse, 0x25 ;  /* 0x00000025001f7836 */ /* 0x040fe40000000000 */
[C---:B------:R-:W-:Y:S01]  /*0bf0*/  VIADD R30, R0.reuse, 0x26 ;  /* 0x00000026001e7836 */ /* 0x040fe20000000000 */
        /* <DEDUP_REMOVED lines=31> */
[----:B------:R-:W-:-:S03]  /*0df0*/  VIADD R2, R0, 0x3e ;  /* 0x0000003e00027836 */ /* 0x000fc60000000000 */
[----:B------:R-:W-:Y:S04]  /*0e00*/  STL [R1+0x508], RZ ;  /* 0x000508ff01007387 */ /* 0x000fe80000100800 */
        /* <DEDUP_REMOVED lines=393> */
[----:B------:R-:W-:Y:S04]  /*26a0*/  STL [R1+0x8d4], R0 ;  /* 0x0008d40001007387 */ /* 0x000fe80000100800 */
[----:B------:R0:W-:Y:S04]  /*26b0*/  STL [R1+0x81c], R5 ;  /* 0x00081c0501007387 */ /* 0x0001e80000100800 */
[----:B------:R1:W-:Y:S04]  /*26c0*/  STL [R1+0x818], R4 ;  /* 0x0008180401007387 */ /* 0x0003e80000100800 */
[----:B------:R2:W-:Y:S01]  /*26d0*/  STL [R1+0x814], R3 ;  /* 0x0008140301007387 */ /* 0x0005e20000100800 */
[----:B0-----:R-:W-:-:S02]  /*26e0*/  VIADD R5, R0, 0x4 ;  /* 0x0000000400057836 */ /* 0x001fc40000000000 */
[----:B-1----:R-:W-:-:S03]  /*26f0*/  VIADD R4, R0, 0x5 ;  /* 0x0000000500047836 */ /* 0x002fc60000000000 */
[----:B------:R0:W-:Y:S01]  /*2700*/  STL [R1+0x810], R5 ;  /* 0x0008100501007387 */ /* 0x0001e20000100800 */
[----:B--2---:R-:W-:-:S03]  /*2710*/  VIADD R3, R0, 0x6 ;  /* 0x0000000600037836 */ /* 0x004fc60000000000 */
[----:B------:R1:W-:Y:S04]  /*2720*/  STL [R1+0x80c], R4 ;  /* 0x00080c0401007387 */ /* 0x0003e80000100800 */
[----:B------:R2:W-:Y:S01]  /*2730*/  STL [R1+0x808], R3 ;  /* 0x0008080301007387 */ /* 0x0005e20000100800 */
[C---:B0-----:R-:W-:Y:S02]  /*2740*/  VIADD R5, R0.reuse, 0x7 ;  /* 0x0000000700057836 */ /* 0x041fe40000000000 */
        /* <DEDUP_REMOVED lines=47> */
[----:B0-----:R-:W-:-:S03]  /*2a40*/  VIADD R5, R0, 0x3b ;  /* 0x0000003b00057836 */ /* 0x001fc60000000000 */
[----:B------:R-:W-:Y:S01]  /*2a50*/  STL [R1+0xb78], R43 ;  /* 0x000b782b01007387 */ /* 0x000fe20000100800 */
[----:B-1----:R-:W-:-:S03]  /*2a60*/  VIADD R4, R0, 0x3c ;  /* 0x0000003c00047836 */ /* 0x002fc60000000000 */
[----:B------:R0:W-:Y:S01]  /*2a70*/  STL [R1+0xb94], R61 ;  /* 0x000b943d01007387 */ /* 0x0001e20000100800 */
[C---:B--2---:R-:W-:Y:S02]  /*2a80*/  VIADD R3, R0.reuse, 0x3d ;  /* 0x0000003d00037836 */ /* 0x044fe40000000000 */
[----:B------:R-:W-:Y:S02]  /*2a90*/  VIADD R0, R0, 0x3f ;  /* 0x0000003f00007836 */ /* 0x000fe40000000000 */
[----:B0-----:R-:W-:-:S05]  /*2aa0*/  VIADD R61, R43, 0x40 ;  /* 0x000000402b3d7836 */ /* 0x001fca0000000000 */
[----:B------:R0:W-:Y:S02]  /*2ab0*/  STL [R1+0xb90], R61 ;  /* 0x000b903d01007387 */ /* 0x0001e40000100800 */
[----:B0-----:R-:W-:-:S05]  /*2ac0*/  VIADD R61, R43, 0x60 ;  /* 0x000000602b3d7836 */ /* 0x001fca0000000000 */
[----:B------:R0:W-:Y:S02]  /*2ad0*/  STL [R1+0xb8c], R61 ;  /* 0x000b8c3d01007387 */ /* 0x0001e40000100800 */
[----:B0-----:R-:W-:-:S05]  /*2ae0*/  VIADD R61, R43, 0x80 ;  /* 0x000000802b3d7836 */ /* 0x001fca0000000000 */
[----:B------:R0:W-:Y:S02]  /*2af0*/  STL [R1+0xb88], R61 ;  /* 0x000b883d01007387 */ /* 0x0001e40000100800 */
[----:B0-----:R-:W-:-:S05]  /*2b00*/  VIADD R61, R43, 0xa0 ;  /* 0x000000a02b3d7836 */ /* 0x001fca0000000000 */
[----:B------:R0:W-:Y:S02]  /*2b10*/  STL [R1+0xb84], R61 ;  /* 0x000b843d01007387 */ /* 0x0001e40000100800 */
[C---:B0-----:R-:W-:Y:S02]  /*2b20*/  VIADD R61, R43.reuse, 0xc0 ;  /* 0x000000c02b3d7836 */ /* 0x041fe40000000000 */
[----:B------:R-:W-:-:S05]  /*2b30*/  VIADD R43, R43, 0xe0 ;  /* 0x000000e02b2b7836 */ /* 0x000fca0000000000 */
[----:B------:R0:W-:Y:S04]  /*2b40*/  STL [R1+0xb7c], R43 ;  /* 0x000b7c2b01007387 */ /* 0x0001e80000100800 */
[----:B------:R0:W-:Y:S01]  /*2b50*/  STL [R1+0xb80], R61 ;  /* 0x000b803d01007387 */ /* 0x0001e20000100800 */
[----:B------:R-:W-:Y:S05]  /*2b60*/  @!P0 BRA `(.L_x_0) ;  /* 0x000002c400088947 */ /* 0x000fea0003800000 */
[----:B------:R-:W-:Y:S01]  /*2b70*/  IABS R41, R41 ;  /* 0x0000002900297213 */ /* 0x000fe20000000000 */
[----:B------:R-:W-:Y:S01]  /*2b80*/  IMAD.MOV.U32 R42, RZ, RZ, RZ ;  /* 0x000000ffff2a7224 */ /* 0x000fe200078e00ff */
[----:B------:R-:W-:Y:S01]  /*2b90*/  IABS R37, R0 ;  /* 0x0000000000257213 */ /* 0x000fe20000000000 */
[----:B------:R-:W-:Y:S01]  /*2ba0*/  ULDC UR5, c[0x0][0x23c] ;  /* 0x00008f0000057ab9 */ /* 0x000fe20000000800 */
[----:B------:R-:W1:Y:S01]  /*2bb0*/  I2F.RP R8, R41 ;  /* 0x0000002900087306 */ /* 0x000e620000209400 */
[----:B------:R-:W-:Y:S01]  /*2bc0*/  IABS R36, R4 ;  /* 0x0000000400247213 */ /* 0x000fe20000000000 */
[----:B------:R-:W-:Y:S01]  /*2bd0*/  ULDC.64 UR6, c[0x0][0x218] ;  /* 0x0000860000067ab9 */ /* 0x000fe20000000a00 */
[----:B------:R-:W-:Y:S01]  /*2be0*/  IABS R10, R3 ;  /* 0x00000003000a7213 */ /* 0x000fe20000000000 */
[----:B------:R-:W-:Y:S01]  /*2bf0*/  ULDC.64 UR8, c[0x0][0x210] ;  /* 0x0000840000087ab9 */ /* 0x000fe20000000a00 */
[----:B------:R-:W-:Y:S01]  /*2c00*/  ISETP.GE.AND P3, PT, R0, RZ, PT ;  /* 0x000000ff0000720c */ /* 0x000fe20003f66270 */
[----:B------:R-:W-:Y:S01]  /*2c10*/  ULDC UR10, c[0x0][0x238] ;  /* 0x00008e00000a7ab9 */ /* 0x000fe20000000800 */
[----:B------:R-:W-:Y:S01]  /*2c20*/  ISETP.GE.AND P5, PT, R2, RZ, PT ;  /* 0x000000ff0200720c */ /* 0x000fe20003fa6270 */
[----:B------:R-:W-:Y:S01]  /*2c30*/  ULDC UR11, c[0x0][0x238] ;  /* 0x00008e00000b7ab9 */ /* 0x000fe20000000800 */
[----:B------:R-:W-:Y:S01]  /*2c40*/  IABS R9, R5 ;  /* 0x0000000500097213 */ /* 0x000fe20000000000 */
[----:B------:R-:W-:Y:S01]  /*2c50*/  ULDC UR12, c[0x0][0x238] ;  /* 0x00008e00000c7ab9 */ /* 0x000fe20000000800 */
[----:B------:R-:W-:Y:S01]  /*2c60*/  ULDC UR13, c[0x0][0x238] ;  /* 0x00008e00000d7ab9 */ /* 0x000fe20000000800 */
[----:B------:R-:W-:Y:S01]  /*2c70*/  ULDC UR14, c[0x0][0x238] ;  /* 0x00008e00000e7ab9 */ /* 0x000fe20000000800 */
[----:B------:R-:W-:Y:S01]  /*2c80*/  ULDC UR15, c[0x0][0x238] ;  /* 0x00008e00000f7ab9 */ /* 0x000fe20000000800 */
[----:B------:R-:W-:Y:S01]  /*2c90*/  ULDC UR16, c[0x0][0x238] ;  /* 0x00008e0000107ab9 */ /* 0x000fe20000000800 */
[----:B-1----:R-:W1:Y:S01]  /*2ca0*/  MUFU.RCP R8, R8 ;  /* 0x0000000800087308 */ /* 0x002e620000001000 */
[----:B------:R-:W-:Y:S01]  /*2cb0*/  ULDC UR17, c[0x0][0x238] ;  /* 0x00008e0000117ab9 */ /* 0x000fe20000000800 */
        /* <DEDUP_REMOVED lines=10> */
[----:B-1----:R-:W-:-:S04]  /*2d60*/  VIADD R8, R8, 0xffffffe ;  /* 0x0ffffffe08087836 */ /* 0x002fc80000000000 */
[----:B0-----:R-:W0:Y:S02]  /*2d70*/  F2I.FTZ.U32.TRUNC.NTZ R43, R8 ;  /* 0x00000008002b7305 */ /* 0x001e24000021f000 */
[----:B0-----:R-:W-:-:S04]  /*2d80*/  IMAD.MOV R8, RZ, RZ, -R43 ;  /* 0x000000ffff087224 */ /* 0x001fc800078e0a2b */
[----:B------:R-:W-:-:S04]  /*2d90*/  IMAD R8, R8, R41, RZ ;  /* 0x0000002908087224 */ /* 0x000fc800078e02ff */
[----:B------:R-:W-:Y:S01]  /*2da0*/  IMAD.HI.U32 R42, R43, R8, R42 ;  /* 0x000000082b2a7227 */ /* 0x000fe200078e002a */
[----:B------:R-:W-:Y:S02]  /*2db0*/  IABS R8, R2 ;  /* 0x0000000200087213 */ /* 0x000fe40000000000 */
[----:B------:R-:W-:-:S03]  /*2dc0*/  IABS R2, R12 ;  /* 0x0000000c00027213 */ /* 0x000fc60000000000 */
[----:B------:R-:W-:-:S04]  /*2dd0*/  IMAD.HI.U32 R11, R42, R37, RZ ;  /* 0x000000252a0b7227 */ /* 0x000fc800078e00ff */
[----:B------:R-:W-:-:S04]  /*2de0*/  IMAD.HI.U32 R44, R42, R8, RZ ;  /* 0x000000082a2c7227 */ /* 0x000fc800078e00ff */
[----:B------:R-:W-:Y:S02]  /*2df0*/  IMAD.MOV R11, RZ, RZ, -R11 ;  /* 0x000000ffff0b7224 */ /* 0x000fe400078e0a0b */
[----:B------:R-:W-:-:S04]  /*2e00*/  IMAD.HI.U32 R39, R42, R36, RZ ;  /* 0x000000242a277227 */ /* 0x000fc800078e00ff */
[----:B------:R-:W-:Y:S02]  /*2e10*/  IMAD.MOV R44, RZ, RZ, -R44 ;  /* 0x000000ffff2c7224 */ /* 0x000fe400078e0a2c */
[C---:B------:R-:W-:Y:S01]  /*2e20*/  IMAD R37, R41.reuse, R11, R37 ;  /* 0x0000000b29257224 */ /* 0x040fe200078e0225 */
[----:B------:R-:W-:Y:S01]  /*2e30*/  IABS R11, R6 ;  /* 0x00000006000b7213 */ /* 0x000fe20000000000 */
[----:B------:R-:W-:Y:S02]  /*2e40*/  IMAD.MOV R39, RZ, RZ, -R39 ;  /* 0x000000ffff277224 */ /* 0x000fe400078e0a27 */
[C---:B------:R-:W-:Y:S01]  /*2e50*/  IMAD R8, R41.reuse, R44, R8 ;  /* 0x0000002c29087224 */ /* 0x040fe200078e0208 */
[C---:B------:R-:W-:Y:S01]  /*2e60*/  ISETP.GT.U32.AND P0, PT, R41.reuse, R37, PT ;  /* 0x000000252900720c */ /* 0x040fe20003f04070 */
[C---:B------:R-:W-:Y:S02]  /*2e70*/  IMAD R36, R41.reuse, R39, R36 ;  /* 0x0000002729247224 */ /* 0x040fe400078e0224 */
[----:B------:R-:W-:Y:S01]  /*2e80*/  IMAD.HI.U32 R38, R42, R10, RZ ;  /* 0x0000000a2a267227 */ /* 0x000fe200078e00ff */
[----:B------:R-:W-:-:S02]  /*2e90*/  ISETP.GT.U32.AND P2, PT, R41, R8, PT ;  /* 0x000000082900720c */ /* 0x000fc40003f44070 */
[----:B------:R-:W-:Y:S01]  /*2ea0*/  ISETP.GT.U32.AND P6, PT, R41, R36, PT ;  /* 0x000000242900720c */ /* 0x000fe20003fc4070 */
[----:B------:R-:W-:Y:S02]  /*2eb0*/  IMAD.MOV R38, RZ, RZ, -R38 ;  /* 0x000000ffff267224 */ /* 0x000fe400078e0a26 */
[----:B------:R-:W-:-:S04]  /*2ec0*/  IMAD.HI.U32 R43, R42, R9, RZ ;  /* 0x000000092a2b7227 */ /* 0x000fc800078e00ff */
[--C-:B------:R-:W-:Y:S02]  /*2ed0*/  @!P0 IMAD.IADD R37, R37, 0x1, -R41.reuse ;  /* 0x0000000125258824 */ /* 0x100fe400078e0a29 */
[C---:B------:R-:W-:Y:S01]  /*2ee0*/  IMAD R10, R41.reuse, R38, R10 ;  /* 0x00000026290a7224 */ /* 0x040fe200078e020a */
[----:B------:R-:W-:Y:S01]  /*2ef0*/  IABS R38, R7 ;  /* 0x0000000700267213 */ /* 0x000fe20000000000 */
[--C-:B------:R-:W-:Y:S01]  /*2f00*/  @!P2 IMAD.IADD R8, R8, 0x1, -R41.reuse ;  /* 0x000000010808a824 */ /* 0x100fe200078e0a29 */
[C---:B------:R-:W-:Y:S01]  /*2f10*/  ISETP.GT.U32.AND P0, PT, R41.reuse, R37, PT ;  /* 0x000000252900720c */ /* 0x040fe20003f04070 */
[----:B------:R-:W-:Y:S01]  /*2f20*/  @!P6 IMAD.IADD R36, R36, 0x1, -R41 ;  /* 0x000000012424e824 */ /* 0x000fe200078e0a29 */
[C---:B------:R-:W-:Y:S01]  /*2f30*/  ISETP.GT.U32.AND P4, PT, R41.reuse, R10, PT ;  /* 0x0000000a2900720c */ /* 0x040fe20003f84070 */
[----:B------:R-:W-:Y:S01]  /*2f40*/  IMAD.HI.U32 R0, R42, R38, RZ ;  /* 0x000000262a007227 */ /* 0x000fe200078e00ff */
[----:B------:R-:W-:-:S03]  /*2f50*/  ISETP.GT.U32.AND P6, PT, R41, R8, PT ;  /* 0x000000082900720c */ /* 0x000fc60003fc4070 */
[----:B------:R-:W-:Y:S02]  /*2f60*/  IMAD.MOV R0, RZ, RZ, -R0 ;  /* 0x000000ffff007224 */ /* 0x000fe400078e0a00 */
[----:B------:R-:W-:Y:S02]  /*2f70*/  IMAD.MOV R43, RZ, RZ, -R43 ;  /* 0x000000ffff2b7224 */ /* 0x000fe400078e0a2b */
[----:B------:R-:W-:Y:S02]  /*2f80*/  IMAD R0, R41, R0, R38 ;  /* 0x0000000029007224 */ /* 0x000fe400078e0226 */
[----:B------:R-:W-:Y:S02]  /*2f90*/  @!P0 IMAD.IADD R37, R37, 0x1, -R41 ;  /* 0x0000000125258824 */ /* 0x000fe400078e0a29 */
[C---:B------:R-:W-:Y:S02]  /*2fa0*/  IMAD R9, R41.reuse, R43, R9 ;  /* 0x0000002b29097224 */ /* 0x040fe400078e0209 */
[----:B------:R-:W-:Y:S01]  /*2fb0*/  @!P6 IMAD.IADD R8, R8, 0x1, -R41 ;  /* 0x000000010808e824 */ /* 0x000fe200078e0a29 */
[C---:B------:R-:W-:Y:S01]  /*2fc0*/  ISETP.GT.U32.AND P6, PT, R41.reuse, R0, PT ;  /* 0x000000002900720c */ /* 0x040fe20003fc4070 */
[----:B------:R-:W-:Y:S01]  /*2fd0*/  IMAD.MOV.U32 R45, RZ, RZ, R37 ;  /* 0x000000ffff2d7224 */ /* 0x000fe200078e0025 */
[----:B------:R-:W-:Y:S01]  /*2fe0*/  ISETP.GT.U32.AND P1, PT, R41, R9, PT ;  /* 0x000000092900720c */ /* 0x000fe20003f24070 */
[----:B------:R-:W-:-:S02]  /*2ff0*/  IMAD.MOV.U32 R38, RZ, RZ, R8 ;  /* 0x000000ffff267224 */ /* 0x000fc400078e0008 */
[----:B------:R-:W-:Y:S01]  /*3000*/  @!P3 IMAD.MOV R45, RZ, RZ, -R45 ;  /* 0x000000ffff2db224 */ /* 0x000fe200078e0a2d */
[----:B------:R-:W-:Y:S01]  /*3010*/  ISETP.GE.AND P3, PT, R3, RZ, PT ;  /* 0x000000ff0300720c */ /* 0x000fe20003f66270 */
[----:B------:R-:W-:Y:S02]  /*3020*/  @!P5 IMAD.MOV R38, RZ, RZ, -R38 ;  /* 0x000000ffff26d224 */ /* 0x000fe400078e0a26 */
[----:B------:R-:W-:Y:S01]  /*3030*/  @!P4 IMAD.IADD R10, R10, 0x1, -R41 ;  /* 0x000000010a0ac824 */ /* 0x000fe200078e0a29 */
[----:B------:R0:W-:Y:S01]  /*3040*/  STL [R1+0x18], R45 ;  /* 0x0000182d01007387 */ /* 0x0001e20000100800 */
[C---:B------:R-:W-:Y:S01]  /*3050*/  ISETP.GT.U32.AND P4, PT, R41.reuse, R36, PT ;  /* 0x000000242900720c */ /* 0x040fe20003f84070 */
[C---:B------:R-:W-:Y:S02]  /*3060*/  IMAD.HI.U32 R39, R42.reuse, R11, RZ ;  /* 0x0000000b2a277227 */ /* 0x040fe400078e00ff */
[----:B------:R-:W-:Y:S01]  /*3070*/  STL [R1+0x14], R38 ;  /* 0x0000142601007387 */ /* 0x000fe20000100800 */
[----:B------:R-:W-:Y:S01]  /*3080*/  ISETP.GT.U32.AND P2, PT, R41, R10, PT ;  /* 0x0000000a2900720c */ /* 0x000fe20003f44070 */
[----:B------:R-:W-:-:S02]  /*3090*/  IMAD.HI.U32 R3, R42, R2, RZ ;  /* 0x000000022a037227 */ /* 0x000fc400078e00ff */
[----:B------:R-:W2:Y:S02]  /*30a0*/  LDL.LU R46, [R1+0x78] ;  /* 0x00007800012e7983 */ /* 0x000ea40000300800 */
[----:B------:R-:W-:Y:S02]  /*30b0*/  IMAD.MOV R39, RZ, RZ, -R39 ;  /* 0x000000ffff277224 */ /* 0x000fe400078e0a27 */
[----:B------:R-:W3:Y:S01]  /*30c0*/  LDL.LU R47, [R1+0x7c] ;  /* 0x00007c00012f7983 */ /* 0x000ee20000300800 */
[--C-:B------:R-:W-:Y:S02]  /*30d0*/  @!P1 IMAD.IADD R9, R9, 0x1, -R41.reuse ;  /* 0x0000000109099824 */ /* 0x100fe400078e0a29 */
[----:B------:R-:W-:Y:S01]  /*30e0*/  @!P4 IMAD.IADD R36, R36, 0x1, -R41 ;  /* 0x000000012424c824 */ /* 0x000fe200078e0a29 */
[----:B------:R-:W-:Y:S01]  /*30f0*/  ISETP.GE.AND P4, PT, R5, RZ, PT ;  /* 0x000000ff0500720c */ /* 0x000fe20003f86270 */
[----:B------:R-:W-:Y:S01]  /*3100*/  IMAD.MOV R5, RZ, RZ, -R3 ;  /* 0x000000ffff057224 */ /* 0x000fe200078e0a03 */
[C---:B------:R-:W-:Y:S01]  /*3110*/  ISETP.GT.U32.AND P1, PT, R41.reuse, R9, PT ;  /* 0x000000092900720c */ /* 0x040fe20003f24070 */
[C---:B------:R-:W-:Y:S01]  /*3120*/  IMAD R11, R41.reuse, R39, R11 ;  /* 0x00000027290b7224 */ /* 0x040fe200078e020b */
[----:B------:R-:W-:Y:S01]  /*3130*/  IABS R3, R13 ;  /* 0x0000000d00037213 */ /* 0x000fe20000000000 */
[----:B------:R-:W-:-:S02]  /*3140*/  IMAD R5, R41, R5, R2 ;  /* 0x0000000529057224 */ /* 0x000fc400078e0202 */
[--C-:B------:R-:W-:Y:S01]  /*3150*/  @!P6 IMAD.IADD R0, R0, 0x1, -R41.reuse ;  /* 0x000000010000e824 */ /* 0x100fe200078e0a29 */
[C---:B------:R-:W-:Y:S01]  /*3160*/  ISETP.GT.U32.AND P0, PT, R41.reuse, R11, PT ;  /* 0x0000000b2900720c */ /* 0x040fe20003f04070 */
[----:B------:R-:W-:Y:S01]  /*3170*/  @!P2 IMAD.IADD R10, R10, 0x1, -R41 ;  /* 0x000000010a0aa824 */ /* 0x000fe200078e0a29 */
[----:B------:R-:W-:Y:S01]  /*3180*/  ISETP.GE.AND P2, PT, R4, RZ, PT ;  /* 0x000000ff0400720c */ /* 0x000fe20003f46270 */
[----:B------:R-:W-:Y:S01]  /*3190*/  IMAD.HI.U32 R4, R42, R3, RZ ;  /* 0x000000032a047227 */ /* 0x000fe200078e00ff */
[----:B------:R-:W-:Y:S01]  /*31a0*/  ISETP.GT.U32.AND P6, PT, R41, R5, PT ;  /* 0x000000052900720c */ /* 0x000fe20003fc4070 */
[----:B------:R-:W4:Y:S02]  /*31b0*/  LDL.LU R51, [R1+0x80] ;  /* 0x0000800001337983 */ /* 0x000f240000300800 */
[----:B------:R-:W-:Y:S02]  /*31c0*/  IMAD.MOV.U32 R37, RZ, RZ, R10 ;  /* 0x000000ffff257224 */ /* 0x000fe400078e000a */
[----:B------:R-:W-:-:S02]  /*31d0*/  IMAD.MOV R4, RZ, RZ, -R4 ;  /* 0x000000ffff047224 */ /* 0x000fc400078e0a04 */
[----:B------:R-:W-:Y:S01]  /*31e0*/  @!P1 IMAD.IADD R9, R9, 0x1, -R41 ;  /* 0x0000000109099824 */ /* 0x000fe200078e0a29 */
[----:B------:R-:W-:Y:S01]  /*31f0*/  ISETP.GE.AND P1, PT, R6, RZ, PT ;  /* 0x000000ff0600720c */ /* 0x000fe20003f26270 */
[----:B------:R-:W-:Y:S01]  /*3200*/  @!P3 IMAD.MOV R37, RZ, RZ, -R37 ;  /* 0x000000ffff25b224 */ /* 0x000fe200078e0a25 */
[C---:B------:R-:W-:Y:S01]  /*3210*/  ISETP.GT.U32.AND P3, PT, R41.reuse, R0, PT ;  /* 0x000000002900720c */ /* 0x040fe20003f64070 */
[----:B------:R-:W-:Y:S02]  /*3220*/  IMAD R6, R41, R4, R3 ;  /* 0x0000000429067224 */ /* 0x000fe400078e0203 */
[--C-:B------:R-:W-:Y:S01]  /*3230*/  @!P0 IMAD.IADD R11, R11, 0x1, -R41.reuse ;  /* 0x000000010b0b8824 */ /* 0x100fe200078e0a29 */
[----:B------:R-:W-:Y:S01]  /*3240*/  ISETP.GE.AND P0, PT, R7, RZ, PT ;  /* 0x000000ff0700720c */ /* 0x000fe20003f06270 */
[----:B------:R-:W-:Y:S01]  /*3250*/  @!P6 IMAD.IADD R5, R5, 0x1, -R41 ;  /* 0x000000010505e824 */ /* 0x000fe200078e0a29 */
[C---:B------:R-:W-:Y:S01]  /*3260*/  ISETP.GT.U32.AND P6, PT, R41.reuse, R6, PT ;  /* 0x000000062900720c */ /* 0x040fe20003fc4070 */
[----:B------:R-:W-:Y:S01]  /*3270*/  IMAD.MOV.U32 R61, RZ, RZ, R36 ;  /* 0x000000ffff3d7224 */ /* 0x000fe200078e0024 */
[----:B------:R-:W-:-:S02]  /*3280*/  ISETP.GT.U32.AND P5, PT, R41, R11, PT ;  /* 0x0000000b2900720c */ /* 0x000fc40003fa4070 */
[----:B------:R-:W-:-:S03]  /*3290*/  IABS R7, R14 ;  /* 0x0000000e00077213 */ /* 0x000fc60000000000 */
[----:B------:R-:W-:Y:S02]  /*32a0*/  @!P3 IMAD.IADD R0, R0, 0x1, -R41 ;  /* 0x000000010000b824 */ /* 0x000fe400078e0a29 */
[----:B------:R-:W-:Y:S01]  /*32b0*/  IMAD.HI.U32 R10, R42, R7, RZ ;  /* 0x000000072a0a7227 */ /* 0x000fe200078e00ff */
[----:B------:R-:W-:-:S03]  /*32c0*/  IABS R8, R15 ;  /* 0x0000000f00087213 */ /* 0x000fc60000000000 */
[----:B------:R-:W-:Y:S02]  /*32d0*/  IMAD.MOV.U32 R4, RZ, RZ, R0 ;  /* 0x000000ffff047224 */ /* 0x000fe400078e0000 */
[--C-:B------:R-:W-:Y:S02]  /*32e0*/  @!P6 IMAD.IADD R6, R6, 0x1, -R41.reuse ;  /* 0x000000010606e824 */ /* 0x100fe400078e0a29 */
[----:B------:R-:W-:Y:S02]  /*32f0*/  IMAD.MOV R0, RZ, RZ, -R10 ;  /* 0x000000ffff007224 */ /* 0x000fe400078e0a0a */
[----:B------:R-:W-:Y:S01]  /*3300*/  @!P5 IMAD.IADD R11, R11, 0x1, -R41 ;  /* 0x000000010b0bd824 */ /* 0x000fe200078e0a29 */
[C---:B------:R-:W-:Y:S01]  /*3310*/  ISETP.GT.U32.AND P6, PT, R41.reuse, R6, PT ;  /* 0x000000062900720c */ /* 0x040fe20003fc4070 */
[----:B------:R-:W-:Y:S02]  /*3320*/  IMAD R7, R41, R0, R7 ;  /* 0x0000000029077224 */ /* 0x000fe400078e0207 */
[----:B------:R-:W-:-:S02]  /*3330*/  IMAD.MOV.U32 R3, RZ, RZ, R11 ;  /* 0x000000ffff037224 */ /* 0x000fc400078e000b */
[----:B------:R-:W-:Y:S01]  /*3340*/  IMAD.HI.U32 R0, R42, R8, RZ ;  /* 0x000000082a007227 */ /* 0x000fe200078e00ff */
[----:B------:R-:W-:-:S03]  /*3350*/  IABS R10, R17 ;  /* 0x00000011000a7213 */ /* 0x000fc60000000000 */
[----:B------:R-:W-:Y:S01]  /*3360*/  IMAD.MOV.U32 R2, RZ, RZ, R9 ;  /* 0x000000ffff027224 */ /* 0x000fe200078e0009 */
[----:B------:R-:W-:Y:S01]  /*3370*/  IABS R9, R16 ;  /* 0x0000001000097213 */ /* 0x000fe20000000000 */
[----:B------:R-:W-:Y:S01]  /*3380*/  @!P1 IMAD.MOV R3, RZ, RZ, -R3 ;  /* 0x000000ffff039224 */ /* 0x000fe200078e0a03 */
[----:B------:R-:W-:Y:S01]  /*3390*/  ISETP.GT.U32.AND P1, PT, R41, R5, PT ;  /* 0x000000052900720c */ /* 0x000fe20003f24070 */
[----:B------:R-:W-:Y:S02]  /*33a0*/  IMAD.MOV R0, RZ, RZ, -R0 ;  /* 0x000000ffff007224 */ /* 0x000fe400078e0a00 */
[----:B------:R-:W-:Y:S01]  /*33b0*/  @!P4 IMAD.MOV R2, RZ, RZ, -R2 ;  /* 0x000000ffff02c224 */ /* 0x000fe200078e0a02 */
[----:B------:R-:W-:Y:S01]  /*33c0*/  ISETP.GE.AND P4, PT, R13, RZ, PT ;  /* 0x000000ff0d00720c */ /* 0x000fe20003f86270 */
[----:B------:R-:W-:Y:S01]  /*33d0*/  @!P2 IMAD.MOV R61, RZ, RZ, -R61 ;  /* 0x000000ffff3da224 */ /* 0x000fe200078e0a3d */
[----:B------:R-:W-:Y:S01]  /*33e0*/  ISETP.GE.AND P2, PT, R12, RZ, PT ;  /* 0x000000ff0c00720c */ /* 0x000fe20003f46270 */
[----:B------:R-:W-:Y:S01]  /*33f0*/  IMAD R8, R41, R0, R8 ;  /* 0x0000000029087224 */ /* 0x000fe200078e0208 */
[----:B------:R-:W-:Y:S01]  /*3400*/  ISETP.GE.AND P5, PT, R14, RZ, PT ;  /* 0x000000ff0e00720c */ /* 0x000fe20003fa6270 */
[----:B------:R-:W-:Y:S01]  /*3410*/  IMAD.HI.U32 R13, R42, R10, RZ ;  /* 0x0000000a2a0d7227 */ /* 0x000fe200078e00ff */
[----:B------:R-:W-:-:S03]  /*3420*/  IABS R11, R18 ;  /* 0x00000012000b7213 */ /* 0x000fc60000000000 */
[----:B------:R-:W-:-:S04]  /*3430*/  IMAD.HI.U32 R14, R42, R9, RZ ;  /* 0x000000092a0e7227 */ /* 0x000fc800078e00ff */
[----:B------:R-:W-:Y:S01]  /*3440*/  @!P6 IMAD.IADD R6, R6, 0x1, -R41 ;  /* 0x000000010606e824 */ /* 0x000fe200078e0a29 */
[----:B------:R-:W-:Y:S01]  /*3450*/  ISETP.GT.U32.AND P6, PT, R41, R8, PT ;  /* 0x000000082900720c */ /* 0x000fe20003fc4070 */
[----:B------:R-:W-:Y:S02]  /*3460*/  IMAD.MOV R13, RZ, RZ, -R13 ;  /* 0x000000ffff0d7224 */ /* 0x000fe400078e0a0d */
[----:B------:R-:W-:Y:S02]  /*3470*/  IMAD.MOV R14, RZ, RZ, -R14 ;  /* 0x000000ffff0e7224 */ /* 0x000fe400078e0a0e */
[----:B------:R-:W-:-:S04]  /*3480*/  IMAD.HI.U32 R0, R42, R11, RZ ;  /* 0x0000000b2a007227 */ /* 0x000fc800078e00ff */
[----:B------:R-:W-:Y:S02]  /*3490*/  IMAD R10, R41, R13, R10 ;  /* 0x0000000d290a7224 */ /* 0x000fe400078e020a */
[----:B------:R-:W-:Y:S02]  /*34a0*/  @!P1 IMAD.IADD R5, R5, 0x1, -R41 ;  /* 0x0000000105059824 */ /* 0x000fe400078e0a29 */
[C---:B------:R-:W-:Y:S02]  /*34b0*/  IMAD R9, R41.reuse, R14, R9 ;  /* 0x0000000e29097224 */ /* 0x040fe400078e0209 */
[----:B------:R-:W-:Y:S02]  /*34c0*/  IMAD.MOV R13, RZ, RZ, -R0 ;  /* 0x000000ffff0d7224 */ /* 0x000fe400078e0a00 */
[----:B------:R-:W-:Y:S01]  /*34d0*/  @!P2 IMAD.MOV R5, RZ, RZ, -R5 ;  /* 0x000000ffff05a224 */ /* 0x000fe200078e0a05 */
[C---:B------:R-:W-:Y:S01]  /*34e0*/  ISETP.GT.U32.AND P2, PT, R41.reuse, R9, PT ;  /* 0x000000092900720c */ /* 0x040fe20003f44070 */
[----:B------:R-:W-:-:S02]  /*34f0*/  IMAD R11, R41, R13, R11 ;  /* 0x0000000d290b7224 */ /* 0x000fc400078e020b */
[----:B------:R-:W-:Y:S01]  /*3500*/  @!P4 IMAD.MOV R6, RZ, RZ, -R6 ;  /* 0x000000ffff06c224 */ /* 0x000fe200078e0a06 */
[C---:B------:R-:W-:Y:S01]  /*3510*/  ISETP.GT.U32.AND P4, PT, R41.reuse, R10, PT ;  /* 0x0000000a2900720c */ /* 0x040fe20003f84070 */
[----:B------:R-:W-:Y:S01]  /*3520*/  @!P6 IMAD.IADD R8, R8, 0x1, -R41 ;  /* 0x000000010808e824 */ /* 0x000fe200078e0a29 */
[----:B------:R-:W-:Y:S02]  /*3530*/  ISETP.GT.U32.AND P6, PT, R41, R11, PT ;  /* 0x0000000b2900720c */ /* 0x000fe40003fc4070 */
[----:B------:R-:W-:-:S05]  /*3540*/  IABS R12, R19 ;  /* 0x00000013000c7213 */ /* 0x000fca0000000000 */
[----:B------:R-:W-:Y:S01]  /*3550*/  IMAD.HI.U32 R0, R42, R12, RZ ;  /* 0x0000000c2a007227 */ /* 0x000fe200078e00ff */
[----:B------:R-:W-:-:S03]  /*3560*/  IABS R13, R20 ;  /* 0x00000014000d7213 */ /* 0x000fc60000000000 */
[--C-:B------:R-:W-:Y:S01]  /*3570*/  @!P2 IMAD.IADD R9, R9, 0x1, -R41.reuse ;  /* 0x000000010909a824 */ /* 0x100fe200078e0a29 */
[C---:B------:R-:W-:Y:S01]  /*3580*/  ISETP.GT.U32.AND P2, PT, R41.reuse, R8, PT ;  /* 0x000000082900720c */ /* 0x040fe20003f44070 */
[--C-:B------:R-:W-:Y:S02]  /*3590*/  @!P4 IMAD.IADD R10, R10, 0x1, -R41.reuse ;  /* 0x000000010a0ac824 */ /* 0x100fe400078e0a29 */
[----:B------:R-:W-:Y:S01]  /*35a0*/  IMAD.MOV R0, RZ, RZ, -R0 ;  /* 0x000000ffff007224 */ /* 0x000fe200078e0a00 */
[----:B------:R-:W-:Y:S01]  /*35b0*/  ISETP.GT.U32.AND P1, PT, R41, R7, PT ;  /* 0x000000072900720c */ /* 0x000fe20003f24070 */
[----:B------:R-:W-:Y:S01]  /*35c0*/  @!P6 IMAD.IADD R11, R11, 0x1, -R41 ;  /* 0x000000010b0be824 */ /* 0x000fe200078e0a29 */
[C---:B------:R-:W-:Y:S01]  /*35d0*/  ISETP.GT.U32.AND P6, PT, R41.reuse, R10, PT ;  /* 0x0000000a2900720c */ /* 0x040fe20003fc4070 */
[----:B------:R-:W-:Y:S02]  /*35e0*/  IMAD R12, R41, R0, R12 ;  /* 0x00000000290c7224 */ /* 0x000fe400078e020c */
[----:B------:R-:W-:-:S04]  /*35f0*/  IMAD.HI.U32 R0, R42, R13, RZ ;  /* 0x0000000d2a007227 */ /* 0x000fc800078e00ff */
[----:B------:R-:W-:Y:S02]  /*3600*/  IMAD.MOV R0, RZ, RZ, -R0 ;  /* 0x000000ffff007224 */ /* 0x000fe400078e0a00 */
[----:B------:R-:W-:Y:S01]  /*3610*/  @!P2 IMAD.IADD R8, R8, 0x1, -R41 ;  /* 0x000000010808a824 */ /* 0x000fe200078e0a29 */
[C---:B------:R-:W-:Y:S01]  /*3620*/  ISETP.GT.U32.AND P2, PT, R41.reuse, R12, PT ;  /* 0x0000000c2900720c */ /* 0x040fe20003f44070 */
[----:B------:R-:W-:Y:S02]  /*3630*/  IMAD R13, R41, R0, R13 ;  /* 0x00000000290d7224 */ /* 0x000fe400078e020d */
[--C-:B------:R-:W-:Y:S02]  /*3640*/  @!P1 IMAD.IADD R7, R7, 0x1, -R41.reuse ;  /* 0x0000000107079824 */ /* 0x100fe400078e0a29 */
[----:B------:R-:W-:Y:S01]  /*3650*/  @!P6 IMAD.IADD R10, R10, 0x1, -R41 ;  /* 0x000000010a0ae824 */ /* 0x000fe200078e0a29 */
[C---:B------:R-:W-:Y:S02]  /*3660*/  ISETP.GT.U32.AND P6, PT, R41.reuse, R13, PT ;  /* 0x0000000d2900720c */ /* 0x040fe40003fc4070 */
[C---:B------:R-:W-:Y:S01]  /*3670*/  ISETP.GT.U32.AND P1, PT, R41.reuse, R7, PT ;  /* 0x000000072900720c */ /* 0x040fe20003f24070 */
[----:B------:R-:W-:Y:S01]  /*3680*/  @!P0 IMAD.MOV R4, RZ, RZ, -R4 ;  /* 0x000000ffff048224 */ /* 0x000fe200078e0a04 */
[----:B------:R-:W-:-:S02]  /*3690*/  ISETP.GT.U32.AND P4, PT, R41, R9, PT ;  /* 0x000000092900720c */ /* 0x000fc40003f84070 */
[----:B------:R-:W-:Y:S01]  /*36a0*/  ISETP.GE.AND P0, PT, R16, RZ, PT ;  /* 0x000000ff1000720c */ /* 0x000fe20003f06270 */
[--C-:B------:R-:W-:Y:S01]  /*36b0*/  @!P2 IMAD.IADD R12, R12, 0x1, -R41.reuse ;  /* 0x000000010c0ca824 */ /* 0x100fe200078e0a29 */
[----:B------:R-:W-:Y:S02]  /*36c0*/  IABS R16, R23 ;  /* 0x0000001700107213 */ /* 0x000fe40000000000 */
[----:B------:R-:W-:Y:S02]  /*36d0*/  ISETP.GE.AND P3, PT, R15, RZ, PT ;  /* 0x000000ff0f00720c */ /* 0x000fe40003f66270 */
[----:B------:R-:W-:Y:S01]  /*36e0*/  IABS R15, R22 ;  /* 0x00000016000f7213 */ /* 0x000fe20000000000 */
[----:B------:R-:W-:Y:S01]  /*36f0*/  @!P6 IMAD.IADD R13, R13, 0x1, -R41 ;  /* 0x000000010d0de824 */ /* 0x000fe200078e0a29 */
[----:B------:R-:W-:Y:S01]  /*3700*/  ISETP.GT.U32.AND P6, PT, R41, R12, PT ;  /* 0x0000000c2900720c */ /* 0x000fe20003fc4070 */
[----:B------:R-:W-:Y:S01]  /*3710*/  IMAD.HI.U32 R0, R42, R16, RZ ;  /* 0x000000102a007227 */ /* 0x000fe200078e00ff */
[----:B------:R-:W-:-:S03]  /*3720*/  IABS R14, R21 ;  /* 0x00000015000e7213 */ /* 0x000fc60000000000 */
[----:B------:R-:W-:Y:S01]  /*3730*/  @!P1 IMAD.IADD R7, R7, 0x1, -R41 ;  /* 0x0000000107079824 */ /* 0x000fe200078e0a29 */
[----:B------:R-:W-:Y:S01]  /*3740*/  ISETP.GE.AND P1, PT, R17, RZ, PT ;  /* 0x000000ff1100720c */ /* 0x000fe20003f26270 */
[----:B------:R-:W-:-:S04]  /*3750*/  IMAD.HI.U32 R17, R42, R15, RZ ;  /* 0x0000000f2a117227 */ /* 0x000fc800078e00ff */
[----:B------:R-:W-:Y:S02]  /*3760*/  IMAD.MOV R0, RZ, RZ, -R0 ;  /* 0x000000ffff007224 */ /* 0x000fe400078e0a00 */
[----:B------:R-:W-:Y:S01]  /*3770*/  @!P4 IMAD.IADD R9, R9, 0x1, -R41 ;  /* 0x000000010909c824 */ /* 0x000fe200078e0a29 */
[----:B------:R-:W-:Y:S01]  /*3780*/  ISETP.GE.AND P4, PT, R18, RZ, PT ;  /* 0x000000ff1200720c */ /* 0x000fe20003f86270 */
[----:B------:R-:W-:-:S04]  /*3790*/  IMAD.HI.U32 R18, R42, R14, RZ ;  /* 0x0000000e2a127227 */ /* 0x000fc800078e00ff */
[----:B------:R-:W-:Y:S02]  /*37a0*/  IMAD.MOV R17, RZ, RZ, -R17 ;  /* 0x000000ffff117224 */ /* 0x000fe400078e0a11 */
[C---:B------:R-:W-:Y:S02]  /*37b0*/  IMAD R16, R41.reuse, R0, R16 ;  /* 0x0000000029107224 */ /* 0x040fe400078e0210 */
[----:B------:R-:W-:Y:S02]  /*37c0*/  IMAD.MOV R18, RZ, RZ, -R18 ;  /* 0x000000ffff127224 */ /* 0x000fe400078e0a12 */
[C---:B------:R-:W-:Y:S01]  /*37d0*/  IMAD R15, R41.reuse, R17, R15 ;  /* 0x00000011290f7224 */ /* 0x040fe200078e020f */
[----:B------:R-:W-:Y:S01]  /*37e0*/  IABS R17, R24 ;  /* 0x0000001800117213 */ /* 0x000fe20000000000 */
[----:B------:R-:W-:Y:S01]  /*37f0*/  @!P6 IMAD.IADD R12, R12, 0x1, -R41 ;  /* 0x000000010c0ce824 */ /* 0x000fe200078e0a29 */
[C---:B------:R-:W-:Y:S01]  /*3800*/  ISETP.GT.U32.AND P6, PT, R41.reuse, R16, PT ;  /* 0x000000102900720c */ /* 0x040fe20003fc4070 */
[----:B------:R-:W-:-:S02]  /*3810*/  IMAD R14, R41, R18, R14 ;  /* 0x00000012290e7224 */ /* 0x000fc400078e020e */
[----:B------:R-:W-:Y:S01]  /*3820*/  IMAD.HI.U32 R18, R42, R17, RZ ;  /* 0x000000112a127227 */ /* 0x000fe200078e00ff */
[----:B------:R-:W-:-:S03]  /*3830*/  IABS R0, R25 ;  /* 0x0000001900007213 */ /* 0x000fc60000000000 */
[----:B------:R-:W-:Y:S01]  /*3840*/  @!P3 IMAD.MOV R8, RZ, RZ, -R8 ;  /* 0x000000ffff08b224 */ /* 0x000fe200078e0a08 */
[C---:B------:R-:W-:Y:S01]  /*3850*/  ISETP.GT.U32.AND P3, PT, R41.reuse, R14, PT ;  /* 0x0000000e2900720c */ /* 0x040fe20003f64070 */
[----:B------:R-:W-:Y:S02]  /*3860*/  IMAD.MOV R18, RZ, RZ, -R18 ;  /* 0x000000ffff127224 */ /* 0x000fe400078e0a12 */
[----:B------:R-:W-:Y:S01]  /*3870*/  @!P5 IMAD.MOV R7, RZ, RZ, -R7 ;  /* 0x000000ffff07d224 */ /* 0x000fe200078e0a07 */
[C---:B------:R-:W-:Y:S01]  /*3880*/  ISETP.GT.U32.AND P5, PT, R41.reuse, R11, PT ;  /* 0x0000000b2900720c */ /* 0x040fe20003fa4070 */
[----:B------:R-:W-:Y:S02]  /*3890*/  IMAD R17, R41, R18, R17 ;  /* 0x0000001229117224 */ /* 0x000fe400078e0211 */
[----:B------:R-:W-:Y:S02]  /*38a0*/  @!P6 IMAD.IADD R16, R16, 0x1, -R41 ;  /* 0x000000011010e824 */ /* 0x000fe400078e0a29 */
[----:B------:R-:W-:Y:S01]  /*38b0*/  IMAD.HI.U32 R18, R42, R0, RZ ;  /* 0x000000002a127227 */ /* 0x000fe200078e00ff */
[----:B------:R-:W-:-:S02]  /*38c0*/  ISETP.GE.AND P2, PT, R20, RZ, PT ;  /* 0x000000ff1400720c */ /* 0x000fc40003f46270 */
[----:B------:R-:W-:Y:S01]  /*38d0*/  IABS R20, R27 ;  /* 0x0000001b00147213 */ /* 0x000fe20000000000 */
[----:B------:R-:W-:Y:S01]  /*38e0*/  IMAD.MOV R18, RZ, RZ, -R18 ;  /* 0x000000ffff127224 */ /* 0x000fe200078e0a12 */
[C---:B------:R-:W-:Y:S01]  /*38f0*/  ISETP.GT.U32.AND P6, PT, R41.reuse, R16, PT ;  /* 0x000000102900720c */ /* 0x040fe20003fc4070 */
[----:B------:R-:W-:Y:S01]  /*3900*/  @!P0 IMAD.MOV R9, RZ, RZ, -R9 ;  /* 0x000000ffff098224 */ /* 0x000fe200078e0a09 */
[C---:B------:R-:W-:Y:S01]  /*3910*/  ISETP.GT.U32.AND P0, PT, R41.reuse, R13, PT ;  /* 0x0000000d2900720c */ /* 0x040fe20003f04070 */
[----:B------:R-:W-:Y:S01]  /*3920*/  @!P1 IMAD.MOV R10, RZ, RZ, -R10 ;  /* 0x000000ffff0a9224 */ /* 0x000fe200078e0a0a */
[----:B------:R-:W-:Y:S01]  /*3930*/  ISETP.GT.U32.AND P1, PT, R41, R15, PT ;  /* 0x0000000f2900720c */ /* 0x000fe20003f24070 */
[----:B------:R-:W-:Y:S01]  /*3940*/  @!P3 IMAD.IADD R14, R14, 0x1, -R41 ;  /* 0x000000010e0eb824 */ /* 0x000fe200078e0a29 */
[----:B------:R-:W-:Y:S01]  /*3950*/  ISETP.GE.AND P3, PT, R23, RZ, PT ;  /* 0x000000ff1700720c */ /* 0x000fe20003f66270 */
[----:B------:R-:W-:Y:S02]  /*3960*/  IMAD R18, R41, R18, R0 ;  /* 0x0000001229127224 */ /* 0x000fe400078e0200 */
[----:B------:R-:W-:-:S04]  /*3970*/  IMAD.HI.U32 R0, R42, R20, RZ ;  /* 0x000000142a007227 */ /* 0x000fc800078e00ff */
[--C-:B------:R-:W-:Y:S01]  /*3980*/  @!P5 IMAD.IADD R11, R11, 0x1, -R41.reuse ;  /* 0x000000010b0bd824 */ /* 0x100fe200078e0a29 */
[----:B------:R-:W-:Y:S01]  /*3990*/  ISETP.GE.AND P5, PT, R19, RZ, PT ;  /* 0x000000ff1300720c */ /* 0x000fe20003fa6270 */
[----:B------:R-:W-:Y:S02]  /*39a0*/  IMAD.MOV R0, RZ, RZ, -R0 ;  /* 0x000000ffff007224 */ /* 0x000fe400078e0a00 */
[--C-:B------:R-:W-:Y:S02]  /*39b0*/  @!P6 IMAD.IADD R16, R16, 0x1, -R41.reuse ;  /* 0x000000011010e824 */ /* 0x100fe400078e0a29 */
[----:B------:R-:W-:Y:S02]  /*39c0*/  IMAD R20, R41, R0, R20 ;  /* 0x0000000029147224 */ /* 0x000fe400078e0214 */
[--C-:B------:R-:W-:Y:S02]  /*39d0*/  @!P0 IMAD.IADD R13, R13, 0x1, -R41.reuse ;  /* 0x000000010d0d8824 */ /* 0x100fe400078e0a29 */
[----:B------:R-:W-:-:S02]  /*39e0*/  @!P1 IMAD.IADD R15, R15, 0x1, -R41 ;  /* 0x000000010f0f9824 */ /* 0x000fc400078e0a29 */
[----:B------:R-:W-:Y:S01]  /*39f0*/  @!P3 IMAD.MOV R16, RZ, RZ, -R16 ;  /* 0x000000ffff10b224 */ /* 0x000fe200078e0a10 */
[C---:B------:R-:W-:Y:S01]  /*3a00*/  ISETP.GT.U32.AND P3, PT, R41.reuse, R20, PT ;  /* 0x000000142900720c */ /* 0x040fe20003f64070 */
[----:B------:R-:W-:Y:S01]  /*3a10*/  @!P5 IMAD.MOV R12, RZ, RZ, -R12 ;  /* 0x000000ffff0cd224 */ /* 0x000fe200078e0a0c */
[C---:B------:R-:W-:Y:S01]  /*3a20*/  ISETP.GT.U32.AND P5, PT, R41.reuse, R15, PT ;  /* 0x0000000f2900720c */ /* 0x040fe20003fa4070 */
[----:B------:R-:W-:Y:S01]  /*3a30*/  @!P2 IMAD.MOV R13, RZ, RZ, -R13 ;  /* 0x000000ffff0da224 */ /* 0x000fe200078e0a0d */
[----:B------:R-:W-:Y:S02]  /*3a40*/  ISETP.GT.U32.AND P2, PT, R41, R17, PT ;  /* 0x000000112900720c */ /* 0x000fe40003f44070 */
[----:B------:R-:W-:Y:S01]  /*3a50*/  IABS R19, R26 ;  /* 0x0000001a00137213 */ /* 0x000fe20000000000 */
[----:B------:R-:W-:Y:S01]  /*3a60*/  @!P4 IMAD.MOV R11, RZ, RZ, -R11 ;  /* 0x000000ffff0bc224 */ /* 0x000fe200078e0a0b */
[----:B------:R-:W-:Y:S02]  /*3a70*/  ISETP.GE.AND P4, PT, R21, RZ, PT ;  /* 0x000000ff1500720c */ /* 0x000fe40003f86270 */
[----:B------:R-:W-:Y:S01]  /*3a80*/  ISETP.GE.AND P0, PT, R22, RZ, PT ;  /* 0x000000ff1600720c */ /* 0x000fe20003f06270 */
[----:B------:R-:W-:Y:S01]  /*3a90*/  IMAD.HI.U32 R22, R42, R19, RZ ;  /* 0x000000132a167227 */ /* 0x000fe200078e00ff */
[----:B------:R-:W-:-:S02]  /*3aa0*/  IABS R21, R28 ;  /* 0x0000001c00157213 */ /* 0x000fc40000000000 */
[----:B------:R-:W-:Y:S01]  /*3ab0*/  IABS R23, R30 ;  /* 0x0000001e00177213 */ /* 0x000fe20000000000 */
[--C-:B------:R-:W-:Y:S01]  /*3ac0*/  @!P3 IMAD.IADD R20, R20, 0x1, -R41.reuse ;  /* 0x000000011414b824 */ /* 0x100fe200078e0a29 */
[----:B------:R-:W-:Y:S01]  /*3ad0*/  ISETP.GT.U32.AND P1, PT, R41, R14, PT ;  /* 0x0000000e2900720c */ /* 0x000fe20003f24070 */
[--C-:B------:R-:W-:Y:S01]  /*3ae0*/  @!P5 IMAD.IADD R15, R15, 0x1, -R41.reuse ;  /* 0x000000010f0fd824 */ /* 0x100fe200078e0a29 */
[----:B------:R-:W-:Y:S01]  /*3af0*/  ISETP.GT.U32.AND P5, PT, R41, R18, PT ;  /* 0x000000122900720c */ /* 0x000fe20003fa4070 */
[----:B------:R-:W-:Y:S01]  /*3b00*/  @!P2 IMAD.IADD R17, R17, 0x1, -R41 ;  /* 0x000000011111a824 */ /* 0x000fe200078e0a29 */
[----:B------:R-:W-:Y:S01]  /*3b10*/  ISETP.GE.AND P2, PT, R26, RZ, PT ;  /* 0x000000ff1a00720c */ /* 0x000fe20003f46270 */
[----:B------:R-:W-:Y:S01]  /*3b20*/  IMAD.MOV R22, RZ, RZ, -R22 ;  /* 0x000000ffff167224 */ /* 0x000fe200078e0a16 */
[----:B------:R-:W-:Y:S01]  /*3b30*/  ISETP.GT.U32.AND P3, PT, R41, R20, PT ;  /* 0x000000142900720c */ /* 0x000fe20003f64070 */
[----:B------:R-:W-:-:S04]  /*3b40*/  IMAD.HI.U32 R0, R42, R21, RZ ;  /* 0x000000152a007227 */ /* 0x000fc800078e00ff */
[----:B------:R-:W-:-:S04]  /*3b50*/  IMAD.HI.U32 R26, R42, R23, RZ ;  /* 0x000000172a1a7227 */ /* 0x000fc800078e00ff */
[C---:B------:R-:W-:Y:S01]  /*3b60*/  IMAD R19, R41.reuse, R22, R19 ;  /* 0x0000001629137224 */ /* 0x040fe200078e0213 */
[----:B------:R-:W-:Y:S01]  /*3b70*/  IABS R22, R29 ;  /* 0x0000001d00167213 */ /* 0x000fe20000000000 */
[----:B------:R-:W-:Y:S02]  /*3b80*/  IMAD.MOV R0, RZ, RZ, -R0 ;  /* 0x000000ffff007224 */ /* 0x000fe400078e0a00 */
[----:B------:R-:W-:Y:S02]  /*3b90*/  IMAD.MOV R26, RZ, RZ, -R26 ;  /* 0x000000ffff1a7224 */ /* 0x000fe400078e0a1a */
[C---:B------:R-:W-:Y:S02]  /*3ba0*/  IMAD R21, R41.reuse, R0, R21 ;  /* 0x0000000029157224 */ /* 0x040fe400078e0215 */
[----:B------:R-:W-:Y:S02]  /*3bb0*/  IMAD R23, R41, R26, R23 ;  /* 0x0000001a29177224 */ /* 0x000fe400078e0217 */
[----:B------:R-:W-:-:S04]  /*3bc0*/  IMAD.HI.U32 R0, R42, R22, RZ ;  /* 0x000000162a007227 */ /* 0x000fc800078e00ff */
[--C-:B------:R-:W-:Y:S01]  /*3bd0*/  @!P1 IMAD.IADD R14, R14, 0x1, -R41.reuse ;  /* 0x000000010e0e9824 */ /* 0x100fe200078e0a29 */
[----:B------:R-:W-:Y:S01]  /*3be0*/  ISETP.GE.AND P1, PT, R24, RZ, PT ;  /* 0x000000ff1800720c */ /* 0x000fe20003f26270 */
[--C-:B------:R-:W-:Y:S01]  /*3bf0*/  @!P5 IMAD.IADD R18, R18, 0x1, -R41.reuse ;  /* 0x000000011212d824 */ /* 0x100fe200078e0a29 */
[----:B------:R-:W-:Y:S01]  /*3c00*/  IABS R24, R31 ;  /* 0x0000001f00187213 */ /* 0x000fe20000000000 */
[----:B------:R-:W-:Y:S01]  /*3c10*/  @!P3 IMAD.IADD R20, R20, 0x1, -R41 ;  /* 0x000000011414b824 */ /* 0x000fe200078e0a29 */
[----:B------:R-:W-:Y:S01]  /*3c20*/  ISETP.GT.U32.AND P3, PT, R41, R23, PT ;  /* 0x000000172900720c */ /* 0x000fe20003f64070 */
[----:B------:R-:W-:Y:S01]  /*3c30*/  IMAD.MOV R0, RZ, RZ, -R0 ;  /* 0x000000ffff007224 */ /* 0x000fe200078e0a00 */
[----:B------:R-:W-:Y:S01]  /*3c40*/  ISETP.GE.AND P6, PT, R25, RZ, PT ;  /* 0x000000ff1900720c */ /* 0x000fe20003fc6270 */
[----:B------:R-:W-:Y:S01]  /*3c50*/  @!P4 IMAD.MOV R14, RZ, RZ, -R14 ;  /* 0x000000ffff0ec224 */ /* 0x000fe200078e0a0e */
[C---:B------:R-:W-:Y:S01]  /*3c60*/  ISETP.GT.U32.AND P4, PT, R41.reuse, R17, PT ;  /* 0x000000112900720c */ /* 0x040fe20003f84070 */
[----:B------:R-:W-:Y:S01]  /*3c70*/  @!P0 IMAD.MOV R15, RZ, RZ, -R15 ;  /* 0x000000ffff0f8224 */ /* 0x000fe200078e0a0f */
[C---:B------:R-:W-:Y:S01]  /*3c80*/  ISETP.GT.U32.AND P0, PT, R41.reuse, R18, PT ;  /* 0x000000122900720c */ /* 0x040fe20003f04070 */
[C---:B------:R-:W-:Y:S01]  /*3c90*/  IMAD R22, R41.reuse, R0, R22 ;  /* 0x0000000029167224 */ /* 0x040fe200078e0216 */
[----:B------:R-:W-:Y:S01]  /*3ca0*/  ISETP.GT.U32.AND P5, PT, R41, R19, PT ;  /* 0x000000132900720c */ /* 0x000fe20003fa4070 */
[----:B------:R-:W-:Y:S01]  /*3cb0*/  IMAD.HI.U32 R0, R42, R24, RZ ;  /* 0x000000182a007227 */ /* 0x000fe200078e00ff */
[----:B------:R-:W-:-:S03]  /*3cc0*/  IABS R25, R32 ;  /* 0x0000002000197213 */ /* 0x000fc60000000000 */
[----:B------:R-:W-:Y:S02]  /*3cd0*/  IMAD.MOV R26, RZ, RZ, -R0 ;  /* 0x000000ffff1a7224 */ /* 0x000fe400078e0a00 */
[----:B------:R-:W-:-:S04]  /*3ce0*/  IMAD.HI.U32 R0, R42, R25, RZ ;  /* 0x000000192a007227 */ /* 0x000fc800078e00ff */
[----:B------:R-:W-:Y:S01]  /*3cf0*/  IMAD R24, R41, R26, R24 ;  /* 0x0000001a29187224 */ /* 0x000fe200078e0218 */
[----:B------:R-:W-:Y:S01]  /*3d00*/  IABS R26, R33 ;  /* 0x00000021001a7213 */ /* 0x000fe20000000000 */
[--C-:B------:R-:W-:Y:S02]  /*3d10*/  @!P3 IMAD.IADD R23, R23, 0x1, -R41.reuse ;  /* 0x000000011717b824 */ /* 0x100fe400078e0a29 */
[----:B------:R-:W-:Y:S02]  /*3d20*/  IMAD.MOV R0, RZ, RZ, -R0 ;  /* 0x000000ffff007224 */ /* 0x000fe400078e0a00 */
[--C-:B------:R-:W-:Y:S01]  /*3d30*/  @!P4 IMAD.IADD R17, R17, 0x1, -R41.reuse ;  /* 0x000000011111c824 */ /* 0x100fe200078e0a29 */
[----:B------:R-:W-:Y:S01]  /*3d40*/  ISETP.GT.U32.AND P3, PT, R41, R23, PT ;  /* 0x000000172900720c */ /* 0x000fe20003f64070 */
[--C-:B------:R-:W-:Y:S02]  /*3d50*/  @!P0 IMAD.IADD R18, R18, 0x1, -R41.reuse ;  /* 0x0000000112128824 */ /* 0x100fe400078e0a29 */
[----:B------:R-:W-:-:S02]  /*3d60*/  @!P5 IMAD.IADD R19, R19, 0x1, -R41 ;  /* 0x000000011313d824 */ /* 0x000fc400078e0a29 */
[----:B------:R-:W-:Y:S02]  /*3d70*/  IMAD R25, R41, R0, R25 ;  /* 0x0000000029197224 */ /* 0x000fe400078e0219 */
[----:B------:R-:W-:-:S04]  /*3d80*/  IMAD.HI.U32 R0, R42, R26, RZ ;  /* 0x0000001a2a007227 */ /* 0x000fc800078e00ff */
[----:B------:R-:W-:Y:S01]  /*3d90*/  @!P1 IMAD.MOV R17, RZ, RZ, -R17 ;  /* 0x000000ffff119224 */ /* 0x000fe200078e0a11 */
[C---:B------:R-:W-:Y:S01]  /*3da0*/  ISETP.GT.U32.AND P1, PT, R41.reuse, R19, PT ;  /* 0x000000132900720c */ /* 0x040fe20003f24070 */
[----:B------:R-:W-:Y:S01]  /*3db0*/  @!P6 IMAD.MOV R18, RZ, RZ, -R18 ;  /* 0x000000ffff12e224 */ /* 0x000fe200078e0a12 */
[----:B------:R-:W-:Y:S01]  /*3dc0*/  ISETP.GT.U32.AND P6, PT, R41, R22, PT ;  /* 0x000000162900720c */ /* 0x000fe20003fc4070 */
[----:B------:R-:W-:-:S04]  /*3dd0*/  IMAD.MOV R0, RZ, RZ, -R0 ;  /* 0x000000ffff007224 */ /* 0x000fc800078e0a00 */
[----:B------:R-:W-:Y:S02]  /*3de0*/  IMAD R26, R41, R0, R26 ;  /* 0x00000000291a7224 */ /* 0x000fe400078e021a */
[----:B------:R-:W-:-:S03]  /*3df0*/  @!P3 IMAD.IADD R23, R23, 0x1, -R41 ;  /* 0x000000011717b824 */ /* 0x000fc600078e0a29 */
[----:B------:R-:W-:Y:S01]  /*3e00*/  ISETP.GT.U32.AND P3, PT, R41, R26, PT ;  /* 0x0000001a2900720c */ /* 0x000fe20003f64070 */
[--C-:B------:R-:W-:Y:S02]  /*3e10*/  @!P1 IMAD.IADD R19, R19, 0x1, -R41.reuse ;  /* 0x0000000113139824 */ /* 0x100fe400078e0a29 */
[----:B------:R-:W-:Y:S01]  /*3e20*/  @!P6 IMAD.IADD R22, R22, 0x1, -R41 ;  /* 0x000000011616e824 */ /* 0x000fe200078e0a29 */
[----:B------:R-:W-:Y:S01]  /*3e30*/  ISETP.GT.U32.AND P0, PT, R41, R21, PT ;  /* 0x000000152900720c */ /* 0x000fe20003f04070 */
[----:B------:R-:W-:-:S03]  /*3e40*/  @!P2 IMAD.MOV R19, RZ, RZ, -R19 ;  /* 0x000000ffff13a224 */ /* 0x000fc600078e0a13 */
[----:B------:R-:W-:Y:S02]  /*3e50*/  ISETP.GT.U32.AND P2, PT, R41, R22, PT ;  /* 0x000000162900720c */ /* 0x000fe40003f44070 */
[----:B------:R-:W-:Y:S02]  /*3e60*/  ISETP.GE.AND P1, PT, R29, RZ, PT ;  /* 0x000000ff1d00720c */ /* 0x000fe40003f26270 */
[----:B------:R-:W-:Y:S01]  /*3e70*/  ISETP.GE.AND P5, PT, R28, RZ, PT ;  /* 0x000000ff1c00720c */ /* 0x000fe20003fa6270 */
[----:B------:R-:W-:Y:S01]  /*3e80*/  @!P3 IMAD.IADD R26, R26, 0x1, -R41 ;  /* 0x000000011a1ab824 */ /* 0x000fe200078e0a29 */
[----:B------:R-:W-:-:S04]  /*3e90*/  IABS R28, R35 ;  /* 0x00000023001c7213 */ /* 0x000fc80000000000 */
[----:B------:R-:W-:Y:S01]  /*3ea0*/  ISETP.GT.U32.AND P3, PT, R41, R26, PT ;  /* 0x0000001a2900720c */ /* 0x000fe20003f64070 */
[----:B------:R-:W-:Y:S01]  /*3eb0*/  IMAD.HI.U32 R29, R42, R28, RZ ;  /* 0x0000001c2a1d7227 */ /* 0x000fe200078e00ff */
[----:B------:R-:W-:Y:S03]  /*3ec0*/  STL [R1+0x10], R37 ;  /* 0x0000102501007387 */ /* 0x000fe60000100800 */
[--C-:B------:R-:W-:Y:S01]  /*3ed0*/  @!P0 IMAD.IADD R21, R21, 0x1, -R41.reuse ;  /* 0x0000000115158824 */ /* 0x100fe200078e0a29 */
[----:B0-----:R-:W5:Y:S01]  /*3ee0*/  LDL.LU R45, [R1+0x84] ;  /* 0x00008400012d7983 */ /* 0x001f620000300800 */
[----:B------:R-:W-:Y:S02]  /*3ef0*/  @!P2 IMAD.IADD R22, R22, 0x1, -R41 ;  /* 0x000000011616a824 */ /* 0x000fe400078e0a29 */
[----:B------:R-:W-:Y:S01]  /*3f00*/  IMAD.MOV R29, RZ, RZ, -R29 ;  /* 0x000000ffff1d7224 */ /* 0x000fe200078e0a1d */
[----:B------:R-:W-:Y:S01]  /*3f10*/  STL [R1+0x1678], R61 ;  /* 0x0016783d01007387 */ /* 0x000fe20000100800 */
[----:B------:R-:W-:Y:S01]  /*3f20*/  ISETP.GT.U32.AND P0, PT, R41, R21, PT ;  /* 0x000000152900720c */ /* 0x000fe20003f04070 */
[----:B------:R-:W-:Y:S01]  /*3f30*/  @!P1 IMAD.MOV R22, RZ, RZ, -R22 ;  /* 0x000000ffff169224 */ /* 0x000fe200078e0a16 */
[----:B------:R-:W-:Y:S01]  /*3f40*/  ISETP.GE.AND P1, PT, R33, RZ, PT ;  /* 0x000000ff2100720c */ /* 0x000fe20003f26270 */
[----:B------:R0:W-:Y:S01]  /*3f50*/  STL [R1+0x167c], R2 ;  /* 0x00167c0201007387 */ /* 0x0001e20000100800 */
[----:B------:R-:W-:-:S03]  /*3f60*/  IMAD R28, R41, R29, R28 ;  /* 0x0000001d291c7224 */ /* 0x000fc600078e021c */
[----:B------:R1:W-:Y:S04]  /*3f70*/  STL [R1+0x1680], R3 ;  /* 0x0016800301007387 */ /* 0x0003e80000100800 */
[----:B------:R-:W-:Y:S01]  /*3f80*/  STL [R1+0x1684], R4 ;  /* 0x0016840401007387 */ /* 0x000fe20000100800 */
[----:B------:R-:W-:-:S03]  /*3f90*/  @!P3 IMAD.IADD R26, R26, 0x1, -R41 ;  /* 0x000000011a1ab824 */ /* 0x000fc600078e0a29 */
[----:B------:R-:W-:Y:S01]  /*3fa0*/  STL [R1+0x1688], R5 ;  /* 0x0016880501007387 */ /* 0x000fe20000100800 */
[----:B------:R-:W-:-:S03]  /*3fb0*/  ISETP.GT.U32.AND P3, PT, R41, R28, PT ;  /* 0x0000001c2900720c */ /* 0x000fc60003f64070 */
[----:B------:R-:W-:Y:S04]  /*3fc0*/  STL [R1+0x168c], R6 ;  /* 0x00168c0601007387 */ /* 0x000fe80000100800 */
[----:B------:R-:W-:Y:S04]  /*3fd0*/  STL [R1+0x1690], R7 ;  /* 0x0016900701007387 */ /* 0x000fe80000100800 */
[----:B------:R-:W-:Y:S04]  /*3fe0*/  STL [R1+0x1694], R8 ;  /* 0x0016940801007387 */ /* 0x000fe80000100800 */
[----:B------:R-:W-:Y:S04]  /*3ff0*/  STL [R1+0x1698], R9 ;  /* 0x0016980901007387 */ /* 0x000fe80000100800 */
[----:B------:R-:W-:Y:S04]  /*4000*/  STL [R1+0x169c], R10 ;  /* 0x00169c0a01007387 */ /* 0x000fe80000100800 */
[----:B------:R-:W-:Y:S01]  /*4010*/  STL [R1+0x16a0], R11 ;  /* 0x0016a00b01007387 */ /* 0x000fe20000100800 */
[----:B------:R-:W-:-:S03]  /*4020*/  @!P0 IMAD.IADD R21, R21, 0x1, -R41 ;  /* 0x0000000115158824 */ /* 0x000fc600078e0a29 */
[----:B------:R-:W-:Y:S01]  /*4030*/  STL [R1+0x16a4], R12 ;  /* 0x0016a40c01007387 */ /* 0x000fe20000100800 */
[----:B------:R-:W-:-:S03]  /*4040*/  ISETP.GE.AND P4, PT, R27, RZ, PT ;  /* 0x000000ff1b00720c */ /* 0x000fc60003f86270 */
[----:B------:R-:W-:Y:S01]  /*4050*/  STL [R1+0x16a8], R13 ;  /* 0x0016a80d01007387 */ /* 0x000fe20000100800 */
[----:B------:R-:W-:Y:S01]  /*4060*/  ISETP.GE.AND P0, PT, R30, RZ, PT ;  /* 0x000000ff1e00720c */ /* 0x000fe20003f06270 */
[----:B------:R-:W-:Y:S02]  /*4070*/  @!P1 IMAD.MOV R26, RZ, RZ, -R26 ;  /* 0x000000ffff1a9224 */ /* 0x000fe400078e0a1a */
[----:B------:R-:W-:Y:S01]  /*4080*/  STL [R1+0x16ac], R14 ;  /* 0x0016ac0e01007387 */ /* 0x000fe20000100800 */
[----:B------:R-:W-:-:S03]  /*4090*/  IABS R27, R34 ;  /* 0x00000022001b7213 */ /* 0x000fc60000000000 */
[----:B------:R-:W-:Y:S01]  /*40a0*/  STL [R1+0x16b0], R15 ;  /* 0x0016b00f01007387 */ /* 0x000fe20000100800 */
[----:B--2---:R-:W-:Y:S02]  /*40b0*/  IABS R30, R46 ;  /* 0x0000002e001e7213 */ /* 0x004fe40000000000 */
[----:B------:R-:W-:Y:S01]  /*40c0*/  ISETP.GE.AND P1, PT, R46, RZ, PT ;  /* 0x000000ff2e00720c */ /* 0x000fe20003f26270 */
[----:B------:R-:W-:Y:S04]  /*40d0*/  STL [R1+0x16b4], R16 ;  /* 0x0016b41001007387 */ /* 0x000fe80000100800 */
[----:B------:R-:W-:Y:S04]  /*40e0*/  STL [R1+0x16b8], R17 ;  /* 0x0016b81101007387 */ /* 0x000fe80000100800 */
[----:B------:R-:W2:Y:S01]  /*40f0*/  LDL.LU R46, [R1+0x88] ;  /* 0x00008800012e7983 */ /* 0x000ea20000300800 */
[----:B------:R-:W-:Y:S01]  /*4100*/  IMAD.HI.U32 R0, R42, R27, RZ ;  /* 0x0000001b2a007227 */ /* 0x000fe200078e00ff */
[----:B------:R-:W-:-:S02]  /*4110*/  ISETP.GT.U32.AND P6, PT, R41, R24, PT ;  /* 0x000000182900720c */ /* 0x000fc40003fc4070 */
[----:B------:R-:W2:Y:S01]  /*4120*/  LDL.LU R53, [R1+0x8c] ;  /* 0x00008c0001357983 */ /* 0x000ea20000300800 */
[----:B------:R-:W-:Y:S02]  /*4130*/  @!P3 IMAD.IADD R28, R28, 0x1, -R41 ;  /* 0x000000011c1cb824 */ /* 0x000fe400078e0a29 */
[----:B------:R-:W-:Y:S01]  /*4140*/  IMAD.MOV R0, RZ, RZ, -R0 ;  /* 0x000000ffff007224 */ /* 0x000fe200078e0a00 */
[----:B------:R-:W2:Y:S02]  /*4150*/  LDL.LU R55, [R1+0x7c0] ;  /* 0x0007c00001377983 */ /* 0x000ea40000300800 */
[C---:B------:R-:W-:Y:S01]  /*4160*/  ISETP.GT.U32.AND P3, PT, R41.reuse, R28, PT ;  /* 0x0000001c2900720c */ /* 0x040fe20003f64070 */
[----:B------:R-:W-:Y:S01]  /*4170*/  IMAD R27, R41, R0, R27 ;  /* 0x00000000291b7224 */ /* 0x000fe200078e021b */
[----:B------:R-:W-:Y:S01]  /*4180*/  IABS R0, R40 ;  /* 0x0000002800007213 */ /* 0x000fe20000000000 */
[----:B------:R-:W-:Y:S01]  /*4190*/  @!P0 IMAD.MOV R23, RZ, RZ, -R23 ;  /* 0x000000ffff178224 */ /* 0x000fe200078e0a17 */
[----:B------:R-:W-:Y:S01]  /*41a0*/  ISETP.GE.AND P0, PT, R35, RZ, PT ;  /* 0x000000ff2300720c */ /* 0x000fe20003f06270 */
[----:B------:R-:W-:Y:S01]  /*41b0*/  @!P6 IMAD.IADD R24, R24, 0x1, -R41 ;  /* 0x000000011818e824 */ /* 0x000fe200078e0a29 */
[----:B------:R-:W2:Y:S01]  /*41c0*/  LDL.LU R48, [R1+0x7c4] ;  /* 0x0007c40001307983 */ /* 0x000ea20000300800 */
[----:B------:R-:W-:Y:S01]  /*41d0*/  IMAD.HI.U32 R29, R42, R0, RZ ;  /* 0x000000002a1d7227 */ /* 0x000fe200078e00ff */
[----:B------:R-:W-:-:S02]  /*41e0*/  ISETP.GE.AND P6, PT, R31, RZ, PT ;  /* 0x000000ff1f00720c */ /* 0x000fc40003fc6270 */
[----:B------:R-:W2:Y:S01]  /*41f0*/  LDL.LU R49, [R1+0x7c8] ;  /* 0x0007c80001317983 */ /* 0x000ea20000300800 */
[----:B------:R-:W-:Y:S02]  /*4200*/  IMAD.MOV R31, RZ, RZ, -R29 ;  /* 0x000000ffff1f7224 */ /* 0x000fe400078e0a1d */
[----:B------:R-:W-:Y:S02]  /*4210*/  @!P3 IMAD.IADD R28, R28, 0x1, -R41 ;  /* 0x000000011c1cb824 */ /* 0x000fe400078e0a29 */
[----:B------:R-:W-:Y:S01]  /*4220*/  IMAD R0, R41, R31, R0 ;  /* 0x0000001f29007224 */ /* 0x000fe200078e0200 */
[----:B---3--:R-:W-:Y:S01]  /*4230*/  IABS R31, R47 ;  /* 0x0000002f001f7213 */ /* 0x008fe20000000000 */
[----:B------:R-:W-:Y:S01]  /*4240*/  @!P0 IMAD.MOV R28, RZ, RZ, -R28 ;  /* 0x000000ffff1c8224 */ /* 0x000fe200078e0a1c */
[----:B------:R-:W-:Y:S02]  /*4250*/  ISETP.GE.AND P0, PT, R47, RZ, PT ;  /* 0x000000ff2f00720c */ /* 0x000fe40003f06270 */
[----:B------:R-:W3:Y:S01]  /*4260*/  LDL.LU R47, [R1+0x7cc] ;  /* 0x0007cc00012f7983 */ /* 0x000ee20000300800 */
[----:B------:R-:W-:Y:S01]  /*4270*/  @!P4 IMAD.MOV R20, RZ, RZ, -R20 ;  /* 0x000000ffff14c224 */ /* 0x000fe200078e0a14 */
[----:B------:R-:W-:-:S02]  /*4280*/  ISETP.GT.U32.AND P4, PT, R41, R25, PT ;  /* 0x000000192900720c */ /* 0x000fc40003f84070 */
[----:B------:R-:W-:Y:S01]  /*4290*/  ISETP.GE.AND P2, PT, R32, RZ, PT ;  /* 0x000000ff2000720c */ /* 0x000fe20003f46270 */
[----:B------:R-:W-:Y:S01]  /*42a0*/  @!P5 IMAD.MOV R21, RZ, RZ, -R21 ;  /* 0x000000ffff15d224 */ /* 0x000fe200078e0a15 */
[----:B------:R-:W3:Y:S09]  /*42b0*/  LDL.LU R54, [R1+0x7d0] ;  /* 0x0007d00001367983 */ /* 0x000ef20000300800 */
[----:B------:R-:W-:-:S05]  /*42c0*/  @!P4 IMAD.IADD R25, R25, 0x1, -R41 ;  /* 0x000000011919c824 */ /* 0x000fca00078e0a29 */
[----:B------:R-:W-:-:S13]  /*42d0*/  ISETP.GT.U32.AND P4, PT, R41, R25, PT ;  /* 0x000000192900720c */ /* 0x000fda0003f84070 */
[----:B------:R-:W-:Y:S01]  /*42e0*/  @!P4 IMAD.IADD R25, R25, 0x1, -R41 ;  /* 0x000000011919c824 */ /* 0x000fe200078e0a29 */
[----:B------:R-:W-:-:S03]  /*42f0*/  ISETP.GT.U32.AND P4, PT, R41, R27, PT ;  /* 0x0000001b2900720c */ /* 0x000fc60003f84070 */
[----:B------:R-:W-:-:S10]  /*4300*/  @!P2 IMAD.MOV R25, RZ, RZ, -R25 ;  /* 0x000000ffff19a224 */ /* 0x000fd400078e0a19 */
[----:B------:R-:W-:-:S05]  /*4310*/  @!P4 IMAD.IADD R27, R27, 0x1, -R41 ;  /* 0x000000011b1bc824 */ /* 0x000fca00078e0a29 */
[----:B------:R-:W-:Y:S02]  /*4320*/  ISETP.GT.U32.AND P4, PT, R41, R27, PT ;  /* 0x0000001b2900720c */ /* 0x000fe40003f84070 */
[----:B------:R-:W-:Y:S02]  /*4330*/  ISETP.GE.AND P2, PT, R60, RZ, PT ;  /* 0x000000ff3c00720c */ /* 0x000fe40003f46270 */
[----:B------:R-:W-:-:S05]  /*4340*/  IABS R60, R60 ;  /* 0x0000003c003c7213 */ /* 0x000fca0000000000 */
[----:B------:R-:W-:-:S04]  /*4350*/  IMAD.MOV.U32 R29, RZ, RZ, R60 ;  /* 0x000000ffff1d7224 */ /* 0x000fc800078e003c */
[----:B------:R-:W-:Y:S01]  /*4360*/  @!P4 IMAD.IADD R27, R27, 0x1, -R41 ;  /* 0x000000011b1bc824 */ /* 0x000fe200078e0a29 */
[----:B------:R-:W-:Y:S01]  /*4370*/  ISETP.GT.U32.AND P4, PT, R41, R0, PT ;  /* 0x000000002900720c */ /* 0x000fe20003f84070 */
[----:B------:R-:W-:-:S04]  /*4380*/  IMAD.HI.U32 R33, R42, R29, RZ ;  /* 0x0000001d2a217227 */ /* 0x000fc800078e00ff */
[----:B------:R-:W-:-:S04]  /*4390*/  IMAD.MOV R33, RZ, RZ, -R33 ;  /* 0x000000ffff217224 */ /* 0x000fc800078e0a21 */
[----:B------:R-:W-:-:S04]  /*43a0*/  IMAD R29, R41, R33, R29 ;  /* 0x00000021291d7224 */ /* 0x000fc800078e021d */
[----:B------:R-:W-:Y:S01]  /*43b0*/  @!P4 IMAD.IADD R0, R0, 0x1, -R41 ;  /* 0x000000010000c824 */ /* 0x000fe200078e0a29 */
[C---:B------:R-:W-:Y:S02]  /*43c0*/  ISETP.GT.U32.AND P3, PT, R41.reuse, R29, PT ;  /* 0x0000001d2900720c */ /* 0x040fe40003f64070 */
[C---:B------:R-:W-:Y:S01]  /*43d0*/  ISETP.GT.U32.AND P5, PT, R41.reuse, R24, PT ;  /* 0x000000182900720c */ /* 0x040fe20003fa4070 */
[----:B------:R-:W-:Y:S01]  /*43e0*/  IMAD.HI.U32 R33, R42, R31, RZ ;  /* 0x0000001f2a217227 */ /* 0x000fe200078e00ff */
[----:B------:R-:W-:-:S03]  /*43f0*/  ISETP.GT.U32.AND P4, PT, R41, R0, PT ;  /* 0x000000002900720c */ /* 0x000fc60003f84070 */
[----:B------:R-:W-:Y:S02]  /*4400*/  IMAD.MOV R33, RZ, RZ, -R33 ;  /* 0x000000ffff217224 */ /* 0x000fe400078e0a21 */
[----:B------:R-:W-:-:S04]  /*4410*/  IMAD.HI.U32 R32, R42, R30, RZ ;  /* 0x0000001e2a207227 */ /* 0x000fc800078e00ff */
[----:B------:R-:W-:Y:S02]  /*4420*/  @!P3 IMAD.IADD R29, R29, 0x1, -R41 ;  /* 0x000000011d1db824 */ /* 0x000fe400078e0a29 */
[C---:B------:R-:W-:Y:S02]  /*4430*/  IMAD R31, R41.reuse, R33, R31 ;  /* 0x00000021291f7224 */ /* 0x040fe400078e021f */
[----:B------:R-:W-:Y:S02]  /*4440*/  IMAD.MOV R32, RZ, RZ, -R32 ;  /* 0x000000ffff207224 */ /* 0x000fe400078e0a20 */
[--C-:B------:R-:W-:Y:S01]  /*4450*/  @!P5 IMAD.IADD R24, R24, 0x1, -R41.reuse ;  /* 0x000000011818d824 */ /* 0x100fe200078e0a29 */
[----:B------:R-:W-:Y:S01]  /*4460*/  ISETP.GE.AND P5, PT, R34, RZ, PT ;  /* 0x000000ff2200720c */ /* 0x000fe20003fa6270 */
[----:B------:R-:W-:Y:S01]  /*4470*/  @!P4 IMAD.IADD R0, R0, 0x1, -R41 ;  /* 0x000000010000c824 */ /* 0x000fe200078e0a29 */
[C---:B------:R-:W-:Y:S01]  /*4480*/  ISETP.GT.U32.AND P3, PT, R41.reuse, R29, PT ;  /* 0x0000001d2900720c */ /* 0x040fe20003f64070 */
[C---:B------:R-:W-:Y:S01]  /*4490*/  IMAD R30, R41.reuse, R32, R30 ;  /* 0x00000020291e7224 */ /* 0x040fe200078e021e */
[----:B------:R-:W-:Y:S01]  /*44a0*/  ISETP.GT.U32.AND P4, PT, R41, R31, PT ;  /* 0x0000001f2900720c */ /* 0x000fe20003f84070 */
[----:B------:R-:W-:Y:S01]  /*44b0*/  @!P6 IMAD.MOV R24, RZ, RZ, -R24 ;  /* 0x000000ffff18e224 */ /* 0x000fe200078e0a18 */
[----:B------:R-:W-:Y:S01]  /*44c0*/  ISETP.GE.AND P6, PT, R40, RZ, PT ;  /* 0x000000ff2800720c */ /* 0x000fe20003fc6270 */
[----:B0-----:R-:W-:-:S06]  /*44d0*/  IMAD.MOV.U32 R2, RZ, RZ, R0 ;  /* 0x000000ffff027224 */ /* 0x001fcc00078e0000 */
[----:B------:R-:W-:Y:S01]  /*44e0*/  @!P5 IMAD.MOV R27, RZ, RZ, -R27 ;  /* 0x000000ffff1bd224 */ /* 0x000fe200078e0a1b */
[----:B------:R-:W-:Y:S01]  /*44f0*/  ISETP.GT.U32.AND P5, PT, R41, R30, PT ;  /* 0x0000001e2900720c */ /* 0x000fe20003fa4070 */
[--C-:B------:R-:W-:Y:S02]  /*4500*/  @!P3 IMAD.IADD R29, R29, 0x1, -R41.reuse ;  /* 0x000000011d1db824 */ /* 0x100fe400078e0a29 */
[----:B------:R-:W-:-:S05]  /*4510*/  @!P4 IMAD.IADD R31, R31, 0x1, -R41 ;  /* 0x000000011f1fc824 */ /* 0x000fca00078e0a29 */
[----:B------:R-:W-:Y:S01]  /*4520*/  ISETP.GT.U32.AND P4, PT, R41, R31, PT ;  /* 0x0000001f2900720c */ /* 0x000fe20003f84070 */
[----:B------:R-:W-:-:S04]  /*4530*/  @!P6 IMAD.MOV R2, RZ, RZ, -R2 ;  /* 0x000000ffff02e224 */ /* 0x000fc800078e0a02 */
[--C-:B------:R-:W-:Y:S01]  /*4540*/  @!P5 IMAD.IADD R30, R30, 0x1, -R41.reuse ;  /* 0x000000011e1ed824 */ /* 0x100fe200078e0a29 */
[----:B------:R0:W-:Y:S04]  /*4550*/  STL [R1+0x48], R2 ;  /* 0x0000480201007387 */ /* 0x0001e80000100800 */
[----:B------:R-:W-:Y:S01]  /*4560*/  ISETP.GT.U32.AND P5, PT, R41, R30, PT ;  /* 0x0000001e2900720c */ /* 0x000fe20003fa4070 */
[----:B------:R-:W3:Y:S02]  /*4570*/  LDL.LU R50, [R1+0x7d4] ;  /* 0x0007d40001327983 */ /* 0x000ee40000300800 */
[----:B------:R-:W-:Y:S01]  /*4580*/  @!P4 IMAD.IADD R31, R31, 0x1, -R41 ;  /* 0x000000011f1fc824 */ /* 0x000fe200078e0a29 */
[----:B----4-:R-:W-:-:S09]  /*4590*/  IABS R34, R51 ;  /* 0x0000003300227213 */ /* 0x010fd20000000000 */
[----:B------:R-:W-:Y:S01]  /*45a0*/  @!P5 IMAD.IADD R30, R30, 0x1, -R41 ;  /* 0x000000011e1ed824 */ /* 0x000fe200078e0a29 */
[----:B------:R-:W-:Y:S02]  /*45b0*/  ISETP.GE.AND P5, PT, R51, RZ, PT ;  /* 0x000000ff3300720c */ /* 0x000fe40003fa6270 */
[----:B------:R-:W4:Y:S01]  /*45c0*/  LDL.LU R51, [R1+0x7d8] ;  /* 0x0007d80001337983 */ /* 0x000f220000300800 */
[----:B-----5:R-:W-:-:S05]  /*45d0*/  IABS R35, R45 ;  /* 0x0000002d00237213 */ /* 0x020fca0000000000 */
[----:B------:R-:W-:-:S04]  /*45e0*/  IMAD.HI.U32 R32, R42, R35, RZ ;  /* 0x000000232a207227 */ /* 0x000fc800078e00ff */
[----:B------:R-:W-:-:S04]  /*45f0*/  IMAD.MOV R32, RZ, RZ, -R32 ;  /* 0x000000ffff207224 */ /* 0x000fc800078e0a20 */
[----:B------:R-:W-:-:S05]  /*4600*/  IMAD R35, R41, R32, R35 ;  /* 0x0000002029237224 */ /* 0x000fca00078e0223 */
[----:B------:R-:W-:-:S13]  /*4610*/  ISETP.GT.U32.AND P3, PT, R41, R35, PT ;  /* 0x000000232900720c */ /* 0x000fda0003f64070 */
[----:B------:R-:W-:-:S05]  /*4620*/  @!P3 IMAD.IADD R35, R35, 0x1, -R41 ;  /* 0x000000012323b824 */ /* 0x000fca00078e0a29 */
[----:B------:R-:W-:Y:S02]  /*4630*/  ISETP.GT.U32.AND P3, PT, R41, R35, PT ;  /* 0x000000232900720c */ /* 0x000fe40003f64070 */
[----:B--2---:R-:W-:-:S05]  /*4640*/  IABS R44, R46 ;  /* 0x0000002e002c7213 */ /* 0x004fca0000000000 */
[----:B------:R-:W-:-:S04]  /*4650*/  IMAD.HI.U32 R0, R42, R44, RZ ;  /* 0x0000002c2a007227 */ /* 0x000fc800078e00ff */
[----:B------:R-:W-:Y:S01]  /*4660*/  IMAD.MOV R0, RZ, RZ, -R0 ;  /* 0x000000ffff007224 */ /* 0x000fe200078e0a00 */
[----:B------:R-:W-:Y:S02]  /*4670*/  IABS R43, R53 ;  /* 0x00000035002b7213 */ /* 0x000fe40000000000 */
[----:B------:R-:W-:Y:S01]  /*4680*/  IABS R39, R55 ;  /* 0x0000003700277213 */ /* 0x000fe20000000000 */
[----:B------:R-:W-:Y:S02]  /*4690*/  IMAD R44, R41, R0, R44 ;  /* 0x00000000292c7224 */ /* 0x000fe400078e022c */
[----:B------:R-:W-:-:S03]  /*46a0*/  IMAD.HI.U32 R32, R42, R43, RZ ;  /* 0x0000002b2a207227 */ /* 0x000fc600078e00ff */
[----:B------:R-:W-:Y:S01]  /*46b0*/  ISETP.GT.U32.AND P4, PT, R41, R44, PT ;  /* 0x0000002c2900720c */ /* 0x000fe20003f84070 */
[----:B------:R-:W-:-:S04]  /*46c0*/  IMAD.HI.U32 R0, R42, R39, RZ ;  /* 0x000000272a007227 */ /* 0x000fc800078e00ff */
[----:B------:R-:W-:Y:S02]  /*46d0*/  IMAD.MOV R32, RZ, RZ, -R32 ;  /* 0x000000ffff207224 */ /* 0x000fe400078e0a20 */
[----:B------:R-:W-:Y:S02]  /*46e0*/  IMAD.MOV R0, RZ, RZ, -R0 ;  /* 0x000000ffff007224 */ /* 0x000fe400078e0a00 */
[C---:B------:R-:W-:Y:S02]  /*46f0*/  IMAD R43, R41.reuse, R32, R43 ;  /* 0x00000020292b7224 */ /* 0x040fe400078e022b */
[----:B------:R-:W-:Y:S01]  /*4700*/  IMAD R39, R41, R0, R39 ;  /* 0x0000000029277224 */ /* 0x000fe200078e0227 */
[----:B---3--:R-:W-:Y:S01]  /*4710*/  IABS R32, R47 ;  /* 0x0000002f00207213 */ /* 0x008fe20000000000 */
[--C-:B------:R-:W-:Y:S02]  /*4720*/  @!P3 IMAD.IADD R35, R35, 0x1, -R41.reuse ;  /* 0x000000012323b824 */ /* 0x100fe400078e0a29 */
[----:B------:R-:W-:Y:S01]  /*4730*/  @!P4 IMAD.IADD R44, R44, 0x1, -R41 ;  /* 0x000000012c2cc824 */ /* 0x000fe200078e0a29 */
[----:B------:R-:W-:Y:S01]  /*4740*/  ISETP.GT.U32.AND P3, PT, R41, R39, PT ;  /* 0x000000272900720c */ /* 0x000fe20003f64070 */
[----:B------:R-:W-:Y:S01]  /*4750*/  IMAD.HI.U32 R37, R42, R32, RZ ;  /* 0x000000202a257227 */ /* 0x000fe200078e00ff */
[----:B------:R-:W-:-:S03]  /*4760*/  ISETP.GE.AND P4, PT, R45, RZ, PT ;  /* 0x000000ff2d00720c */ /* 0x000fc60003f86270 */
[----:B------:R-:W-:-:S04]  /*4770*/  IMAD.MOV R37, RZ, RZ, -R37 ;  /* 0x000000ffff257224 */ /* 0x000fc800078e0a25 */
[----:B------:R-:W-:-:S04]  /*4780*/  IMAD R32, R41, R37, R32 ;  /* 0x0000002529207224 */ /* 0x000fc800078e0220 */
[----:B------:R-:W-:Y:S01]  /*4790*/  @!P3 IMAD.IADD R39, R39, 0x1, -R41 ;  /* 0x000000012727b824 */ /* 0x000fe200078e0a29 */
[----:B------:R-:W-:Y:S01]  /*47a0*/  ISETP.GE.AND P3, PT, R46, RZ, PT ;  /* 0x000000ff2e00720c */ /* 0x000fe20003f66270 */
[----:B------:R-:W-:Y:S01]  /*47b0*/  @!P4 IMAD.MOV R35, RZ, RZ, -R35 ;  /* 0x000000ffff23c224 */ /* 0x000fe200078e0a23 */
[----:B------:R-:W-:Y:S01]  /*47c0*/  ISETP.GT.U32.AND P4, PT, R41, R32, PT ;  /* 0x000000202900720c */ /* 0x000fe20003f84070 */
[----:B------:R-:W2:-:S12]  /*47d0*/  LDL.LU R46, [R1+0x7dc] ;  /* 0x0007dc00012e7983 */ /* 0x000e980000300800 */
[----:B------:R-:W-:Y:S01]  /*47e0*/  @!P4 IMAD.IADD R32, R32, 0x1, -R41 ;  /* 0x000000012020c824 */ /* 0x000fe200078e0a29 */
[----:B------:R-:W-:Y:S02]  /*47f0*/  ISETP.GE.AND P4, PT, R47, RZ, PT ;  /* 0x000000ff2f00720c */ /* 0x000fe40003f86270 */
[----:B------:R-:W3:Y:S01]  /*4800*/  LDL R47, [R1+0x70] ;  /* 0x00007000012f7983 */ /* 0x000ee20000100800 */
[----:B------:R-:W-:-:S04]  /*4810*/  IMAD.HI.U32 R36, R42, R34, RZ ;  /* 0x000000222a247227 */ /* 0x000fc800078e00ff */
[----:B------:R-:W-:-:S04]  /*4820*/  IMAD.MOV R36, RZ, RZ, -R36 ;  /* 0x000000ffff247224 */ /* 0x000fc800078e0a24 */
[----:B------:R-:W-:-:S05]  /*4830*/  IMAD R34, R41, R36, R34 ;  /* 0x0000002429227224 */ /* 0x000fca00078e0222 */
[----:B------:R-:W-:-:S13]  /*4840*/  ISETP.GT.U32.AND P6, PT, R41, R34, PT ;  /* 0x000000222900720c */ /* 0x000fda0003fc4070 */
[----:B------:R-:W-:-:S05]  /*4850*/  @!P6 IMAD.IADD R34, R34, 0x1, -R41 ;  /* 0x000000012222e824 */ /* 0x000fca00078e0a29 */
[----:B------:R-:W-:Y:S02]  /*4860*/  ISETP.GT.U32.AND P6, PT, R41, R34, PT ;  /* 0x000000222900720c */ /* 0x000fe40003fc4070 */
[----:B------:R-:W-:-:S05]  /*4870*/  IABS R36, R48 ;  /* 0x0000003000247213 */ /* 0x000fca0000000000 */
[----:B------:R-:W-:-:S06]  /*4880*/  IMAD.HI.U32 R0, R42, R36, RZ ;  /* 0x000000242a007227 */ /* 0x000fcc00078e00ff */
[----:B------:R-:W-:Y:S01]  /*4890*/  @!P6 IMAD.IADD R34, R34, 0x1, -R41 ;  /* 0x000000012222e824 */ /* 0x000fe200078e0a29 */
[----:B------:R-:W-:Y:S01]  /*48a0*/  ISETP.GT.U32.AND P6, PT, R41, R43, PT ;  /* 0x0000002b2900720c */ /* 0x000fe20003fc4070 */
[----:B------:R-:W-:-:S04]  /*48b0*/  IMAD.MOV R0, RZ, RZ, -R0 ;  /* 0x000000ffff007224 */ /* 0x000fc800078e0a00 */
[----:B------:R-:W-:Y:S01]  /*48c0*/  IMAD R36, R41, R0, R36 ;  /* 0x0000000029247224 */ /* 0x000fe200078e0224 */
[----:B------:R-:W-:-:S07]  /*48d0*/  IABS R40, R49 ;  /* 0x0000003100287213 */ /* 0x000fce0000000000 */
[----:B------:R-:W-:Y:S01]  /*48e0*/  @!P6 IMAD.IADD R43, R43, 0x1, -R41 ;  /* 0x000000012b2be824 */ /* 0x000fe200078e0a29 */
[C---:B------:R-:W-:Y:S01]  /*48f0*/  ISETP.GT.U32.AND P6, PT, R41.reuse, R36, PT ;  /* 0x000000242900720c */ /* 0x040fe20003fc4070 */
[----:B------:R-:W-:Y:S01]  /*4900*/  @!P2 IMAD.MOV R29, RZ, RZ, -R29 ;  /* 0x000000ffff1da224 */ /* 0x000fe200078e0a1d */
[----:B------:R-:W-:Y:S01]  /*4910*/  ISETP.GT.U32.AND P2, PT, R41, R44, PT ;  /* 0x0000002c2900720c */ /* 0x000fe20003f44070 */
[----:B------:R-:W-:Y:S01]  /*4920*/  IMAD.HI.U32 R45, R42, R40, RZ ;  /* 0x000000282a2d7227 */ /* 0x000fe200078e00ff */
[----:B------:R-:W-:-:S03]  /*4930*/  IABS R38, R54 ;  /* 0x0000003600267213 */ /* 0x000fc60000000000 */
[----:B------:R-:W-:Y:S01]  /*4940*/  @!P1 IMAD.MOV R30, RZ, RZ, -R30 ;  /* 0x000000ffff1e9224 */ /* 0x000fe200078e0a1e */
[----:B------:R-:W-:Y:S01]  /*4950*/  ISETP.GT.U32.AND P1, PT, R41, R43, PT ;  /* 0x0000002b2900720c */ /* 0x000fe20003f24070 */
[----:B------:R-:W-:-:S04]  /*4960*/  IMAD.MOV R45, RZ, RZ, -R45 ;  /* 0x000000ffff2d7224 */ /* 0x000fc800078e0a2d */
[----:B------:R-:W-:Y:S02]  /*4970*/  @!P6 IMAD.IADD R36, R36, 0x1, -R41 ;  /* 0x000000012424e824 */ /* 0x000fe400078e0a29 */
[----:B------:R-:W-:Y:S01]  /*4980*/  @!P0 IMAD.MOV R31, RZ, RZ, -R31 ;  /* 0x000000ffff1f8224 */ /* 0x000fe200078e0a1f */
[C---:B------:R-:W-:Y:S01]  /*4990*/  ISETP.GT.U32.AND P0, PT, R41.reuse, R39, PT ;  /* 0x000000272900720c */ /* 0x040fe20003f04070 */
[C---:B------:R-:W-:Y:S01]  /*49a0*/  IMAD R40, R41.reuse, R45, R40 ;  /* 0x0000002d29287224 */ /* 0x040fe200078e0228 */
[----:B------:R-:W-:Y:S01]  /*49b0*/  ISETP.GT.U32.AND P6, PT, R41, R36, PT ;  /* 0x000000242900720c */ /* 0x000fe20003fc4070 */
[----:B------:R-:W-:-:S04]  /*49c0*/  IMAD.HI.U32 R33, R42, R38, RZ ;  /* 0x000000262a217227 */ /* 0x000fc800078e00ff */
[----:B------:R-:W-:Y:S01]  /*49d0*/  @!P2 IMAD.IADD R44, R44, 0x1, -R41 ;  /* 0x000000012c2ca824 */ /* 0x000fe200078e0a29 */
[----:B------:R-:W-:Y:S01]  /*49e0*/  ISETP.GE.AND P2, PT, R53, RZ, PT ;  /* 0x000000ff3500720c */ /* 0x000fe20003f46270 */
[----:B------:R-:W-:Y:S01]  /*49f0*/  @!P5 IMAD.MOV R34, RZ, RZ, -R34 ;  /* 0x000000ffff22d224 */ /* 0x000fe200078e0a22 */
[----:B------:R-:W-:Y:S01]  /*4a00*/  ISETP.GT.U32.AND P5, PT, R41, R40, PT ;  /* 0x000000282900720c */ /* 0x000fe20003fa4070 */
[----:B------:R-:W-:Y:S02]  /*4a10*/  IMAD.MOV R33, RZ, RZ, -R33 ;  /* 0x000000ffff217224 */ /* 0x000fe400078e0a21 */
[--C-:B------:R-:W-:Y:S02]  /*4a20*/  @!P1 IMAD.IADD R43, R43, 0x1, -R41.reuse ;  /* 0x000000012b2b9824 */ /* 0x100fe400078e0a29 */
[----:B------:R-:W-:Y:S02]  /*4a30*/  IMAD R38, R41, R33, R38 ;  /* 0x0000002129267224 */ /* 0x000fe400078e0226 */
[----:B-1----:R-:W-:Y:S01]  /*4a40*/  IMAD.MOV.U32 R3, RZ, RZ, R44 ;  /* 0x000000ffff037224 */ /* 0x002fe200078e002c */
[----:B------:R-:W-:Y:S01]  /*4a50*/  IABS R0, R50 ;  /* 0x0000003200007213 */ /* 0x000fe20000000000 */
[--C-:B------:R-:W-:Y:S01]  /*4a60*/  @!P0 IMAD.IADD R39, R39, 0x1, -R41.reuse ;  /* 0x0000000127278824 */ /* 0x100fe200078e0a29 */
[----:B------:R-:W-:Y:S01]  /*4a70*/  ISETP.GT.U32.AND P0, PT, R41, R38, PT ;  /* 0x000000262900720c */ /* 0x000fe20003f04070 */
[----:B------:R-:W-:Y:S01]  /*4a80*/  @!P6 IMAD.IADD R36, R36, 0x1, -R41 ;  /* 0x000000012424e824 */ /* 0x000fe200078e0a29 */
[----:B------:R-:W-:Y:S01]  /*4a90*/  ISETP.GE.AND P6, PT, R48, RZ, PT ;  /* 0x000000ff3000720c */ /* 0x000fe20003fc6270 */
[----:B0-----:R-:W-:-:S02]  /*4aa0*/  IMAD.MOV.U32 R2, RZ, RZ, R43 ;  /* 0x000000ffff027224 */ /* 0x001fc400078e002b */
[----:B------:R-:W-:Y:S01]  /*4ab0*/  IMAD.HI.U32 R33, R42, R0, RZ ;  /* 0x000000002a217227 */ /* 0x000fe200078e00ff */
[----:B------:R-:W-:Y:S02]  /*4ac0*/  ISETP.GE.AND P1, PT, R55, RZ, PT ;  /* 0x000000ff3700720c */ /* 0x000fe40003f26270 */
[----:B------:R-:W5:Y:S01]  /*4ad0*/  LDL.LU R55, [R1+0x7e0] ;  /* 0x0007e00001377983 */ /* 0x000f620000300800 */
[----:B------:R-:W-:Y:S02]  /*4ae0*/  @!P3 IMAD.MOV R3, RZ, RZ, -R3 ;  /* 0x000000ffff03b224 */ /* 0x000fe400078e0a03 */
[----:B------:R-:W-:Y:S01]  /*4af0*/  @!P2 IMAD.MOV R2, RZ, RZ, -R2 ;  /* 0x000000ffff02a224 */ /* 0x000fe200078e0a02 */
[----:B------:R-:W5:Y:S01]  /*4b00*/  LDL.LU R48, [R1+0x7e4] ;  /* 0x0007e40001307983 */ /* 0x000f620000300800 */
[----:B------:R-:W-:Y:S01]  /*4b10*/  @!P5 IMAD.IADD R40, R40, 0x1, -R41 ;  /* 0x000000012828d824 */ /* 0x000fe200078e0a29 */
[----:B------:R-:W-:Y:S01]  /*4b20*/  ISETP.GE.AND P5, PT, R49, RZ, PT ;  /* 0x000000ff3100720c */ /* 0x000fe20003fa6270 */
[----:B------:R-:W-:Y:S01]  /*4b30*/  IMAD.MOV R37, RZ, RZ, -R33 ;  /* 0x000000ffff257224 */ /* 0x000fe200078e0a21 */
[----:B------:R-:W5:Y:S01]  /*4b40*/  LDL.LU R49, [R1+0x7e8] ;  /* 0x0007e80001317983 */ /* 0x000f620000300800 */
[----:B----4-:R-:W-:-:S03]  /*4b50*/  IABS R33, R51 ;  /* 0x0000003300217213 */ /* 0x010fc60000000000 */
[----:B------:R-:W-:Y:S01]  /*4b60*/  STL [R1+0x2c], R3 ;  /* 0x00002c0301007387 */ /* 0x000fe20000100800 */
[----:B------:R-:W-:-:S03]  /*4b70*/  IMAD R0, R41, R37, R0 ;  /* 0x0000002529007224 */ /* 0x000fc600078e0200 */
[----:B------:R0:W-:Y:S01]  /*4b80*/  STL [R1+0x38], R2 ;  /* 0x0000380201007387 */ /* 0x0001e20000100800 */
[----:B------:R-:W-:Y:S01]  /*4b90*/  @!P0 IMAD.IADD R38, R38, 0x1, -R41 ;  /* 0x0000000126268824 */ /* 0x000fe200078e0a29 */
[C---:B------:R-:W-:Y:S01]  /*4ba0*/  ISETP.GT.U32.AND P0, PT, R41.reuse, R40, PT ;  /* 0x000000282900720c */ /* 0x040fe20003f04070 */
[----:B0-----:R-:W-:Y:S02]  /*4bb0*/  IMAD.MOV.U32 R2, RZ, RZ, R36 ;  /* 0x000000ffff027224 */ /* 0x001fe400078e0024 */
[----:B------:R-:W-:Y:S02]  /*4bc0*/  IMAD.MOV.U32 R3, RZ, RZ, R39 ;  /* 0x000000ffff037224 */ /* 0x000fe400078e0027 */
[----:B------:R-:W-:Y:S01]  /*4bd0*/  @!P6 IMAD.MOV R2, RZ, RZ, -R2 ;  /* 0x000000ffff02e224 */ /* 0x000fe200078e0a02 */
[----:B------:R-:W-:Y:S01]  /*4be0*/  ISETP.GT.U32.AND P6, PT, R41, R0, PT ;  /* 0x000000002900720c */ /* 0x000fe20003fc4070 */
[----:B------:R-:W-:-:S04]  /*4bf0*/  IMAD.HI.U32 R39, R42, R33, RZ ;  /* 0x000000212a277227 */ /* 0x000fc800078e00ff */
[----:B------:R-:W-:Y:S01]  /*4c00*/  IMAD.MOV R39, RZ, RZ, -R39 ;  /* 0x000000ffff277224 */ /* 0x000fe200078e0a27 */
[C---:B------:R-:W-:Y:S01]  /*4c10*/  ISETP.GT.U32.AND P2, PT, R41.reuse, R38, PT ;  /* 0x000000262900720c */ /* 0x040fe20003f44070 */
[----:B------:R-:W-:Y:S02]  /*4c20*/  @!P1 IMAD.MOV R3, RZ, RZ, -R3 ;  /* 0x000000ffff039224 */ /* 0x000fe400078e0a03 */
[C---:B------:R-:W-:Y:S01]  /*4c30*/  IMAD R33, R41.reuse, R39, R33 ;  /* 0x0000002729217224 */ /* 0x040fe200078e0221 */
[C---:B------:R-:W-:Y:S01]  /*4c40*/  ISETP.GT.U32.AND P3, PT, R41.reuse, R32, PT ;  /* 0x000000202900720c */ /* 0x040fe20003f64070 */
[--C-:B------:R-:W-:Y:S02]  /*4c50*/  @!P0 IMAD.IADD R40, R40, 0x1, -R41.reuse ;  /* 0x0000000128288824 */ /* 0x100fe400078e0a29 */
[--C-:B------:R-:W-:Y:S01]  /*4c60*/  @!P6 IMAD.IADD R0, R0, 0x1, -R41.reuse ;  /* 0x000000010000e824 */ /* 0x100fe200078e0a29 */
[----:B------:R-:W-:Y:S01]  /*4c70*/  ISETP.GT.U32.AND P6, PT, R41, R33, PT ;  /* 0x000000212900720c */ /* 0x000fe20003fc4070 */
[----:B------:R-:W-:Y:S04]  /*4c80*/  STL [R1+0x40], R3 ;  /* 0x0000400301007387 */ /* 0x000fe80000100800 */
[----:B------:R0:W-:Y:S01]  /*4c90*/  STL [R1+0x44], R2 ;  /* 0x0000440201007387 */ /* 0x0001e20000100800 */
[----:B------:R-:W-:Y:S01]  /*4ca0*/  ISETP.GE.AND P1, PT, R54, RZ, PT ;  /* 0x000000ff3600720c */ /* 0x000fe20003f26270 */
[----:B------:R-:W-:-:S02]  /*4cb0*/  @!P2 IMAD.IADD R38, R38, 0x1, -R41 ;  /* 0x000000012626a824 */ /* 0x000fc400078e0a29 */
[----:B0-----:R-:W-:-:S04]  /*4cc0*/  IMAD.MOV.U32 R2, RZ, RZ, R40 ;  /* 0x000000ffff027224 */ /* 0x001fc800078e0028 */
[----:B------:R-:W-:Y:S01]  /*4cd0*/  @!P5 IMAD.MOV R2, RZ, RZ, -R2 ;  /* 0x000000ffff02d224 */ /* 0x000fe200078e0a02 */
[----:B------:R-:W-:Y:S01]  /*4ce0*/  ISETP.GT.U32.AND P5, PT, R41, R0, PT ;  /* 0x000000002900720c */ /* 0x000fe20003fa4070 */
[--C-:B------:R-:W-:Y:S02]  /*4cf0*/  @!P3 IMAD.IADD R32, R32, 0x1, -R41.reuse ;  /* 0x000000012020b824 */ /* 0x100fe400078e0a29 */
[----:B------:R-:W-:Y:S02]  /*4d00*/  @!P6 IMAD.IADD R33, R33, 0x1, -R41 ;  /* 0x000000012121e824 */ /* 0x000fe400078e0a29 */
[----:B------:R-:W-:Y:S01]  /*4d10*/  IMAD.MOV.U32 R3, RZ, RZ, R32 ;  /* 0x000000ffff037224 */ /* 0x000fe200078e0020 */
[----:B------:R-:W-:Y:S02]  /*4d20*/  ISETP.GE.AND P0, PT, R50, RZ, PT ;  /* 0x000000ff3200720c */ /* 0x000fe40003f06270 */
[----:B------:R-:W-:Y:S01]  /*4d30*/  ISETP.GT.U32.AND P6, PT, R41, R33, PT ;  /* 0x000000212900720c */ /* 0x000fe20003fc4070 */
[----:B------:R-:W-:-:S04]  /*4d40*/  @!P4 IMAD.MOV R3, RZ, RZ, -R3 ;  /* 0x000000ffff03c224 */ /* 0x000fc800078e0a03 */
[----:B------:R-:W-:Y:S01]  /*4d50*/  @!P5 IMAD.IADD R0, R0, 0x1, -R41 ;  /* 0x000000010000d824 */ /* 0x000fe200078e0a29 */
[----:B------:R-:W-:-:S07]  /*4d60*/  ISETP.GE.AND P3, PT, R51, RZ, PT ;  /* 0x000000ff3300720c */ /* 0x000fce0003f66270 */
[----:B------:R-:W-:Y:S01]  /*4d70*/  @!P6 IMAD.IADD R33, R33, 0x1, -R41 ;  /* 0x000000012121e824 */ /* 0x000fe200078e0a29 */
[----:B--2---:R-:W-:-:S05]  /*4d80*/  IABS R37, R46 ;  /* 0x0000002e00257213 */ /* 0x004fca0000000000 */
[----:B------:R-:W-:-:S04]  /*4d90*/  IMAD.HI.U32 R36, R42, R37, RZ ;  /* 0x000000252a247227 */ /* 0x000fc800078e00ff */
[----:B------:R-:W-:Y:S01]  /*4da0*/  IMAD.MOV R36, RZ, RZ, -R36 ;  /* 0x000000ffff247224 */ /* 0x000fe200078e0a24 */
[----:B------:R-:W-:Y:S02]  /*4db0*/  ISETP.GE.AND P2, PT, R46, RZ, PT ;  /* 0x000000ff2e00720c */ /* 0x000fe40003f46270 */
[----:B------:R-:W2:Y:S01]  /*4dc0*/  LDL.LU R46, [R1+0x7ec] ;  /* 0x0007ec00012e7983 */ /* 0x000ea20000300800 */
[----:B------:R-:W-:Y:S01]  /*4dd0*/  IMAD R37, R41, R36, R37 ;  /* 0x0000002429257224 */ /* 0x000fe200078e0225 */
[----:B---3--:R-:W-:Y:S02]  /*4de0*/  IABS R36, R47 ;  /* 0x0000002f00247213 */ /* 0x008fe40000000000 */
[----:B------:R-:W3:Y:S04]  /*4df0*/  LDL.LU R47, [R1+0x7f0] ;  /* 0x0007f000012f7983 */ /* 0x000ee80000300800 */
[----:B------:R-:W4:Y:S04]  /*4e00*/  LDL.LU R9, [R1+0x7f4] ;  /* 0x0007f40001097983 */ /* 0x000f280000300800 */
[----:B------:R0:W-:Y:S02]  /*4e10*/  STL [R1+0x3c], R2 ;  /* 0x00003c0201007387 */ /* 0x0001e40000100800 */
[----:B0-----:R-:W-:-:S04]  /*4e20*/  IMAD.MOV.U32 R2, RZ, RZ, R38 ;  /* 0x000000ffff027224 */ /* 0x001fc800078e0026 */
[----:B------:R-:W-:Y:S01]  /*4e30*/  @!P1 IMAD.MOV R2, RZ, RZ, -R2 ;  /* 0x000000ffff029224 */ /* 0x000fe200078e0a02 */
[----:B------:R-:W-:Y:S04]  /*4e40*/  STL [R1+0x34], R3 ;  /* 0x0000340301007387 */ /* 0x000fe80000100800 */
[----:B------:R0:W-:Y:S04]  /*4e50*/  STL [R1+0x30], R2 ;  /* 0x0000300201007387 */ /* 0x0001e80000100800 */
[----:B------:R-:W4:Y:S04]  /*4e60*/  LDL.LU R13, [R1+0x7f8] ;  /* 0x0007f800010d7983 */ /* 0x000f280000300800 */
[----:B------:R-:W2:Y:S01]  /*4e70*/  LDL.LU R12, [R1+0x7fc] ;  /* 0x0007fc00010c7983 */ /* 0x000ea20000300800 */
[----:B0-----:R-:W-:-:S03]  /*4e80*/  IMAD.MOV.U32 R2, RZ, RZ, R0 ;  /* 0x000000ffff027224 */ /* 0x001fc600078e0000 */
[----:B------:R-:W4:Y:S01]  /*4e90*/  LDL.LU R11, [R1+0x800] ;  /* 0x00080000010b7983 */ /* 0x000f220000300800 */
[----:B------:R-:W-:-:S05]  /*4ea0*/  @!P0 IMAD.MOV R2, RZ, RZ, -R2 ;  /* 0x000000ffff028224 */ /* 0x000fca00078e0a02 */
[----:B------:R0:W-:Y:S02]  /*4eb0*/  STL [R1+0x28], R2 ;  /* 0x0000280201007387 */ /* 0x0001e40000100800 */
[----:B0-----:R-:W-:-:S04]  /*4ec0*/  IMAD.MOV.U32 R2, RZ, RZ, R33 ;  /* 0x000000ffff027224 */ /* 0x001fc800078e0021 */
[----:B------:R-:W-:-:S05]  /*4ed0*/  @!P3 IMAD.MOV R2, RZ, RZ, -R2 ;  /* 0x000000ffff02b224 */ /* 0x000fca00078e0a02 */
[----:B------:R0:W-:Y:S04]  /*4ee0*/  STL [R1+0x24], R2 ;  /* 0x0000240201007387 */ /* 0x0001e80000100800 */
[----:B------:R-:W3:Y:S04]  /*4ef0*/  LDL.LU R10, [R1+0x804] ;  /* 0x00080400010a7983 */ /* 0x000ee80000300800 */
[----:B------:R-:W4:Y:S04]  /*4f00*/  LDL.LU R8, [R1+0x808] ;  /* 0x0008080001087983 */ /* 0x000f280000300800 */
[----:B------:R-:W3:Y:S04]  /*4f10*/  LDL.LU R7, [R1+0x80c] ;  /* 0x00080c0001077983 */ /* 0x000ee80000300800 */
[----:B------:R-:W3:Y:S04]  /*4f20*/  LDL.LU R6, [R1+0x810] ;  /* 0x0008100001067983 */ /* 0x000ee80000300800 */
[----:B------:R-:W3:Y:S04]  /*4f30*/  LDL.LU R61, [R1+0x814] ;  /* 0x00081400013d7983 */ /* 0x000ee80000300800 */
[----:B------:R-:W3:Y:S04]  /*4f40*/  LDL R14, [R1+0xb80] ;  /* 0x000b8000010e7983 */ /* 0x000ee80000100800 */
[----:B------:R-:W3:Y:S04]  /*4f50*/  LDL.LU R5, [R1+0x818] ;  /* 0x0008180001057983 */ /* 0x000ee80000300800 */
[----:B0-----:R-:W3:Y:S04]  /*4f60*/  LDL.LU R2, [R1+0x81c] ;  /* 0x00081c0001027983 */ /* 0x001ee80000300800 */
[----:B------:R-:W3:Y:S04]  /*4f70*/  LDL R4, [R1+0x8d4] ;  /* 0x0008d40001047983 */ /* 0x000ee80000100800 */
[----:B------:R-:W3:Y:S04]  /*4f80*/  LDL R3, [R1+0xb7c] ;  /* 0x000b7c0001037983 */ /* 0x000ee80000100800 */
[----:B------:R-:W3:Y:S04]  /*4f90*/  LDL R17, [R1+0xb88] ;  /* 0x000b880001117983 */ /* 0x000ee80000100800 */
[----:B------:R-:W3:Y:S04]  /*4fa0*/  LDL R16, [R1+0xb8c] ;  /* 0x000b8c0001107983 */ /* 0x000ee80000100800 */
[----:B------:R-:W3:Y:S01]  /*4fb0*/  LDL R15, [R1+0xb90] ;  /* 0x000b9000010f7983 */ /* 0x000ee20000100800 */
[----:B-----5:R-:W-:-:S02]  /*4fc0*/  IABS R54, R55 ;  /* 0x0000003700367213 */ /* 0x020fc40000000000 */
[----:B------:R-:W-:-:S03]  /*4fd0*/  IABS R51, R48 ;  /* 0x0000003000337213 */ /* 0x000fc60000000000 */
[----:B------:R-:W-:Y:S01]  /*4fe0*/  IMAD.HI.U32 R39, R42, R54, RZ ;  /* 0x000000362a277227 */ /* 0x000fe200078e00ff */
[----:B------:R-:W-:-:S03]  /*4ff0*/  ISETP.GT.U32.AND P4, PT, R41, R37, PT ;  /* 0x000000252900720c */ /* 0x000fc60003f84070 */
[----:B------:R-:W-:-:S04]  /*5000*/  IMAD.HI.U32 R40, R42, R51, RZ ;  /* 0x000000332a287227 */ /* 0x000fc800078e00ff */
[----:B------:R-:W-:Y:S02]  /*5010*/  IMAD.MOV R39, RZ, RZ, -R39 ;  /* 0x000000ffff277224 */ /* 0x000fe400078e0a27 */
[----:B------:R-:W-:Y:S02]  /*5020*/  IMAD.MOV R40, RZ, RZ, -R40 ;  /* 0x000000ffff287224 */ /* 0x000fe400078e0a28 */
[C---:B------:R-:W-:Y:S01]  /*5030*/  IMAD R54, R41.reuse, R39, R54 ;  /* 0x0000002729367224 */ /* 0x040fe200078e0236 */
[----:B------:R-:W-:Y:S01]  /*5040*/  IABS R50, R49 ;  /* 0x0000003100327213 */ /* 0x000fe20000000000 */
[----:B------:R-:W0:Y:S01]  /*5050*/  I2F.RP R43, R36 ;  /* 0x00000024002b7306 */ /* 0x000e220000209400 */
[C---:B------:R-:W-:Y:S02]  /*5060*/  IMAD R51, R41.reuse, R40, R51 ;  /* 0x0000002829337224 */ /* 0x040fe400078e0233 */
[----:B------:R-:W-:Y:S01]  /*5070*/  ISETP.GT.U32.AND P5, PT, R41, R54, PT ;  /* 0x000000362900720c */ /* 0x000fe20003fa4070 */
[----:B------:R-:W-:-:S04]  /*5080*/  IMAD.HI.U32 R32, R42, R50, RZ ;  /* 0x000000322a207227 */ /* 0x000fc800078e00ff */
[----:B------:R-:W-:Y:S01]  /*5090*/  @!P4 IMAD.IADD R37, R37, 0x1, -R41 ;  /* 0x000000012525c824 */ /* 0x000fe200078e0a29 */
[----:B------:R-:W-:Y:S01]  /*50a0*/  ISETP.GT.U32.AND P4, PT, R41, R51, PT ;  /* 0x000000332900720c */ /* 0x000fe20003f84070 */
[----:B------:R-:W-:-:S04]  /*50b0*/  IMAD.MOV R32, RZ, RZ, -R32 ;  /* 0x000000ffff207224 */ /* 0x000fc800078e0a20 */
[----:B------:R-:W-:Y:S02]  /*50c0*/  IMAD R50, R41, R32, R50 ;  /* 0x0000002029327224 */ /* 0x000fe400078e0232 */
[----:B0-----:R0:W1:Y:S01]  /*50d0*/  MUFU.RCP R32, R43 ;  /* 0x0000002b00207308 */ /* 0x0010620000001000 */
[----:B------:R-:W-:-:S05]  /*50e0*/  @!P5 IMAD.IADD R54, R54, 0x1, -R41 ;  /* 0x000000013636d824 */ /* 0x000fca00078e0a29 */
[----:B------:R-:W-:Y:S01]  /*50f0*/  @!P4 IMAD.IADD R51, R51, 0x1, -R41 ;  /* 0x000000013333c824 */ /* 0x000fe200078e0a29 */
[----:B------:R-:W-:-:S04]  /*5100*/  ISETP.GT.U32.AND P0, PT, R41, R54, PT ;  /* 0x000000362900720c */ /* 0x000fc80003f04070 */
[----:B------:R-:W-:Y:S02]  /*5110*/  ISETP.GT.U32.AND P4, PT, R41, R51, PT ;  /* 0x000000332900720c */ /* 0x000fe40003f84070 */
[----:B--2---:R-:W-:-:S05]  /*5120*/  IABS R57, R12 ;  /* 0x0000000c00397213 */ /* 0x004fca0000000000 */
[----:B------:R-:W-:-:S04]  /*5130*/  IMAD.HI.U32 R44, R42, R57, RZ ;  /* 0x000000392a2c7227 */ /* 0x000fc800078e00ff */
[----:B------:R-:W-:-:S04]  /*5140*/  IMAD.MOV R44, RZ, RZ, -R44 ;  /* 0x000000ffff2c7224 */ /* 0x000fc800078e0a2c */
[----:B------:R-:W-:Y:S01]  /*5150*/  IMAD R57, R41, R44, R57 ;  /* 0x0000002c29397224 */ /* 0x000fe200078e0239 */
[----:B----4-:R-:W-:-:S05]  /*5160*/  IABS R53, R8 ;  /* 0x0000000800357213 */ /* 0x010fca0000000000 */
[----:B------:R-:W-:Y:S01]  /*5170*/  IMAD.HI.U32 R44, R42, R53, RZ ;  /* 0x000000352a2c7227 */ /* 0x000fe200078e00ff */
[----:B---3--:R-:W-:-:S03]  /*5180*/  IABS R59, R10 ;  /* 0x0000000a003b7213 */ /* 0x008fc60000000000 */
[----:B------:R-:W-:Y:S02]  /*5190*/  IMAD.MOV R44, RZ, RZ, -R44 ;  /* 0x000000ffff2c7224 */ /* 0x000fe400078e0a2c */
[----:B------:R-:W-:-:S04]  /*51a0*/  IMAD.HI.U32 R45, R42, R59, RZ ;  /* 0x0000003b2a2d7227 */ /* 0x000fc800078e00ff */
[----:B------:R-:W-:Y:S02]  /*51b0*/  IMAD R53, R41, R44, R53 ;  /* 0x0000002c29357224 */ /* 0x000fe400078e0235 */
[----:B------:R-:W2:Y:S01]  /*51c0*/  LDL R44, [R1+0xb84] ;  /* 0x000b8400012c7983 */ /* 0x000ea20000100800 */
[----:B------:R-:W-:-:S04]  /*51d0*/  IMAD.MOV R45, RZ, RZ, -R45 ;  /* 0x000000ffff2d7224 */ /* 0x000fc800078e0a2d */
[----:B------:R-:W-:Y:S01]  /*51e0*/  IMAD R59, R41, R45, R59 ;  /* 0x0000002d293b7224 */ /* 0x000fe200078e023b */
[----:B------:R-:W-:Y:S02]  /*51f0*/  IABS R45, R14 ;  /* 0x0000000e002d7213 */ /* 0x000fe40000000000 */
[----:B------:R-:W3:Y:S01]  /*5200*/  LDL R14, [R1+0xb94] ;  /* 0x000b9400010e7983 */ /* 0x000ee20000100800 */
[----:B------:R-:W-:Y:S02]  /*5210*/  IABS R40, R46 ;  /* 0x0000002e00287213 */ /* 0x000fe40000000000 */
[----:B------:R-:W-:-:S03]  /*5220*/  IABS R39, R47 ;  /* 0x0000002f00277213 */ /* 0x000fc60000000000 */
[----:B0-----:R-:W-:-:S04]  /*5230*/  IMAD.HI.U32 R43, R42, R40, RZ ;  /* 0x000000282a2b7227 */ /* 0x001fc800078e00ff */
[----:B------:R-:W-:-:S04]  /*5240*/  IMAD.HI.U32 R0, R42, R39, RZ ;  /* 0x000000272a007227 */ /* 0x000fc800078e00ff */
[----:B------:R-:W-:Y:S02]  /*5250*/  IMAD.MOV R43, RZ, RZ, -R43 ;  /* 0x000000ffff2b7224 */ /* 0x000fe400078e0a2b */
[----:B------:R-:W-:Y:S02]  /*5260*/  IMAD.MOV R0, RZ, RZ, -R0 ;  /* 0x000000ffff007224 */ /* 0x000fe400078e0a00 */
[C---:B------:R-:W-:Y:S02]  /*5270*/  IMAD R40, R41.reuse, R43, R40 ;  /* 0x0000002b29287224 */ /* 0x040fe400078e0228 */
[----:B-1----:R-:W-:Y:S01]  /*5280*/  VIADD R33, R32, 0xffffffe ;  /* 0x0ffffffe20217836 */ /* 0x002fe20000000000 */
[C---:B------:R-:W-:Y:S01]  /*5290*/  ISETP.GT.U32.AND P3, PT, R41.reuse, R50, PT ;  /* 0x000000322900720c */ /* 0x040fe20003f64070 */
[C---:B------:R-:W-:Y:S02]  /*52a0*/  IMAD R39, R41.reuse, R0, R39 ;  /* 0x0000000029277224 */ /* 0x040fe400078e0227 */
[--C-:B------:R-:W-:Y:S01]  /*52b0*/  @!P0 IMAD.IADD R54, R54, 0x1, -R41.reuse ;  /* 0x0000000136368824 */ /* 0x100fe200078e0a29 */
[----:B------:R-:W-:Y:S01]  /*52c0*/  ISETP.GT.U32.AND P0, PT, R41, R40, PT ;  /* 0x000000282900720c */ /* 0x000fe20003f04070 */
[----:B------:R-:W0:Y:S01]  /*52d0*/  F2I.FTZ.U32.TRUNC.NTZ R33, R33 ;  /* 0x0000002100217305 */ /* 0x000e22000021f000 */
[----:B------:R-:W-:Y:S01]  /*52e0*/  @!P4 IMAD.IADD R51, R51, 0x1, -R41 ;  /* 0x000000013333c824 */ /* 0x000fe200078e0a29 */
[----:B------:R-:W-:-:S02]  /*52f0*/  IABS R38, R9 ;  /* 0x0000000900267213 */ /* 0x000fc40000000000 */
[----:B------:R-:W-:-:S03]  /*5300*/  ISETP.GT.U32.AND P4, PT, R41, R39, PT ;  /* 0x000000272900720c */ /* 0x000fc60003f84070 */
[----:B------:R-:W-:Y:S01]  /*5310*/  IMAD.HI.U32 R32, R42, R38, RZ ;  /* 0x000000262a207227 */ /* 0x000fe200078e00ff */
[----:B------:R-:W-:-:S03]  /*5320*/  IABS R0, R13 ;  /* 0x0000000d00007213 */ /* 0x000fc60000000000 */
[----:B------:R-:W-:Y:S02]  /*5330*/  IMAD.MOV R32, RZ, RZ, -R32 ;  /* 0x000000ffff207224 */ /* 0x000fe400078e0a20 */
[--C-:B------:R-:W-:Y:S02]  /*5340*/  @!P3 IMAD.IADD R50, R50, 0x1, -R41.reuse ;  /* 0x000000013232b824 */ /* 0x100fe400078e0a29 */
[--C-:B------:R-:W-:Y:S02]  /*5350*/  @!P0 IMAD.IADD R40, R40, 0x1, -R41.reuse ;  /* 0x0000000128288824 */ /* 0x100fe400078e0a29 */
[C---:B------:R-:W-:Y:S01]  /*5360*/  IMAD R38, R41.reuse, R32, R38 ;  /* 0x0000002029267224 */ /* 0x040fe200078e0226 */
[----:B------:R-:W-:Y:S01]  /*5370*/  ISETP.GT.U32.AND P0, PT, R41, R50, PT ;  /* 0x000000322900720c */ /* 0x000fe20003f04070 */
[----:B------:R-:W-:Y:S01]  /*5380*/  @!P4 IMAD.IADD R39, R39, 0x1, -R41 ;  /* 0x000000012727c824 */ /* 0x000fe200078e0a29 */
[----:B------:R-:W-:Y:S01]  /*5390*/  ISETP.GT.U32.AND P4, PT, R41, R40, PT ;  /* 0x000000282900720c */ /* 0x000fe20003f84070 */
[----:B0-----:R-:W-:-:S02]  /*53a0*/  IMAD.MOV R32, RZ, RZ, -R33 ;  /* 0x000000ffff207224 */ /* 0x001fc400078e0a21 */
[----:B------:R-:W-:-:S04]  /*53b0*/  IMAD.HI.U32 R43, R42, R0, RZ ;  /* 0x000000002a2b7227 */ /* 0x000fc800078e00ff */
[----:B------:R-:W-:Y:S02]  /*53c0*/  IMAD.MOV.U32 R60, RZ, RZ, R32 ;  /* 0x000000ffff3c7224 */ /* 0x000fe400078e0020 */
[----:B------:R-:W-:-:S04]  /*53d0*/  IMAD.MOV R32, RZ, RZ, -R43 ;  /* 0x000000ffff207224 */ /* 0x000fc800078e0a2b */
[C---:B------:R-:W-:Y:S02]  /*53e0*/  IMAD R0, R41.reuse, R32, R0 ;  /* 0x0000002029007224 */ /* 0x040fe400078e0200 */
[--C-:B------:R-:W-:Y:S01]  /*53f0*/  @!P0 IMAD.IADD R50, R50, 0x1, -R41.reuse ;  /* 0x0000000132328824 */ /* 0x100fe200078e0a29 */
[C---:B------:R-:W-:Y:S01]  /*5400*/  ISETP.GT.U32.AND P0, PT, R41.reuse, R38, PT ;  /* 0x000000262900720c */ /* 0x040fe20003f04070 */
[----:B------:R-:W-:Y:S01]  /*5410*/  @!P4 IMAD.IADD R40, R40, 0x1, -R41 ;  /* 0x000000012828c824 */ /* 0x000fe200078e0a29 */
[----:B------:R-:W-:Y:S02]  /*5420*/  ISETP.GT.U32.AND P4, PT, R41, R0, PT ;  /* 0x000000002900720c */ /* 0x000fe40003f84070 */
[----:B------:R-:W-:-:S09]  /*5430*/  IABS R58, R11 ;  /* 0x0000000b003a7213 */ /* 0x000fd20000000000 */
[--C-:B------:R-:W-:Y:S02]  /*5440*/  @!P0 IMAD.IADD R38, R38, 0x1, -R41.reuse ;  /* 0x0000000126268824 */ /* 0x100fe400078e0a29 */
[----:B------:R-:W-:Y:S02]  /*5450*/  @!P4 IMAD.IADD R0, R0, 0x1, -R41 ;  /* 0x000000010000c824 */ /* 0x000fe400078e0a29 */
[----:B------:R-:W-:Y:S01]  /*5460*/  IMAD.HI.U32 R43, R42, R58, RZ ;  /* 0x0000003a2a2b7227 */ /* 0x000fe200078e00ff */
[C---:B------:R-:W-:Y:S02]  /*5470*/  ISETP.GT.U32.AND P0, PT, R41.reuse, R38, PT ;  /* 0x000000262900720c */ /* 0x040fe40003f04070 */
[----:B------:R-:W-:Y:S01]  /*5480*/  ISETP.GT.U32.AND P4, PT, R41, R0, PT ;  /* 0x000000002900720c */ /* 0x000fe20003f84070 */
[----:B------:R-:W-:-:S04]  /*5490*/  IMAD.MOV R43, RZ, RZ, -R43 ;  /* 0x000000ffff2b7224 */ /* 0x000fc800078e0a2b */
[----:B------:R-:W-:-:S06]  /*54a0*/  IMAD R58, R41, R43, R58 ;  /* 0x0000002b293a7224 */ /* 0x000fcc00078e023a */
[--C-:B------:R-:W-:Y:S01]  /*54b0*/  @!P0 IMAD.IADD R38, R38, 0x1, -R41.reuse ;  /* 0x0000000126268824 */ /* 0x100fe200078e0a29 */
[C---:B------:R-:W-:Y:S01]  /*54c0*/  ISETP.GT.U32.AND P0, PT, R41.reuse, R57, PT ;  /* 0x000000392900720c */ /* 0x040fe20003f04070 */
[----:B------:R-:W-:Y:S01]  /*54d0*/  @!P4 IMAD.IADD R0, R0, 0x1, -R41 ;  /* 0x000000010000c824 */ /* 0x000fe200078e0a29 */
[C---:B------:R-:W-:Y:S02]  /*54e0*/  ISETP.GT.U32.AND P4, PT, R41.reuse, R58, PT ;  /* 0x0000003a2900720c */ /* 0x040fe40003f84070 */
[----:B------:R-:W-:-:S09]  /*54f0*/  ISETP.GT.U32.AND P5, PT, R41, R37, PT ;  /* 0x000000252900720c */ /* 0x000fd20003fa4070 */
[--C-:B------:R-:W-:Y:S02]  /*5500*/  @!P0 IMAD.IADD R57, R57, 0x1, -R41.reuse ;  /* 0x0000000139398824 */ /* 0x100fe400078e0a29 */
[----:B------:R-:W-:-:S03]  /*5510*/  @!P4 IMAD.IADD R58, R58, 0x1, -R41 ;  /* 0x000000013a3ac824 */ /* 0x000fc600078e0a29 */
[C---:B------:R-:W-:Y:S02]  /*5520*/  ISETP.GT.U32.AND P0, PT, R41.reuse, R57, PT ;  /* 0x000000392900720c */ /* 0x040fe40003f04070 */
[----:B------:R-:W-:Y:S02]  /*5530*/  ISETP.GT.U32.AND P4, PT, R41, R58, PT ;  /* 0x0000003a2900720c */ /* 0x000fe40003f84070 */
[----:B------:R-:W-:Y:S01]  /*5540*/  IABS R56, R7 ;  /* 0x0000000700387213 */ /* 0x000fe20000000000 */
[----:B------:R-:W-:Y:S01]  /*5550*/  @!P5 IMAD.IADD R37, R37, 0x1, -R41 ;  /* 0x000000012525d824 */ /* 0x000fe200078e0a29 */
[----:B------:R-:W-:-:S03]  /*5560*/  ISETP.GE.AND P1, PT, R55, RZ, PT ;  /* 0x000000ff3700720c */ /* 0x000fc60003f26270 */
[----:B------:R-:W-:-:S04]  /*5570*/  IMAD.HI.U32 R43, R42, R56, RZ ;  /* 0x000000382a2b7227 */ /* 0x000fc800078e00ff */
[--C-:B------:R-:W-:Y:S01]  /*5580*/  @!P0 IMAD.IADD R57, R57, 0x1, -R41.reuse ;  /* 0x0000000139398824 */ /* 0x100fe200078e0a29 */
[C---:B------:R-:W-:Y:S01]  /*5590*/  ISETP.GT.U32.AND P0, PT, R41.reuse, R59, PT ;  /* 0x0000003b2900720c */ /* 0x040fe20003f04070 */
[----:B------:R-:W-:Y:S01]  /*55a0*/  @!P4 IMAD.IADD R58, R58, 0x1, -R41 ;  /* 0x000000013a3ac824 */ /* 0x000fe200078e0a29 */
[C---:B------:R-:W-:Y:S01]  /*55b0*/  ISETP.GT.U32.AND P4, PT, R41.reuse, R53, PT ;  /* 0x000000352900720c */ /* 0x040fe20003f84070 */
[----:B------:R-:W-:Y:S02]  /*55c0*/  IMAD.MOV R43, RZ, RZ, -R43 ;  /* 0x000000ffff2b7224 */ /* 0x000fe400078e0a2b */
[----:B------:R-:W-:Y:S01]  /*55d0*/  @!P2 IMAD.MOV R37, RZ, RZ, -R37 ;  /* 0x000000ffff25a224 */ /* 0x000fe200078e0a25 */
[C---:B------:R-:W-:Y:S01]  /*55e0*/  ISETP.GT.U32.AND P2, PT, R41.reuse, R39, PT ;  /* 0x000000272900720c */ /* 0x040fe20003f44070 */
[----:B------:R-:W-:Y:S01]  /*55f0*/  IMAD R56, R41, R43, R56 ;  /* 0x0000002b29387224 */ /* 0x000fe200078e0238 */
[----:B------:R-:W-:Y:S01]  /*5600*/  IABS R52, R6 ;  /* 0x0000000600347213 */ /* 0x000fe20000000000 */
[----:B------:R-:W-:Y:S01]  /*5610*/  IMAD R60, R60, R36, RZ ;  /* 0x000000243c3c7224 */ /* 0x000fe200078e02ff */
[----:B------:R-:W-:Y:S01]  /*5620*/  IABS R55, R61 ;  /* 0x0000003d00377213 */ /* 0x000fe20000000000 */
[----:B------:R-:W-:-:S02]  /*5630*/  IMAD.MOV.U32 R32, RZ, RZ, RZ ;  /* 0x000000ffff207224 */ /* 0x000fc400078e00ff */
[--C-:B------:R-:W-:Y:S01]  /*5640*/  @!P0 IMAD.IADD R59, R59, 0x1, -R41.reuse ;  /* 0x000000013b3b8824 */ /* 0x100fe200078e0a29 */
[----:B------:R-:W-:Y:S01]  /*5650*/  ISETP.GT.U32.AND P0, PT, R41, R56, PT ;  /* 0x000000382900720c */ /* 0x000fe20003f04070 */
[----:B------:R-:W-:Y:S02]  /*5660*/  @!P4 IMAD.IADD R53, R53, 0x1, -R41 ;  /* 0x000000013535c824 */ /* 0x000fe400078e0a29 */
[----:B------:R-:W-:Y:S01]  /*5670*/  @!P1 IMAD.MOV R54, RZ, RZ, -R54 ;  /* 0x000000ffff369224 */ /* 0x000fe200078e0a36 */
[----:B------:R-:W-:Y:S01]  /*5680*/  ISETP.GT.U32.AND P4, PT, R41, R59, PT ;  /* 0x0000003b2900720c */ /* 0x000fe20003f84070 */
[----:B------:R-:W-:Y:S01]  /*5690*/  IMAD.HI.U32 R60, R33, R60, R32 ;  /* 0x0000003c213c7227 */ /* 0x000fe200078e0020 */
[----:B------:R-:W-:-:S03]  /*56a0*/  ISETP.GT.U32.AND P1, PT, R41, R53, PT ;  /* 0x000000352900720c */ /* 0x000fc60003f24070 */
[----:B------:R-:W-:-:S04]  /*56b0*/  IMAD.HI.U32 R33, R42, R52, RZ ;  /* 0x000000342a217227 */ /* 0x000fc800078e00ff */
[----:B------:R-:W-:-:S04]  /*56c0*/  IMAD.HI.U32 R32, R42, R55, RZ ;  /* 0x000000372a207227 */ /* 0x000fc800078e00ff */
[----:B------:R-:W-:Y:S01]  /*56d0*/  @!P2 IMAD.IADD R39, R39, 0x1, -R41 ;  /* 0x000000012727a824 */ /* 0x000fe200078e0a29 */
[----:B------:R-:W-:Y:S01]  /*56e0*/  ISETP.GE.AND P2, PT, R47, RZ, PT ;  /* 0x000000ff2f00720c */ /* 0x000fe20003f46270 */
[----:B------:R-:W-:Y:S01]  /*56f0*/  IMAD.MOV R33, RZ, RZ, -R33 ;  /* 0x000000ffff217224 */ /* 0x000fe200078e0a21 */
[----:B------:R-:W-:Y:S01]  /*5700*/  IABS R47, R5 ;  /* 0x00000005002f7213 */ /* 0x000fe20000000000 */
[----:B------:R-:W-:Y:S01]  /*5710*/  IMAD.MOV R32, RZ, RZ, -R32 ;  /* 0x000000ffff207224 */ /* 0x000fe200078e0a20 */
[----:B------:R-:W-:Y:S01]  /*5720*/  ISETP.GE.AND P6, PT, R48, RZ, PT ;  /* 0x000000ff3000720c */ /* 0x000fe20003fc6270 */
[----:B------:R-:W-:Y:S01]  /*5730*/  IMAD R52, R41, R33, R52 ;  /* 0x0000002129347224 */ /* 0x000fe200078e0234 */
[----:B------:R-:W-:Y:S01]  /*5740*/  ISETP.GE.AND P5, PT, R49, RZ, PT ;  /* 0x000000ff3100720c */ /* 0x000fe20003fa6270 */
[----:B------:R-:W-:Y:S01]  /*5750*/  IMAD R55, R41, R32, R55 ;  /* 0x0000002029377224 */ /* 0x000fe200078e0237 */
[----:B------:R-:W-:Y:S01]  /*5760*/  IABS R48, R2 ;  /* 0x0000000200307213 */ /* 0x000fe20000000000 */
[----:B------:R-:W-:Y:S01]  /*5770*/  @!P0 IMAD.IADD R56, R56, 0x1, -R41 ;  /* 0x0000000138388824 */ /* 0x000fe200078e0a29 */
[----:B------:R-:W-:Y:S01]  /*5780*/  IABS R49, R4 ;  /* 0x0000000400317213 */ /* 0x000fe20000000000 */
[----:B------:R-:W-:Y:S01]  /*5790*/  IMAD.HI.U32 R32, R42, R47, RZ ;  /* 0x0000002f2a207227 */ /* 0x000fe200078e00ff */
[----:B------:R-:W-:-:S02]  /*57a0*/  ISETP.GE.AND P3, PT, R46, RZ, PT ;  /* 0x000000ff2e00720c */ /* 0x000fc40003f66270 */
[----:B------:R-:W-:Y:S01]  /*57b0*/  ISETP.GT.U32.AND P0, PT, R41, R56, PT ;  /* 0x000000382900720c */ /* 0x000fe20003f04070 */
[--C-:B------:R-:W-:Y:S01]  /*57c0*/  @!P4 IMAD.IADD R59, R59, 0x1, -R41.reuse ;  /* 0x000000013b3bc824 */ /* 0x100fe200078e0a29 */
[----:B------:R-:W-:Y:S01]  /*57d0*/  ISETP.GT.U32.AND P4, PT, R41, R52, PT ;  /* 0x000000342900720c */ /* 0x000fe20003f84070 */
[----:B------:R-:W-:Y:S01]  /*57e0*/  @!P1 IMAD.IADD R53, R53, 0x1, -R41 ;  /* 0x0000000135359824 */ /* 0x000fe200078e0a29 */
[----:B------:R-:W-:Y:S01]  /*57f0*/  ISETP.GT.U32.AND P1, PT, R41, R55, PT ;  /* 0x000000372900720c */ /* 0x000fe20003f24070 */
[----:B------:R-:W-:Y:S02]  /*5800*/  IMAD.MOV R32, RZ, RZ, -R32 ;  /* 0x000000ffff207224 */ /* 0x000fe400078e0a20 */
[----:B------:R-:W-:Y:S01]  /*5810*/  IMAD.HI.U32 R33, R42, R48, RZ ;  /* 0x000000302a217227 */ /* 0x000fe200078e00ff */
[----:B------:R-:W-:-:S03]  /*5820*/  IABS R46, R3 ;  /* 0x00000003002e7213 */ /* 0x000fc60000000000 */
[----:B------:R-:W-:-:S04]  /*5830*/  IMAD.HI.U32 R43, R42, R49, RZ ;  /* 0x000000312a2b7227 */ /* 0x000fc800078e00ff */
[----:B------:R-:W-:Y:S02]  /*5840*/  IMAD R47, R41, R32, R47 ;  /* 0x00000020292f7224 */ /* 0x000fe400078e022f */
[----:B------:R-:W-:Y:S02]  /*5850*/  IMAD.MOV R33, RZ, RZ, -R33 ;  /* 0x000000ffff217224 */ /* 0x000fe400078e0a21 */
[----:B------:R-:W-:Y:S02]  /*5860*/  IMAD.MOV R32, RZ, RZ, -R43 ;  /* 0x000000ffff207224 */ /* 0x000fe400078e0a2b */
[----:B------:R-:W-:-:S04]  /*5870*/  IMAD.HI.U32 R42, R60, R46, RZ ;  /* 0x0000002e3c2a7227 */ /* 0x000fc800078e00ff */
[C---:B------:R-:W-:Y:S02]  /*5880*/  IMAD R48, R41.reuse, R33, R48 ;  /* 0x0000002129307224 */ /* 0x040fe400078e0230 */
[----:B------:R-:W-:Y:S02]  /*5890*/  IMAD R49, R41, R32, R49 ;  /* 0x0000002029317224 */ /* 0x000fe400078e0231 */
[----:B------:R-:W-:Y:S02]  /*58a0*/  IMAD.MOV R33, RZ, RZ, -R42 ;  /* 0x000000ffff217224 */ /* 0x000fe400078e0a2a */
[----:B------:R-:W-:-:S04]  /*58b0*/  IMAD.HI.U32 R42, R60, R45, RZ ;  /* 0x0000002d3c2a7227 */ /* 0x000fc800078e00ff */
[--C-:B------:R-:W-:Y:S01]  /*58c0*/  @!P0 IMAD.IADD R56, R56, 0x1, -R41.reuse ;  /* 0x0000000138388824 */ /* 0x100fe200078e0a29 */
[C---:B------:R-:W-:Y:S01]  /*58d0*/  ISETP.GT.U32.AND P0, PT, R41.reuse, R47, PT ;  /* 0x0000002f2900720c */ /* 0x040fe20003f04070 */
[--C-:B------:R-:W-:Y:S01]  /*58e0*/  @!P4 IMAD.IADD R52, R52, 0x1, -R41.reuse ;  /* 0x000000013434c824 */ /* 0x100fe200078e0a29 */
[----:B------:R-:W-:Y:S01]  /*58f0*/  ISETP.GT.U32.AND P4, PT, R41, R48, PT ;  /* 0x000000302900720c */ /* 0x000fe20003f84070 */
[----:B------:R-:W-:Y:S01]  /*5900*/  @!P1 IMAD.IADD R55, R55, 0x1, -R41 ;  /* 0x0000000137379824 */ /* 0x000fe200078e0a29 */
[----:B------:R-:W-:Y:S01]  /*5910*/  ISETP.GT.U32.AND P1, PT, R41, R49, PT ;  /* 0x000000312900720c */ /* 0x000fe20003f24070 */
[----:B------:R-:W-:-:S04]  /*5920*/  IMAD.MOV R32, RZ, RZ, -R42 ;  /* 0x000000ffff207224 */ /* 0x000fc800078e0a2a */
[C---:B------:R-:W-:Y:S01]  /*5930*/  IMAD R45, R36.reuse, R32, R45 ;  /* 0x00000020242d7224 */ /* 0x040fe200078e022d */
[----:B------:R-:W-:Y:S01]  /*5940*/  IABS R43, R17 ;  /* 0x00000011002b7213 */ /* 0x000fe20000000000 */
[----:B------:R-:W-:Y:S01]  /*5950*/  IMAD R46, R36, R33, R46 ;  /* 0x00000021242e7224 */ /* 0x000fe200078e022e */
[----:B------:R-:W-:Y:S01]  /*5960*/  IABS R42, R16 ;  /* 0x00000010002a7213 */ /* 0x000fe20000000000 */
[--C-:B------:R-:W-:Y:S02]  /*5970*/  @!P0 IMAD.IADD R47, R47, 0x1, -R41.reuse ;  /* 0x000000012f2f8824 */ /* 0x100fe400078e0a29 */
[--C-:B------:R-:W-:Y:S02]  /*5980*/  @!P4 IMAD.IADD R48, R48, 0x1, -R41.reuse ;  /* 0x000000013030c824 */ /* 0x100fe400078e0a29 */
[----:B------:R-:W-:Y:S01]  /*5990*/  @!P1 IMAD.IADD R49, R49, 0x1, -R41 ;  /* 0x0000000131319824 */ /* 0x000fe200078e0a29 */
[----:B------:R-:W-:Y:S01]  /*59a0*/  IABS R33, R15 ;  /* 0x0000000f00217213 */ /* 0x000fe20000000000 */
[----:B------:R-:W-:Y:S01]  /*59b0*/  @!P6 IMAD.MOV R51, RZ, RZ, -R51 ;  /* 0x000000ffff33e224 */ /* 0x000fe200078e0a33 */
[C---:B------:R-:W-:Y:S01]  /*59c0*/  ISETP.GT.U32.AND P0, PT, R41.reuse, R52, PT ;  /* 0x000000342900720c */ /* 0x040fe20003f04070 */
[----:B------:R-:W-:Y:S01]  /*59d0*/  @!P5 IMAD.MOV R50, RZ, RZ, -R50 ;  /* 0x000000ffff32d224 */ /* 0x000fe200078e0a32 */
[C---:B------:R-:W-:Y:S01]  /*59e0*/  ISETP.GT.U32.AND P6, PT, R41.reuse, R55, PT ;  /* 0x000000372900720c */ /* 0x040fe20003fc4070 */
[----:B------:R-:W-:Y:S01]  /*59f0*/  IMAD.HI.U32 R17, R60, R43, RZ ;  /* 0x0000002b3c117227 */ /* 0x000fe200078e00ff */
[----:B------:R-:W-:-:S02]  /*5a00*/  ISETP.GT.U32.AND P4, PT, R41, R47, PT ;  /* 0x0000002f2900720c */ /* 0x000fc40003f84070 */
[C---:B------:R-:W-:Y:S01]  /*5a10*/  ISETP.GT.U32.AND P5, PT, R41.reuse, R48, PT ;  /* 0x000000302900720c */ /* 0x040fe20003fa4070 */
[----:B------:R-:W-:Y:S01]  /*5a20*/  IMAD.HI.U32 R16, R60, R42, RZ ;  /* 0x0000002a3c107227 */ /* 0x000fe200078e00ff */
[----:B------:R-:W-:-:S03]  /*5a30*/  ISETP.GT.U32.AND P1, PT, R41, R49, PT ;  /* 0x000000312900720c */ /* 0x000fc60003f24070 */
[----:B------:R-:W-:-:S04]  /*5a40*/  IMAD.HI.U32 R15, R60, R33, RZ ;  /* 0x000000213c0f7227 */ /* 0x000fc800078e00ff */
[----:B------:R-:W-:Y:S02]  /*5a50*/  IMAD.MOV R17, RZ, RZ, -R17 ;  /* 0x000000ffff117224 */ /* 0x000fe400078e0a11 */
[----:B------:R-:W-:Y:S02]  /*5a60*/  IMAD.MOV R16, RZ, RZ, -R16 ;  /* 0x000000ffff107224 */ /* 0x000fe400078e0a10 */
[----:B------:R-:W-:Y:S02]  /*5a70*/  IMAD.MOV R15, RZ, RZ, -R15 ;  /* 0x000000ffff0f7224 */ /* 0x000fe400078e0a0f */
[C---:B------:R-:W-:Y:S02]  /*5a80*/  IMAD R43, R36.reuse, R17, R43 ;  /* 0x00000011242b7224 */ /* 0x040fe400078e022b */
[----:B------:R-:W4:Y:S01]  /*5a90*/  LDL.LU R17, [R1+0x16b8] ;  /* 0x0016b80001117983 */ /* 0x000f220000300800 */
[C---:B------:R-:W-:Y:S02]  /*5aa0*/  IMAD R42, R36.reuse, R16, R42 ;  /* 0x00000010242a7224 */ /* 0x040fe400078e022a */
[----:B------:R-:W-:Y:S01]  /*5ab0*/  IMAD R33, R36, R15, R33 ;  /* 0x0000000f24217224 */ /* 0x000fe200078e0221 */
[----:B------:R-:W5:Y:S01]  /*5ac0*/  LDL.LU R16, [R1+0x16b4] ;  /* 0x0016b40001107983 */ /* 0x000f620000300800 */
[----:B------:R-:W-:-:S02]  /*5ad0*/  @!P0 IMAD.IADD R52, R52, 0x1, -R41 ;  /* 0x0000000134348824 */ /* 0x000fc400078e0a29 */
[--C-:B------:R-:W-:Y:S01]  /*5ae0*/  @!P6 IMAD.IADD R55, R55, 0x1, -R41.reuse ;  /* 0x000000013737e824 */ /* 0x100fe200078e0a29 */
[----:B------:R-:W4:Y:S01]  /*5af0*/  LDL.LU R15, [R1+0x16b0] ;  /* 0x0016b000010f7983 */ /* 0x000f220000300800 */
[--C-:B------:R-:W-:Y:S02]  /*5b00*/  @!P4 IMAD.IADD R47, R47, 0x1, -R41.reuse ;  /* 0x000000012f2fc824 */ /* 0x100fe400078e0a29 */
[--C-:B------:R-:W-:Y:S02]  /*5b10*/  @!P5 IMAD.IADD R48, R48, 0x1, -R41.reuse ;  /* 0x000000013030d824 */ /* 0x100fe400078e0a29 */
[----:B------:R-:W-:Y:S01]  /*5b20*/  @!P1 IMAD.IADD R49, R49, 0x1, -R41 ;  /* 0x0000000131319824 */ /* 0x000fe200078e0a29 */
[----:B--2---:R-:W-:-:S05]  /*5b30*/  IABS R44, R44 ;  /* 0x0000002c002c7213 */ /* 0x004fca0000000000 */
[----:B------:R-:W-:Y:S01]  /*5b40*/  IMAD.HI.U32 R32, R60, R44, RZ ;  /* 0x0000002c3c207227 */ /* 0x000fe200078e00ff */
[----:B---3--:R-:W-:-:S03]  /*5b50*/  IABS R14, R14 ;  /* 0x0000000e000e7213 */ /* 0x008fc60000000000 */
[----:B------:R-:W-:-:S04]  /*5b60*/  IMAD.MOV R32, RZ, RZ, -R32 ;  /* 0x000000ffff207224 */ /* 0x000fc800078e0a20 */
[----:B------:R-:W-:Y:S02]  /*5b70*/  IMAD R44, R36, R32, R44 ;  /* 0x00000020242c7224 */ /* 0x000fe400078e022c */
[----:B------:R-:W-:-:S04]  /*5b80*/  IMAD.MOV.U32 R32, RZ, RZ, R14 ;  /* 0x000000ffff207224 */ /* 0x000fc800078e000e */
[----:B------:R-:W-:-:S04]  /*5b90*/  IMAD.HI.U32 R14, R60, R32, RZ ;  /* 0x000000203c0e7227 */ /* 0x000fc800078e00ff */
[----:B------:R-:W-:-:S04]  /*5ba0*/  IMAD.MOV R14, RZ, RZ, -R14 ;  /* 0x000000ffff0e7224 */ /* 0x000fc800078e0a0e */
[C---:B------:R-:W-:Y:S02]  /*5bb0*/  IMAD R32, R36.reuse, R14, R32 ;  /* 0x0000000e24207224 */ /* 0x040fe400078e0220 */
[----:B------:R-:W2:Y:S04]  /*5bc0*/  LDL.LU R14, [R1+0x16ac] ;  /* 0x0016ac00010e7983 */ /* 0x000ea80000300800 */
[----:B------:R-:W3:Y:S01]  /*5bd0*/  LDL R41, [R1+0xb78] ;  /* 0x000b780001297983 */ /* 0x000ee20000100800 */
[----:B------:R-:W-:Y:S01]  /*5be0*/  @!P3 IMAD.MOV R40, RZ, RZ, -R40 ;  /* 0x000000ffff28b224 */ /* 0x000fe200078e0a28 */
[----:B------:R-:W-:-:S13]  /*5bf0*/  ISETP.GT.U32.AND P3, PT, R36, R42, PT ;  /* 0x0000002a2400720c */ /* 0x000fda0003f64070 */
[----:B------:R-:W-:Y:S01]  /*5c00*/  @!P3 IMAD.IADD R42, R42, 0x1, -R36 ;  /* 0x000000012a2ab824 */ /* 0x000fe200078e0a24 */
[----:B------:R-:W-:Y:S02]  /*5c10*/  ISETP.GE.AND P3, PT, R11, RZ, PT ;  /* 0x000000ff0b00720c */ /* 0x000fe40003f66270 */
[----:B------:R-:W-:-:S11]  /*5c20*/  ISETP.GT.U32.AND P4, PT, R36, R44, PT ;  /* 0x0000002c2400720c */ /* 0x000fd60003f84070 */
[----:B------:R-:W-:Y:S01]  /*5c30*/  @!P3 IMAD.MOV R58, RZ, RZ, -R58 ;  /* 0x000000ffff3ab224 */ /* 0x000fe200078e0a3a */
[C---:B------:R-:W-:Y:S02]  /*5c40*/  ISETP.GT.U32.AND P3, PT, R36.reuse, R42, PT ;  /* 0x0000002a2400720c */ /* 0x040fe40003f64070 */
[C---:B------:R-:W-:Y:S02]  /*5c50*/  ISETP.GT.U32.AND P0, PT, R36.reuse, R46, PT ;  /* 0x0000002e2400720c */ /* 0x040fe40003f04070 */
[----:B------:R-:W-:Y:S01]  /*5c60*/  ISETP.GT.U32.AND P1, PT, R36, R33, PT ;  /* 0x000000212400720c */ /* 0x000fe20003f24070 */
[--C-:B------:R-:W-:Y:S01]  /*5c70*/  @!P4 IMAD.IADD R44, R44, 0x1, -R36.reuse ;  /* 0x000000012c2cc824 */ /* 0x100fe200078e0a24 */
[----:B------:R-:W-:Y:S02]  /*5c80*/  ISETP.GE.AND P4, PT, R13, RZ, PT ;  /* 0x000000ff0d00720c */ /* 0x000fe40003f86270 */
[C---:B------:R-:W-:Y:S01]  /*5c90*/  ISETP.GT.U32.AND P6, PT, R36.reuse, R45, PT ;  /* 0x0000002d2400720c */ /* 0x040fe20003fc4070 */
[----:B------:R-:W-:Y:S01]  /*5ca0*/  @!P2 IMAD.MOV R39, RZ, RZ, -R39 ;  /* 0x000000ffff27a224 */ /* 0x000fe200078e0a27 */
[----:B------:R-:W-:Y:S01]  /*5cb0*/  ISETP.GT.U32.AND P5, PT, R36, R43, PT ;  /* 0x0000002b2400720c */ /* 0x000fe20003fa4070 */
[----:B------:R-:W5:Y:S02]  /*5cc0*/  LDL.LU R13, [R1+0x16a8] ;  /* 0x0016a800010d7983 */ /* 0x000f640000300800 */
[----:B------:R-:W-:Y:S01]  /*5cd0*/  @!P3 IMAD.IADD R42, R42, 0x1, -R36 ;  /* 0x000000012a2ab824 */ /* 0x000fe200078e0a24 */
[----:B------:R-:W-:-:S02]  /*5ce0*/  ISETP.GE.AND P3, PT, R61, RZ, PT ;  /* 0x000000ff3d00720c */ /* 0x000fc40003f66270 */
[----:B------:R-:W0:Y:S01]  /*5cf0*/  S2R R61, SR_TID.X ;  /* 0x00000000003d7919 */ /* 0x000e220000002100 */
[--C-:B------:R-:W-:Y:S01]  /*5d00*/  @!P0 IMAD.IADD R46, R46, 0x1, -R36.reuse ;  /* 0x000000012e2e8824 */ /* 0x100fe200078e0a24 */
[----:B------:R-:W-:Y:S01]  /*5d10*/  ISETP.GE.AND P0, PT, R9, RZ, PT ;  /* 0x000000ff0900720c */ /* 0x000fe20003f06270 */
[--C-:B------:R-:W-:Y:S01]  /*5d20*/  @!P1 IMAD.IADD R33, R33, 0x1, -R36.reuse ;  /* 0x0000000121219824 */ /* 0x100fe200078e0a24 */
[----:B------:R-:W-:Y:S01]  /*5d30*/  ISETP.GE.AND P1, PT, R10, RZ, PT ;  /* 0x000000ff0a00720c */ /* 0x000fe20003f26270 */
[----:B------:R-:W-:Y:S01]  /*5d40*/  @!P6 IMAD.IADD R45, R45, 0x1, -R36 ;  /* 0x000000012d2de824 */ /* 0x000fe200078e0a24 */
[----:B------:R-:W1:Y:S11]  /*5d50*/  LDC R10, c[0x0][0x230] ;  /* 0x00008c00ff0a7b82 */ /* 0x000e760000000800 */
[----:B------:R-:W-:Y:S01]  /*5d60*/  @!P1 IMAD.MOV R59, RZ, RZ, -R59 ;  /* 0x000000ffff3b9224 */ /* 0x000fe200078e0a3b */
[----:B------:R-:W-:-:S13]  /*5d70*/  ISETP.GT.U32.AND P1, PT, R36, R33, PT ;  /* 0x000000212400720c */ /* 0x000fda0003f24070 */
[----:B------:R-:W-:Y:S01]  /*5d80*/  @!P1 IMAD.IADD R33, R33, 0x1, -R36 ;  /* 0x0000000121219824 */ /* 0x000fe200078e0a24 */
[----:B------:R-:W-:Y:S01]  /*5d90*/  ISETP.GE.AND P1, PT, R5, RZ, PT ;  /* 0x000000ff0500720c */ /* 0x000fe20003f26270 */
[----:B0-----:R-:W-:Y:S02]  /*5da0*/  IMAD.SHL.U32 R5, R61, 0x2, RZ ;  /* 0x000000023d057824 */ /* 0x001fe400078e00ff */
[----:B------:R-:W-:Y:S01]  /*5db0*/  @!P0 IMAD.MOV R38, RZ, RZ, -R38 ;  /* 0x000000ffff268224 */ /* 0x000fe200078e0a26 */
[----:B------:R-:W-:Y:S01]  /*5dc0*/  ISETP.GT.U32.AND P0, PT, R36, R45, PT ;  /* 0x0000002d2400720c */ /* 0x000fe20003f04070 */
[--C-:B------:R-:W-:Y:S01]  /*5dd0*/  @!P5 IMAD.IADD R43, R43, 0x1, -R36.reuse ;  /* 0x000000012b2bd824 */ /* 0x100fe200078e0a24 */
[----:B------:R-:W-:Y:S02]  /*5de0*/  ISETP.GE.AND P5, PT, R12, RZ, PT ;  /* 0x000000ff0c00720c */ /* 0x000fe40003fa6270 */
[C---:B------:R-:W-:Y:S02]  /*5df0*/  ISETP.GT.U32.AND P6, PT, R36.reuse, R32, PT ;  /* 0x000000202400720c */ /* 0x040fe40003fc4070 */
[----:B------:R-:W-:Y:S01]  /*5e00*/  ISETP.GT.U32.AND P2, PT, R36, R46, PT ;  /* 0x0000002e2400720c */ /* 0x000fe20003f44070 */
[----:B-1----:R-:W-:Y:S01]  /*5e10*/  VIADD R10, R10, 0x1f ;  /* 0x0000001f0a0a7836 */ /* 0x002fe20000000000 */
[----:B------:R-:W4:Y:S04]  /*5e20*/  LDL.LU R12, [R1+0x16a4] ;  /* 0x0016a400010c7983 */ /* 0x000f280000300800 */
[----:B------:R-:W2:Y:S01]  /*5e30*/  LDL.LU R11, [R1+0x16a0] ;  /* 0x0016a000010b7983 */ /* 0x000ea20000300800 */
[----:B------:R-:W-:-:S02]  /*5e40*/  @!P0 IMAD.IADD R45, R45, 0x1, -R36 ;  /* 0x000000012d2d8824 */ /* 0x000fc400078e0a24 */
[----:B------:R-:W-:Y:S01]  /*5e50*/  @!P5 IMAD.MOV R57, RZ, RZ, -R57 ;  /* 0x000000ffff39d224 */ /* 0x000fe200078e0a39 */
[----:B------:R-:W-:Y:S01]  /*5e60*/  ISETP.GT.U32.AND P5, PT, R36, R43, PT ;  /* 0x0000002b2400720c */ /* 0x000fe20003fa4070 */
[----:B------:R-:W-:-:S05]  /*5e70*/  @!P6 IMAD.IADD R32, R32, 0x1, -R36 ;  /* 0x000000012020e824 */ /* 0x000fca00078e0a24 */
[----:B------:R-:W-:Y:S01]  /*5e80*/  ISETP.GT.U32.AND P6, PT, R36, R32, PT ;  /* 0x000000202400720c */ /* 0x000fe20003fc4070 */
[----:B------:R-:W-:Y:S01]  /*5e90*/  @!P2 IMAD.IADD R46, R46, 0x1, -R36 ;  /* 0x000000012e2ea824 */ /* 0x000fe200078e0a24 */
[----:B------:R-:W-:Y:S02]  /*5ea0*/  ISETP.GE.AND P2, PT, R8, RZ, PT ;  /* 0x000000ff0800720c */ /* 0x000fe40003f46270 */
[----:B------:R-:W-:-:S03]  /*5eb0*/  SHF.R.U32.HI R8, RZ, 0x2, R61 ;  /* 0x00000002ff087819 */ /* 0x000fc6000001163d */
[----:B------:R-:W-:Y:S01]  /*5ec0*/  @!P5 IMAD.IADD R43, R43, 0x1, -R36 ;  /* 0x000000012b2bd824 */ /* 0x000fe200078e0a24 */
[----:B------:R-:W-:Y:S01]  /*5ed0*/  ISETP.GE.AND P5, PT, R6, RZ, PT ;  /* 0x000000ff0600720c */ /* 0x000fe20003fa6270 */
[----:B------:R-:W-:Y:S01]  /*5ee0*/  IMAD.SHL.U32 R6, R61, 0x10, RZ ;  /* 0x000000103d067824 */ /* 0x000fe200078e00ff */
[----:B------:R-:W-:-:S03]  /*5ef0*/  SGXT.U32 R8, R8, 0x3 ;  /* 0x000000030808781a */ /* 0x000fc60000000000 */
[----:B------:R-:W-:Y:S01]  /*5f00*/  @!P6 IMAD.IADD R32, R32, 0x1, -R36 ;  /* 0x000000012020e824 */ /* 0x000fe200078e0a24 */
[----:B------:R-:W-:Y:S02]  /*5f10*/  ISETP.GE.AND P6, PT, R2, RZ, PT ;  /* 0x000000ff0200720c */ /* 0x000fe40003fc6270 */
[----:B------:R-:W5:Y:S01]  /*5f20*/  LDL.LU R2, [R1+0x18] ;  /* 0x0000180001027983 */ /* 0x000f620000300800 */
[----:B------:R-:W-:Y:S02]  /*5f30*/  LOP3.LUT R6, R6, 0x100, RZ, 0xc0, !PT ;  /* 0x0000010006067812 */ /* 0x000fe400078ec0ff */
[----:B---3--:R-:W-:-:S05]  /*5f40*/  IABS R41, R41 ;  /* 0x0000002900297213 */ /* 0x008fca0000000000 */
[----:B------:R-:W-:Y:S02]  /*5f50*/  IMAD.MOV.U32 R9, RZ, RZ, R41 ;  /* 0x000000ffff097224 */ /* 0x000fe400078e0029 */
[----:B------:R-:W-:-:S04]  /*5f60*/  IMAD.MOV.U32 R41, RZ, RZ, R0 ;  /* 0x000000ffff297224 */ /* 0x000fc800078e0000 */
[----:B------:R-:W-:Y:S01]  /*5f70*/  @!P4 IMAD.MOV R41, RZ, RZ, -R41 ;  /* 0x000000ffff29c224 */ /* 0x000fe200078e0a29 */
[----:B------:R-:W-:Y:S01]  /*5f80*/  ISETP.GT.U32.AND P4, PT, R36, R44, PT ;  /* 0x0000002c2400720c */ /* 0x000fe20003f84070 */
[----:B------:R-:W-:Y:S01]  /*5f90*/  IMAD.HI.U32 R60, R60, R9, RZ ;  /* 0x000000093c3c7227 */ /* 0x000fe200078e00ff */
[----:B------:R-:W-:-:S03]  /*5fa0*/  SHF.R.S32.HI R0, RZ, 0x2, R61 ;  /* 0x00000002ff007819 */ /* 0x000fc6000001143d */
[----:B------:R-:W-:-:S08]  /*5fb0*/  IMAD.MOV R60, RZ, RZ, -R60 ;  /* 0x000000ffff3c7224 */ /* 0x000fd000078e0a3c */
[----:B------:R-:W-:Y:S01]  /*5fc0*/  @!P4 IMAD.IADD R44, R44, 0x1, -R36 ;  /* 0x000000012c2cc824 */ /* 0x000fe200078e0a24 */
[----:B------:R-:W-:Y:S02]  /*5fd0*/  ISETP.GE.AND P4, PT, R7, RZ, PT ;  /* 0x000000ff0700720c */ /* 0x000fe40003f86270 */
[----:B------:R-:W-:Y:S01]  /*5fe0*/  LOP3.LUT R7, R61, 0x3, RZ, 0xc0, !PT ;  /* 0x000000033d077812 */ /* 0x000fe200078ec0ff */
[----:B------:R-:W-:Y:S01]  /*5ff0*/  IMAD R60, R36, R60, R9 ;  /* 0x0000003c243c7224 */ /* 0x000fe200078e0209 */
[----:B------:R-:W-:Y:S01]  /*6000*/  SGXT R0, R0, 0x1 ;  /* 0x000000010000781a */ /* 0x000fe20000000200 */
[----:B------:R-:W3:Y:S02]  /*6010*/  LDL.LU R61, [R1+0x14] ;  /* 0x00001400013d7983 */ /* 0x000ee40000300800 */
[----:B------:R-:W-:-:S05]  /*6020*/  IMAD.SHL.U32 R9, R7, 0x20, RZ ;  /* 0x0000002007097824 */ /* 0x000fca00078e00ff */
[----:B------:R-:W-:-:S04]  /*6030*/  LOP3.LUT R0, R9, 0x90, R0, 0xf8, !PT ;  /* 0x0000009009007812 */ /* 0x000fc800078ef800 */
[----:B------:R-:W-:Y:S02]  /*6040*/  LOP3.LUT R5, R0, 0x10, R5, 0x78, !PT ;  /* 0x0000001000057812 */ /* 0x000fe400078e7805 */
[----:B------:R-:W0:Y:S01]  /*6050*/  S2R R0, SR_TID.X ;  /* 0x0000000000007919 */ /* 0x000e220000002100 */
[----:B------:R-:W-:Y:S02]  /*6060*/  ISETP.GT.U32.AND P0, PT, R36, R60, PT ;  /* 0x0000003c2400720c */ /* 0x000fe40003f04070 */
[----:B------:R-:W-:Y:S01]  /*6070*/  SHF.R.S32.HI R9, RZ, 0x1f, R10 ;  /* 0x0000001fff097819 */ /* 0x000fe2000001140a */
[----:B------:R-:W-:-:S03]  /*6080*/  IMAD.SHL.U32 R7, R7, 0x400, RZ ;  /* 0x0000040007077824 */ /* 0x000fc600078e00ff */
[----:B------:R-:W-:Y:S02]  /*6090*/  LEA.HI R9, R9, R10, RZ, 0x5 ;  /* 0x0000000a09097211 */ /* 0x000fe400078f28ff */
[----:B------:R-:W4:Y:S01]  /*60a0*/  LDL.LU R10, [R1+0x169c] ;  /* 0x00169c00010a7983 */ /* 0x000f220000300800 */
[----:B------:R-:W-:-:S03]  /*60b0*/  IADD3 R5, R5, UR4, R6 ;  /* 0x0000000405057c10 */ /* 0x000fc6000fffe006 */
[----:B------:R-:W2:Y:S01]  /*60c0*/  LDL.LU R9, [R1+0x1698] ;  /* 0x0016980001097983 */ /* 0x000ea20000300800 */
[----:B------:R-:W-:-:S05]  /*60d0*/  @!P0 IMAD.IADD R60, R60, 0x1, -R36 ;  /* 0x000000013c3c8824 */ /* 0x000fca00078e0a24 */
[----:B------:R-:W-:Y:S02]  /*60e0*/  ISETP.GT.U32.AND P0, PT, R36, R60, PT ;  /* 0x0000003c2400720c */ /* 0x000fe40003f04070 */
[----:B0-----:R-:W-:-:S05]  /*60f0*/  LOP3.LUT R0, R0, 0x3, RZ, 0xc0, !PT ;  /* 0x0000000300007812 */ /* 0x001fca00078ec0ff */
[----:B------:R-:W-:-:S05]  /*6100*/  IMAD.SHL.U32 R0, R0, 0x20, RZ ;  /* 0x0000002000007824 */ /* 0x000fca00078e00ff */
[----:B------:R-:W-:Y:S02]  /*6110*/  LOP3.LUT R0, R0, R7, R8, 0xfe, !PT ;  /* 0x0000000700007212 */ /* 0x000fe400078efe08 */
[----:B------:R-:W4:Y:S04]  /*6120*/  LDL.LU R8, [R1+0x1694] ;  /* 0x0016940001087983 */ /* 0x000f280000300800 */
[----:B------:R-:W2:Y:S04]  /*6130*/  LDL.LU R7, [R1+0x1690] ;  /* 0x0016900001077983 */ /* 0x000ea80000300800 */
[----:B------:R0:W-:Y:S01]  /*6140*/  STL [R1+0x165c], R0 ;  /* 0x00165c0001007387 */ /* 0x0001e20000100800 */
[----:B------:R-:W-:-:S03]  /*6150*/  @!P0 IMAD.IADD R60, R60, 0x1, -R36 ;  /* 0x000000013c3c8824 */ /* 0x000fc600078e0a24 */
[----:B0-----:R-:W4:Y:S04]  /*6160*/  LDL.LU R0, [R1+0x10] ;  /* 0x0000100001007983 */ /* 0x001f280000300800 */
[----:B------:R-:W2:Y:S04]  /*6170*/  LDL.LU R6, [R1+0x168c] ;  /* 0x00168c0001067983 */ /* 0x000ea80000300800 */
[----:B------:R0:W-:Y:S04]  /*6180*/  STL [R1+0xb74], R5 ;  /* 0x000b740501007387 */ /* 0x0001e80000100800 */
[----:B0-----:R-:W2:Y:S04]  /*6190*/  LDL.LU R5, [R1+0x1688] ;  /* 0x0016880001057983 */ /* 0x001ea80000300800 */
[----:B------:R-:W5:Y:S01]  /*61a0*/  LDL.LU R36, [R1+0x74] ;  /* 0x0000740001247983 */ /* 0x000f620000300800 */
[----:B------:R-:W-:-:S02]  /*61b0*/  @!P4 IMAD.MOV R56, RZ, RZ, -R56 ;  /* 0x000000ffff38c224 */ /* 0x000fc400078e0a38 */
[----:B------:R-:W-:Y:S01]  /*61c0*/  @!P2 IMAD.MOV R53, RZ, RZ, -R53 ;  /* 0x000000ffff35a224 */ /* 0x000fe200078e0a35 */
[----:B------:R-:W-:Y:S02]  /*61d0*/  ISETP.GE.AND P2, PT, R4, RZ, PT ;  /* 0x000000ff0400720c */ /* 0x000fe40003f46270 */
[----:B------:R-:W2:Y:S01]  /*61e0*/  LDL.LU R4, [R1+0x1684] ;  /* 0x0016840001047983 */ /* 0x000ea20000300800 */
[----:B------:R-:W-:-:S03]  /*61f0*/  ISETP.GE.AND P0, PT, R3, RZ, PT ;  /* 0x000000ff0300720c */ /* 0x000fc60003f06270 */
[----:B------:R-:W2:Y:S01]  /*6200*/  LDL.LU R3, [R1+0x1680] ;  /* 0x0016800001037983 */ /* 0x000ea20000300800 */
[----:B-----5:R-:W-:Y:S02]  /*6210*/  ISETP.NE.AND P4, PT, R36, RZ, PT ;  /* 0x000000ff2400720c */ /* 0x020fe40003f85270 */
[----:B------:R-:W-:-:S04]  /*6220*/  LOP3.LUT R36, RZ, R36, RZ, 0x33, !PT ;  /* 0x00000024ff247212 */ /* 0x000fc800078e33ff */
[C---:B------:R-:W-:Y:S02]  /*6230*/  SEL R2, R36.reuse, R2, !P4 ;  /* 0x0000000224027207 */ /* 0x040fe40006000000 */
[----:B---3--:R-:W-:-:S03]  /*6240*/  SEL R61, R36, R61, !P4 ;  /* 0x0000003d243d7207 */ /* 0x008fc60006000000 */
[----:B------:R0:W-:Y:S04]  /*6250*/  STL [R1+0xa4], R2 ;  /* 0x0000a40201007387 */ /* 0x0001e80000100800 */
[----:B0-----:R-:W3:Y:S04]  /*6260*/  LDL.LU R2, [R1+0x167c] ;  /* 0x00167c0001027983 */ /* 0x001ee80000300800 */
[----:B------:R0:W-:Y:S04]  /*6270*/  STL [R1+0xa0], R61 ;  /* 0x0000a03d01007387 */ /* 0x0001e80000100800 */
[----:B0-----:R-:W5:Y:S01]  /*6280*/  LDL.LU R61, [R1+0x1678] ;  /* 0x00167800013d7983 */ /* 0x001f620000300800 */
[----:B----4-:R-:W-:-:S05]  /*6290*/  SEL R0, R36, R0, !P4 ;  /* 0x0000000024007207 */ /* 0x010fca0006000000 */
[----:B------:R5:W-:Y:S02]  /*62a0*/  STL [R1+0x9c], R0 ;  /* 0x00009c0001007387 */ /* 0x000be40000100800 */
[C---:B-----5:R-:W-:Y:S02]  /*62b0*/  SEL R0, R36.reuse, R61, !P4 ;  /* 0x0000003d24007207 */ /* 0x060fe40006000000 */
[C---:B---3--:R-:W-:Y:S02]  /*62c0*/  SEL R61, R36.reuse, R2, !P4 ;  /* 0x00000002243d7207 */ /* 0x048fe40006000000 */
[C---:B--2---:R-:W-:Y:S01]  /*62d0*/  SEL R2, R36.reuse, R3, !P4 ;  /* 0x0000000324027207 */ /* 0x044fe20006000000 */
[----:B------:R0:W-:Y:S01]  /*62e0*/  STL [R1+0x98], R0 ;  /* 0x0000980001007387 */ /* 0x0001e20000100800 */
[----:B------:R-:W-:-:S03]  /*62f0*/  SEL R3, R36, R5, !P4 ;  /* 0x0000000524037207 */ /* 0x000fc60006000000 */
[----:B------:R-:W-:Y:S01]  /*6300*/  STL [R1+0x94], R61 ;  /* 0x0000943d01007387 */ /* 0x000fe20000100800 */
[----:B0-----:R-:W-:-:S03]  /*6310*/  SEL R0, R36, R4, !P4 ;  /* 0x0000000424007207 */ /* 0x001fc60006000000 */
[----:B------:R0:W-:Y:S04]  /*6320*/  STL [R1+0x90], R2 ;  /* 0x0000900201007387 */ /* 0x0001e80000100800 */
[----:B------:R1:W-:Y:S01]  /*6330*/  STL [R1+0x8c], R0 ;  /* 0x00008c0001007387 */ /* 0x0003e20000100800 */
[----:B0-----:R-:W-:-:S03]  /*6340*/  SEL R2, R36, R6, !P4 ;  /* 0x0000000624027207 */ /* 0x001fc60006000000 */
[----:B------:R0:W-:Y:S01]  /*6350*/  STL [R1+0x88], R3 ;  /* 0x0000880301007387 */ /* 0x0001e20000100800 */
[----:B-1----:R-:W-:-:S03]  /*6360*/  SEL R0, R36, R7, !P4 ;  /* 0x0000000724007207 */ /* 0x002fc60006000000 */
[----:B------:R-:W2:Y:S04]  /*6370*/  LDL.LU R61, [R1+0x48] ;  /* 0x00004800013d7983 */ /* 0x000ea80000300800 */
[----:B------:R1:W-:Y:S01]  /*6380*/  STL [R1+0x84], R2 ;  /* 0x0000840201007387 */ /* 0x0003e20000100800 */
[----:B0-----:R-:W-:-:S03]  /*6390*/  SEL R3, R36, R8, !P4 ;  /* 0x0000000824037207 */ /* 0x001fc60006000000 */
[----:B------:R0:W-:Y:S01]  /*63a0*/  STL [R1+0x80], R0 ;  /* 0x0000800001007387 */ /* 0x0001e20000100800 */
[----:B-1----:R-:W-:-:S03]  /*63b0*/  SEL R2, R36, R9, !P4 ;  /* 0x0000000924027207 */ /* 0x002fc60006000000 */
        /* <DEDUP_REMOVED lines=14> */
[----:B------:R-:W3:Y:S04]  /*64a0*/  LDL.LU R6, [R1+0x2c] ;  /* 0x00002c0001067983 */ /* 0x000ee80000300800 */
[----:B------:R0:W-:Y:S01]  /*64b0*/  STL [R1+0x5c], R2 ;  /* 0x00005c0201007387 */ /* 0x0001e20000100800 */
[----:B-1----:R-:W-:-:S03]  /*64c0*/  SEL R3, R36, R17, !P4 ;  /* 0x0000001124037207 */ /* 0x002fc60006000000 */
[----:B------:R-:W4:Y:S01]  /*64d0*/  LDL.LU R8, [R1+0x38] ;  /* 0x0000380001087983 */ /* 0x000f220000300800 */
[----:B------:R-:W-:-:S03]  /*64e0*/  SEL R5, R36, R19, !P4 ;  /* 0x0000001324057207 */ /* 0x000fc60006000000 */
[----:B------:R1:W-:Y:S04]  /*64f0*/  STL [R1+0x58], R0 ;  /* 0x0000580001007387 */ /* 0x0003e80000100800 */
[----:B------:R-:W5:Y:S04]  /*6500*/  LDL.LU R9, [R1+0x40] ;  /* 0x0000400001097983 */ /* 0x000f680000300800 */
[----:B0-----:R-:W5:Y:S01]  /*6510*/  LDL.LU R2, [R1+0x44] ;  /* 0x0000440001027983 */ /* 0x001f620000300800 */
[----:B-1----:R-:W-:-:S03]  /*6520*/  SEL R0, R36, R18, !P4 ;  /* 0x0000001224007207 */ /* 0x002fc60006000000 */
[----:B------:R-:W5:Y:S04]  /*6530*/  LDL.LU R4, [R1+0x3c] ;  /* 0x00003c0001047983 */ /* 0x000f680000300800 */
[----:B------:R0:W-:Y:S04]  /*6540*/  STL [R1+0x54], R3 ;  /* 0x0000540301007387 */ /* 0x0001e80000100800 */
[----:B------:R1:W-:Y:S01]  /*6550*/  STL [R1+0x50], R0 ;  /* 0x0000500001007387 */ /* 0x0003e20000100800 */
[----:B0-----:R-:W-:-:S03]  /*6560*/  SEL R3, R36, R20, !P4 ;  /* 0x0000001424037207 */ /* 0x001fc60006000000 */
[----:B------:R0:W-:Y:S01]  /*6570*/  STL [R1+0x4c], R5 ;  /* 0x00004c0501007387 */ /* 0x0001e20000100800 */
[----:B-1----:R-:W-:-:S03]  /*6580*/  SEL R0, R36, R21, !P4 ;  /* 0x0000001524007207 */ /* 0x002fc60006000000 */
[----:B------:R-:W5:Y:S04]  /*6590*/  LDL.LU R7, [R1+0x34] ;  /* 0x0000340001077983 */ /* 0x000f680000300800 */
[----:B------:R1:W-:Y:S04]  /*65a0*/  STL [R1+0x20], R3 ;  /* 0x0000200301007387 */ /* 0x0003e80000100800 */
[----:B0-----:R-:W3:Y:S04]  /*65b0*/  LDL.LU R5, [R1+0x30] ;  /* 0x0000300001057983 */ /* 0x001ee80000300800 */
[----:B------:R0:W-:Y:S04]  /*65c0*/  STL [R1+0x1c], R0 ;  /* 0x00001c0001007387 */ /* 0x0001e80000100800 */
[----:B-1----:R-:W4:Y:S04]  /*65d0*/  LDL.LU R3, [R1+0x28] ;  /* 0x0000280001037983 */ /* 0x002f280000300800 */
[----:B0-----:R-:W5:Y:S01]  /*65e0*/  LDL.LU R0, [R1+0x24] ;  /* 0x0000240001007983 */ /* 0x001f620000300800 */
[----:B------:R-:W-:-:S02]  /*65f0*/  SEL R10, R36, R22, !P4 ;  /* 0x00000016240a7207 */ /* 0x000fc40006000000 */
[C---:B------:R-:W-:Y:S02]  /*6600*/  SEL R12, R36.reuse, R23, !P4 ;  /* 0x00000017240c7207 */ /* 0x040fe40006000000 */
[C---:B------:R-:W-:Y:S01]  /*6610*/  SEL R11, R36.reuse, R24, !P4 ;  /* 0x00000018240b7207 */ /* 0x040fe20006000000 */
[----:B------:R0:W-:Y:S04]  /*6620*/  STL [R1+0x18], R10 ;  /* 0x0000180a01007387 */ /* 0x0001e80000100800 */
[----:B------:R1:W-:Y:S01]  /*6630*/  STL [R1+0x14], R12 ;  /* 0x0000140c01007387 */ /* 0x0003e20000100800 */
[----:B0-----:R-:W-:-:S03]  /*6640*/  SEL R10, R36, R25, !P4 ;  /* 0x00000019240a7207 */ /* 0x001fc60006000000 */
[----:B------:R0:W-:Y:S01]  /*6650*/  STL [R1+0x10], R11 ;  /* 0x0000100b01007387 */ /* 0x0001e20000100800 */
[----:B-1----:R-:W-:-:S03]  /*6660*/  SEL R12, R36, R26, !P4 ;  /* 0x0000001a240c7207 */ /* 0x002fc60006000000 */
[----:B------:R1:W-:Y:S01]  /*6670*/  STL [R1+0xc], R10 ;  /* 0x00000c0a01007387 */ /* 0x0003e20000100800 */
[C---:B------:R-:W-:Y:S02]  /*6680*/  SEL R29, R36.reuse, R29, !P4 ;  /* 0x0000001d241d7207 */ /* 0x040fe40006000000 */
[C---:B0-----:R-:W-:Y:S01]  /*6690*/  SEL R11, R36.reuse, R27, !P4 ;  /* 0x0000001b240b7207 */ /* 0x041fe20006000000 */
[----:B------:R0:W-:Y:S01]  /*66a0*/  STL [R1+0x8], R12 ;  /* 0x0000080c01007387 */ /* 0x0001e20000100800 */
[C---:B------:R-:W-:Y:S02]  /*66b0*/  SEL R30, R36.reuse, R30, !P4 ;  /* 0x0000001e241e7207 */ /* 0x040fe40006000000 */
[C---:B-1----:R-:W-:Y:S01]  /*66c0*/  SEL R10, R36.reuse, R28, !P4 ;  /* 0x0000001c240a7207 */ /* 0x042fe20006000000 */
[----:B------:R1:W-:Y:S01]  /*66d0*/  STL [R1+0x4], R11 ;  /* 0x0000040b01007387 */ /* 0x0003e20000100800 */
[C---:B------:R-:W-:Y:S02]  /*66e0*/  SEL R31, R36.reuse, R31, !P4 ;  /* 0x0000001f241f7207 */ /* 0x040fe40006000000 */
[----:B--2---:R-:W-:-:S05]  /*66f0*/  SEL R61, R36, R61, !P4 ;  /* 0x0000003d243d7207 */ /* 0x004fca0006000000 */
[----:B------:R-:W-:Y:S04]  /*6700*/  STL [R1+0x1668], R61 ;  /* 0x0016683d01007387 */ /* 0x000fe80000100800 */
[----:B------:R3:W-:Y:S04]  /*6710*/  STL [R1], R10 ;  /* 0x0000000a01007387 */ /* 0x0007e80000100800 */
[----:B------:R-:W-:Y:S04]  /*6720*/  STL [R1+0x166c], R29 ;  /* 0x00166c1d01007387 */ /* 0x000fe80000100800 */
[----:B------:R-:W-:Y:S04]  /*6730*/  STL [R1+0x1670], R30 ;  /* 0x0016701e01007387 */ /* 0x000fe80000100800 */
[----:B------:R-:W-:Y:S04]  /*6740*/  STL [R1+0x1674], R31 ;  /* 0x0016741f01007387 */ /* 0x000fe80000100800 */
[----:B------:R-:W2:Y:S04]  /*6750*/  LDL R17, [R1+0xb80] ;  /* 0x000b800001117983 */ /* 0x000ea80000100800 */
[----:B0-----:R-:W2:Y:S04]  /*6760*/  LDL.LU R12, [R1+0x70] ;  /* 0x00007000010c7983 */ /* 0x001ea80000300800 */
[----:B------:R-:W2:Y:S04]  /*6770*/  LDL R16, [R1+0xb84] ;  /* 0x000b840001107983 */ /* 0x000ea80000100800 */
[----:B------:R-:W2:Y:S04]  /*6780*/  LDL R15, [R1+0xb88] ;  /* 0x000b8800010f7983 */ /* 0x000ea80000100800 */
[----:B-1----:R-:W2:Y:S04]  /*6790*/  LDL R11, [R1+0xb8c] ;  /* 0x000b8c00010b7983 */ /* 0x002ea80000100800 */
[----:B------:R-:W2:Y:S04]  /*67a0*/  LDL R14, [R1+0xb90] ;  /* 0x000b9000010e7983 */ /* 0x000ea80000100800 */
[----:B------:R-:W2:Y:S01]  /*67b0*/  LDL R13, [R1+0xb94] ;  /* 0x000b9400010d7983 */ /* 0x000ea20000100800 */
[----:B---3--:R-:W-:-:S02]  /*67c0*/  SEL R10, R36, R5, !P4 ;  /* 0x00000005240a7207 */ /* 0x008fc40006000000 */
[C---:B----4-:R-:W-:Y:S02]  /*67d0*/  SEL R5, R36.reuse, R3, !P4 ;  /* 0x0000000324057207 */ /* 0x050fe40006000000 */
[----:B-----5:R-:W-:Y:S02]  /*67e0*/  SEL R3, R36, R0, !P4 ;  /* 0x0000000024037207 */ /* 0x020fe40006000000 */
[----:B------:R-:W3:Y:S01]  /*67f0*/  LDL R0, [R1+0xb78] ;  /* 0x000b780001007983 */ /* 0x000ee20000100800 */
[----:B------:R-:W-:Y:S02]  /*6800*/  @!P6 IMAD.MOV R48, RZ, RZ, -R48 ;  /* 0x000000ffff30e224 */ /* 0x000fe400078e0a30 */
[----:B------:R-:W-:Y:S02]  /*6810*/  @!P5 IMAD.MOV R52, RZ, RZ, -R52 ;  /* 0x000000ffff34d224 */ /* 0x000fe400078e0a34 */
[----:B------:R-:W-:Y:S02]  /*6820*/  @!P3 IMAD.MOV R55, RZ, RZ, -R55 ;  /* 0x000000ffff37b224 */ /* 0x000fe400078e0a37 */
[----:B------:R-:W-:-:S02]  /*6830*/  @!P1 IMAD.MOV R47, RZ, RZ, -R47 ;  /* 0x000000ffff2f9224 */ /* 0x000fc400078e0a2f */
[----:B------:R-:W-:Y:S01]  /*6840*/  @!P2 IMAD.MOV R49, RZ, RZ, -R49 ;  /* 0x000000ffff31a224 */ /* 0x000fe200078e0a31 */
[C---:B------:R-:W-:Y:S02]  /*6850*/  SEL R34, R36.reuse, R34, !P4 ;  /* 0x0000002224227207 */ /* 0x040fe40006000000 */
[C---:B------:R-:W-:Y:S02]  /*6860*/  SEL R35, R36.reuse, R35, !P4 ;  /* 0x0000002324237207 */ /* 0x040fe40006000000 */
[C---:B------:R-:W-:Y:S02]  /*6870*/  SEL R6, R36.reuse, R6, !P4 ;  /* 0x0000000624067207 */ /* 0x040fe40006000000 */
[C---:B------:R-:W-:Y:S02]  /*6880*/  SEL R8, R36.reuse, R8, !P4 ;  /* 0x0000000824087207 */ /* 0x040fe40006000000 */
[C---:B------:R-:W-:Y:S02]  /*6890*/  SEL R9, R36.reuse, R9, !P4 ;  /* 0x0000000924097207 */ /* 0x040fe40006000000 */
[----:B------:R-:W-:-:S02]  /*68a0*/  SEL R2, R36, R2, !P4 ;  /* 0x0000000224027207 */ /* 0x000fc40006000000 */
        /* <DEDUP_REMOVED lines=19> */
[----:B------:R-:W-:Y:S01]  /*69e0*/  SEL R36, R36, R49, !P4 ;  /* 0x0000003124247207 */ /* 0x000fe20006000000 */
[----:B------:R-:W-:Y:S01]  /*69f0*/  @!P0 IMAD.MOV R46, RZ, RZ, -R46 ;  /* 0x000000ffff2e8224 */ /* 0x000fe200078e0a2e */
[----:B--2---:R-:W-:Y:S02]  /*6a00*/  ISETP.GE.AND P6, PT, R17, RZ, PT ;  /* 0x000000ff1100720c */ /* 0x004fe40003fc6270 */
[----:B------:R-:W-:Y:S02]  /*6a10*/  ISETP.GE.AND P3, PT, R16, RZ, PT ;  /* 0x000000ff1000720c */ /* 0x000fe40003f66270 */
[----:B------:R-:W-:Y:S02]  /*6a20*/  ISETP.GE.AND P1, PT, R15, RZ, PT ;  /* 0x000000ff0f00720c */ /* 0x000fe40003f26270 */
[----:B------:R-:W-:-:S02]  /*6a30*/  ISETP.GE.AND P5, PT, R11, RZ, PT ;  /* 0x000000ff0b00720c */ /* 0x000fc40003fa6270 */
[----:B------:R-:W-:Y:S01]  /*6a40*/  ISETP.GE.AND P4, PT, R14, RZ, PT ;  /* 0x000000ff0e00720c */ /* 0x000fe20003f86270 */
[----:B------:R-:W0:Y:S01]  /*6a50*/  S2R R11, SR_TID.X ;  /* 0x00000000000b7919 */ /* 0x000e220000002100 */
[----:B------:R-:W-:Y:S02]  /*6a60*/  ISETP.NE.AND P2, PT, R12, RZ, PT ;  /* 0x000000ff0c00720c */ /* 0x000fe40003f45270 */
[----:B------:R-:W-:Y:S01]  /*6a70*/  ISETP.GE.AND P0, PT, R13, RZ, PT ;  /* 0x000000ff0d00720c */ /* 0x000fe20003f06270 */
[----:B------:R-:W-:Y:S01]  /*6a80*/  @!P6 IMAD.MOV R45, RZ, RZ, -R45 ;  /* 0x000000ffff2de224 */ /* 0x000fe200078e0a2d */
[----:B------:R-:W-:Y:S01]  /*6a90*/  LOP3.LUT R12, RZ, R12, RZ, 0x33, !PT ;  /* 0x0000000cff0c7212 */ /* 0x000fe200078e33ff */
[----:B------:R-:W-:Y:S02]  /*6aa0*/  @!P3 IMAD.MOV R44, RZ, RZ, -R44 ;  /* 0x000000ffff2cb224 */ /* 0x000fe400078e0a2c */
[----:B------:R-:W-:Y:S01]  /*6ab0*/  @!P1 IMAD.MOV R43, RZ, RZ, -R43 ;  /* 0x000000ffff2b9224 */ /* 0x000fe200078e0a2b */
[C---:B------:R-:W-:Y:S01]  /*6ac0*/  SEL R14, R12.reuse, R45, !P2 ;  /* 0x0000002d0c0e7207 */ /* 0x040fe20005000000 */
[----:B------:R-:W-:Y:S01]  /*6ad0*/  @!P5 IMAD.MOV R42, RZ, RZ, -R42 ;  /* 0x000000ffff2ad224 */ /* 0x000fe200078e0a2a */
[----:B------:R-:W-:Y:S01]  /*6ae0*/  SEL R15, R12, R44, !P2 ;  /* 0x0000002c0c0f7207 */ /* 0x000fe20005000000 */
[----:B------:R-:W-:-:S04]  /*6af0*/  @!P4 IMAD.MOV R33, RZ, RZ, -R33 ;  /* 0x000000ffff21c224 */ /* 0x000fc800078e0a21 */
[----:B------:R-:W-:Y:S01]  /*6b00*/  @!P0 IMAD.MOV R32, RZ, RZ, -R32 ;  /* 0x000000ffff208224 */ /* 0x000fe200078e0a20 */
[----:B0-----:R-:W-:-:S05]  /*6b10*/  LOP3.LUT R11, R11, 0x1f, RZ, 0xc0, !PT ;  /* 0x0000001f0b0b7812 */ /* 0x001fca00078ec0ff */
[----:B------:R-:W-:Y:S01]  /*6b20*/  IMAD R13, R11, UR5, RZ ;  /* 0x000000050b0d7c24 */ /* 0x000fe2000f8e02ff */
[----:B---3--:R-:W-:Y:S02]  /*6b30*/  ISETP.GE.AND P6, PT, R0, RZ, PT ;  /* 0x000000ff0000720c */ /* 0x008fe40003fc6270 */
[----:B------:R-:W-:-:S05]  /*6b40*/  SEL R0, R12, R46, !P2 ;  /* 0x0000002e0c007207 */ /* 0x000fca0005000000 */
[----:B------:R0:W-:Y:S04]  /*6b50*/  STL [R1+0x40], R0 ;  /* 0x0000400001007387 */ /* 0x0001e80000100800 */
        /* <DEDUP_REMOVED lines=8> */
[----:B0-----:R-:W2:Y:S04]  /*6be0*/  LDL.LU R14, [R1+0xa0] ;  /* 0x0000a000010e7983 */ /* 0x001ea80000300800 */
[----:B------:R0:W-:Y:S04]  /*6bf0*/  STL [R1+0x2c], R15 ;  /* 0x00002c0f01007387 */ /* 0x0001e80000100800 */
[----:B0-----:R-:W3:Y:S04]  /*6c00*/  LDL.LU R15, [R1+0x9c] ;  /* 0x00009c00010f7983 */ /* 0x001ee80000300800 */
[----:B------:R0:W-:Y:S04]  /*6c10*/  STL [R1+0x28], R0 ;  /* 0x0000280001007387 */ /* 0x0001e80000100800 */
[----:B------:R-:W4:Y:S04]  /*6c20*/  LDL.LU R16, [R1+0x98] ;  /* 0x0000980001107983 */ /* 0x000f280000300800 */
[----:B------:R-:W5:Y:S04]  /*6c30*/  LDL.LU R17, [R1+0x94] ;  /* 0x0000940001117983 */ /* 0x000f680000300800 */
        /* <DEDUP_REMOVED lines=10> */
[----:B------:R-:W5:Y:S01]  /*6ce0*/  LDL.LU R28, [R1+0x64] ;  /* 0x00006400011c7983 */ /* 0x000f620000300800 */
[----:B------:R-:W-:-:S03]  /*6cf0*/  @!P6 IMAD.MOV R60, RZ, RZ, -R60 ;  /* 0x000000ffff3ce224 */ /* 0x000fc600078e0a3c */
[----:B------:R-:W5:Y:S04]  /*6d00*/  LDL.LU R32, [R1+0x60] ;  /* 0x0000600001207983 */ /* 0x000f680000300800 */
[----:B------:R-:W5:Y:S04]  /*6d10*/  LDL.LU R33, [R1+0x5c] ;  /* 0x00005c0001217983 */ /* 0x000f680000300800 */
[----:B------:R-:W5:Y:S04]  /*6d20*/  LDL.LU R42, [R1+0x58] ;  /* 0x00005800012a7983 */ /* 0x000f680000300800 */
[----:B------:R-:W5:Y:S01]  /*6d30*/  LDL.LU R43, [R1+0x54] ;  /* 0x00005400012b7983 */ /* 0x000f620000300800 */
[----:B------:R-:W-:Y:S01]  /*6d40*/  IADD3 R11, P3, R13, UR6, RZ ;  /* 0x000000060d0b7c10 */ /* 0x000fe2000ff7e0ff */
[----:B------:R-:W-:-:S02]  /*6d50*/  ULDC UR6, c[0x0][0x240] ;  /* 0x0000900000067ab9 */ /* 0x000fc40000000800 */
[----:B------:R-:W5:Y:S01]  /*6d60*/  LDL.LU R44, [R1+0x50] ;  /* 0x00005000012c7983 */ /* 0x000f620000300800 */
[----:B0-----:R-:W-:-:S03]  /*6d70*/  SEL R0, R12, R60, !P2 ;  /* 0x0000003c0c007207 */ /* 0x001fc60005000000 */
[----:B------:R-:W5:Y:S04]  /*6d80*/  LDL.LU R45, [R1+0x4c] ;  /* 0x00004c00012d7983 */ /* 0x000f680000300800 */
[----:B------:R-:W5:Y:S04]  /*6d90*/  LDL.LU R46, [R1+0x20] ;  /* 0x00002000012e7983 */ /* 0x000f680000300800 */
[----:B------:R-:W5:Y:S01]  /*6da0*/  LDL.LU R49, [R1+0x1c] ;  /* 0x00001c0001317983 */ /* 0x000f620000300800 */
[----:B------:R-:W-:Y:S01]  /*6db0*/  LEA.HI.X.SX32 R12, R13, UR7, 0x1, P3 ;  /* 0x000000070d0c7c11 */ /* 0x000fe200098f0eff */
[----:B------:R-:W-:Y:S01]  /*6dc0*/  IMAD R34, R34, UR6, RZ ;  /* 0x0000000622227c24 */ /* 0x000fe2000f8e02ff */
[----:B------:R-:W-:Y:S01]  /*6dd0*/  ULDC UR7, c[0x0][0x238] ;  /* 0x00008e0000077ab9 */ /* 0x000fe20000000800 */
[----:B------:R-:W5:Y:S04]  /*6de0*/  LDL.LU R31, [R1+0x14] ;  /* 0x00001400011f7983 */ /* 0x000f680000300800 */
[----:B------:R-:W5:Y:S04]  /*6df0*/  LDL.LU R30, [R1+0x10] ;  /* 0x00001000011e7983 */ /* 0x000f680000300800 */
[----:B------:R-:W5:Y:S04]  /*6e00*/  LDL.LU R29, [R1+0xc] ;  /* 0x00000c00011d7983 */ /* 0x000f680000300800 */
[----:B------:R-:W5:Y:S04]  /*6e10*/  LDL.LU R61, [R1+0x8] ;  /* 0x00000800013d7983 */ /* 0x000f680000300800 */
[----:B------:R-:W5:Y:S04]  /*6e20*/  LDL.LU R60, [R1+0x18] ;  /* 0x00001800013c7983 */ /* 0x000f680000300800 */
[----:B------:R0:W-:Y:S04]  /*6e30*/  STL [R1+0x1660], R0 ;  /* 0x0016600001007387 */ /* 0x0001e80000100800 */
[----:B0-----:R-:W5:Y:S04]  /*6e40*/  LDL.LU R0, [R1] ;  /* 0x0000000001007983 */ /* 0x001f680000300800 */
[----:B------:R-:W5:Y:S04]  /*6e50*/  LDL.LU R13, [R1+0xa4] ;  /* 0x0000a400010d7983 */ /* 0x000f680000300800 */
[----:B------:R0:W-:Y:S04]  /*6e60*/  STL [R1+0x1664], R12 ;  /* 0x0016640c01007387 */ /* 0x0001e80000100800 */
[----:B0-----:R-:W5:Y:S01]  /*6e70*/  LDL.LU R12, [R1+0x4] ;  /* 0x00000400010c7983 */ /* 0x001f620000300800 */
[----:B--2---:R-:W-:-:S02]  /*6e80*/  IMAD R14, R14, UR6, RZ ;  /* 0x000000060e0e7c24 */ /* 0x004fc4000f8e02ff */
[----:B---3--:R-:W-:Y:S02]  /*6e90*/  IMAD R15, R15, UR6, RZ ;  /* 0x000000060f0f7c24 */ /* 0x008fe4000f8e02ff */
[----:B----4-:R-:W-:Y:S02]  /*6ea0*/  IMAD R16, R16, UR6, RZ ;  /* 0x0000000610107c24 */ /* 0x010fe4000f8e02ff */
[----:B-----5:R-:W-:Y:S02]  /*6eb0*/  IMAD R17, R17, UR6, RZ ;  /* 0x0000000611117c24 */ /* 0x020fe4000f8e02ff */
[----:B------:R-:W-:Y:S02]  /*6ec0*/  IMAD R18, R18, UR6, RZ ;  /* 0x0000000612127c24 */ /* 0x000fe4000f8e02ff */
[----:B------:R-:W-:Y:S02]  /*6ed0*/  IMAD R19, R19, UR6, RZ ;  /* 0x0000000613137c24 */ /* 0x000fe4000f8e02ff */
[----:B------:R-:W-:-:S02]  /*6ee0*/  IMAD R31, R31, UR6, RZ ;  /* 0x000000061f1f7c24 */ /* 0x000fc4000f8e02ff */
[----:B------:R-:W-:-:S03]  /*6ef0*/  IMAD R30, R30, UR6, RZ ;  /* 0x000000061e1e7c24 */ /* 0x000fc6000f8e02ff */
[----:B------:R0:W-:Y:S01]  /*6f00*/  STL [R1+0x14], R31 ;  /* 0x0000141f01007387 */ /* 0x0001e20000100800 */
[----:B------:R-:W-:Y:S02]  /*6f10*/  IMAD R29, R29, UR6, RZ ;  /* 0x000000061d1d7c24 */ /* 0x000fe4000f8e02ff */
[----:B------:R-:W-:Y:S01]  /*6f20*/  IMAD R61, R61, UR6, RZ ;  /* 0x000000063d3d7c24 */ /* 0x000fe2000f8e02ff */
[----:B0-----:R-:W2:Y:S04]  /*6f30*/  LDL.LU R31, [R1+0x1674] ;  /* 0x00167400011f7983 */ /* 0x001ea80000300800 */
[----:B------:R0:W-:Y:S04]  /*6f40*/  STL [R1+0x10], R30 ;  /* 0x0000101e01007387 */ /* 0x0001e80000100800 */
[----:B0-----:R-:W3:Y:S04]  /*6f50*/  LDL.LU R30, [R1+0x1670] ;  /* 0x00167000011e7983 */ /* 0x001ee80000300800 */
[----:B------:R0:W-:Y:S01]  /*6f60*/  STL [R1+0xc], R29 ;  /* 0x00000c1d01007387 */ /* 0x0001e20000100800 */
[----:B------:R-:W-:-:S03]  /*6f70*/  IMAD R13, R13, UR6, RZ ;  /* 0x000000060d0d7c24 */ /* 0x000fc6000f8e02ff */
[----:B0-----:R-:W4:Y:S01]  /*6f80*/  LDL.LU R29, [R1+0x166c] ;  /* 0x00166c00011d7983 */ /* 0x001f220000300800 */
[----:B------:R-:W-:-:S03]  /*6f90*/  IMAD R12, R12, UR6, RZ ;  /* 0x000000060c0c7c24 */ /* 0x000fc6000f8e02ff */
[----:B------:R0:W-:Y:S04]  /*6fa0*/  STL [R1+0x8], R61 ;  /* 0x0000083d01007387 */ /* 0x0001e80000100800 */
[----:B0-----:R-:W5:Y:S04]  /*6fb0*/  LDL.LU R61, [R1+0x1668] ;  /* 0x00166800013d7983 */ /* 0x001f680000300800 */
[----:B------:R0:W-:Y:S02]  /*6fc0*/  STL [R1+0x4], R12 ;  /* 0x0000040c01007387 */ /* 0x0001e40000100800 */
[----:B0-----:R-:W-:-:S05]  /*6fd0*/  IADD3 R12, P6, R13, R11, RZ ;  /* 0x0000000b0d0c7210 */ /* 0x001fca0007fde0ff */
        /* <DEDUP_REMOVED lines=12> */
[----:B------:R0:W-:Y:S04]  /*70a0*/  STL [R1+0x1554], R12 ;  /* 0x0015540c01007387 */ /* 0x0001e80000100800 */
[----:B0-----:R-:W2:Y:S01]  /*70b0*/  LDL.LU R12, [R1+0x1664] ;  /* 0x00166400010c7983 */ /* 0x001ea20000300800 */
[----:B------:R-:W-:Y:S02]  /*70c0*/  IMAD R20, R20, UR6, RZ ;  /* 0x0000000614147c24 */ /* 0x000fe4000f8e02ff */
[----:B------:R-:W-:Y:S02]  /*70d0*/  IMAD R21, R21, UR6, RZ ;  /* 0x0000000615157c24 */ /* 0x000fe4000f8e02ff */
[----:B------:R-:W-:Y:S02]  /*70e0*/  IMAD R22, R22, UR6, RZ ;  /* 0x0000000616167c24 */ /* 0x000fe4000f8e02ff */
[----:B------:R-:W-:-:S02]  /*70f0*/  IMAD R23, R23, UR6, RZ ;  /* 0x0000000617177c24 */ /* 0x000fc4000f8e02ff */
[----:B------:R-:W-:Y:S02]  /*7100*/  IMAD R24, R24, UR6, RZ ;  /* 0x0000000618187c24 */ /* 0x000fe4000f8e02ff */
[----:B------:R-:W-:Y:S02]  /*7110*/  IMAD R25, R25, UR6, RZ ;  /* 0x0000000619197c24 */ /* 0x000fe4000f8e02ff */
[----:B------:R-:W-:Y:S02]  /*7120*/  IMAD R26, R26, UR6, RZ ;  /* 0x000000061a1a7c24 */ /* 0x000fe4000f8e02ff */
[----:B------:R-:W-:Y:S02]  /*7130*/  IMAD R27, R27, UR6, RZ ;  /* 0x000000061b1b7c24 */ /* 0x000fe4000f8e02ff */
[----:B------:R-:W-:Y:S01]  /*7140*/  IMAD R28, R28, UR6, RZ ;  /* 0x000000061c1c7c24 */ /* 0x000fe2000f8e02ff */
[-C--:B--2---:R-:W-:Y:S02]  /*7150*/  LEA.HI.X.SX32 R13, R13, R12.reuse, 0x1, P6 ;  /* 0x0000000c0d0d7211 */ /* 0x084fe400030f0eff */
[----:B------:R-:W-:-:S03]  /*7160*/  LEA.HI.X.SX32 R14, R14, R12, 0x1, P5 ;  /* 0x0000000c0e0e7211 */ /* 0x000fc600028f0eff */
[----:B------:R0:W-:Y:S02]  /*7170*/  STL [R1+0x1534], R13 ;  /* 0x0015340d01007387 */ /* 0x0001e40000100800 */
[----:B0-----:R-:W-:-:S05]  /*7180*/  IADD3 R13, P6, R20, R11, RZ ;  /* 0x0000000b140d7210 */ /* 0x001fca0007fde0ff */
[----:B------:R0:W-:Y:S04]  /*7190*/  STL [R1+0x1538], R13 ;  /* 0x0015380d01007387 */ /* 0x0001e80000100800 */
[----:B------:R1:W-:Y:S01]  /*71a0*/  STL [R1+0x152c], R14 ;  /* 0x00152c0e01007387 */ /* 0x0003e20000100800 */
[-C--:B0-----:R-:W-:Y:S02]  /*71b0*/  IADD3 R13, P5, R21, R11.reuse, RZ ;  /* 0x0000000b150d7210 */ /* 0x081fe40007fbe0ff */
[-C--:B-1----:R-:W-:Y:S02]  /*71c0*/  LEA.HI.X.SX32 R14, R15, R12.reuse, 0x1, P3 ;  /* 0x0000000c0f0e7211 */ /* 0x082fe400018f0eff */
[----:B------:R-:W-:Y:S01]  /*71d0*/  IADD3 R15, P3, R22, R11, RZ ;  /* 0x0000000b160f7210 */ /* 0x000fe20007f7e0ff */
[----:B------:R0:W-:Y:S04]  /*71e0*/  STL [R1+0x1530], R13 ;  /* 0x0015300d01007387 */ /* 0x0001e80000100800 */
[----:B------:R1:W-:Y:S04]  /*71f0*/  STL [R1+0x1524], R14 ;  /* 0x0015240e01007387 */ /* 0x0003e80000100800 */
[----:B------:R2:W-:Y:S01]  /*7200*/  STL [R1+0x1528], R15 ;  /* 0x0015280f01007387 */ /* 0x0005e20000100800 */
[----:B0-----:R-:W-:-:S02]  /*7210*/  LEA.HI.X.SX32 R13, R16, R12, 0x1, P2 ;  /* 0x0000000c100d7211 */ /* 0x001fc400010f0eff */
[----:B-1----:R-:W-:-:S03]  /*7220*/  IADD3 R14, P2, R23, R11, RZ ;  /* 0x0000000b170e7210 */ /* 0x002fc60007f5e0ff */
[----:B------:R0:W-:Y:S01]  /*7230*/  STL [R1+0x151c], R13 ;  /* 0x00151c0d01007387 */ /* 0x0001e20000100800 */
[----:B--2---:R-:W-:-:S03]  /*7240*/  LEA.HI.X.SX32 R15, R17, R12, 0x1, P1 ;  /* 0x0000000c110f7211 */ /* 0x004fc600008f0eff */
[----:B------:R1:W-:Y:S04]  /*7250*/  STL [R1+0x1520], R14 ;  /* 0x0015200e01007387 */ /* 0x0003e80000100800 */
[----:B------:R-:W-:Y:S01]  /*7260*/  STL [R1+0x1514], R15 ;  /* 0x0015140f01007387 */ /* 0x000fe20000100800 */
[----:B0-----:R-:W-:-:S03]  /*7270*/  IADD3 R13, P1, R24, R11, RZ ;  /* 0x0000000b180d7210 */ /* 0x001fc60007f3e0ff */
[----:B------:R-:W2:Y:S01]  /*7280*/  LDL.LU R17, [R1+0x14] ;  /* 0x0000140001117983 */ /* 0x000ea20000300800 */
[----:B-1----:R-:W-:-:S03]  /*7290*/  LEA.HI.X.SX32 R14, R18, R12, 0x1, P0 ;  /* 0x0000000c120e7211 */ /* 0x002fc600000f0eff */
[----:B------:R0:W-:Y:S04]  /*72a0*/  STL [R1+0x1518], R13 ;  /* 0x0015180d01007387 */ /* 0x0001e80000100800 */
[----:B------:R1:W-:Y:S04]  /*72b0*/  STL [R1+0x150c], R14 ;  /* 0x00150c0e01007387 */ /* 0x0003e80000100800 */
[----:B------:R-:W2:Y:S01]  /*72c0*/  LDL.LU R16, [R1+0x10] ;  /* 0x0000100001107983 */ /* 0x000ea20000300800 */
[----:B0-----:R-:W-:Y:S02]  /*72d0*/  IADD3 R13, P0, R25, R11, RZ ;  /* 0x0000000b190d7210 */ /* 0x001fe40007f1e0ff */
[----:B-1----:R-:W-:-:S03]  /*72e0*/  LEA.HI.X.SX32 R14, R19, R12, 0x1, P4 ;  /* 0x0000000c130e7211 */ /* 0x002fc600020f0eff */
[----:B------:R0:W-:Y:S04]  /*72f0*/  STL [R1+0x1510], R13 ;  /* 0x0015100d01007387 */ /* 0x0001e80000100800 */
[----:B------:R-:W2:Y:S04]  /*7300*/  LDL.LU R15, [R1+0xc] ;  /* 0x00000c00010f7983 */ /* 0x000ea80000300800 */
[----:B------:R1:W-:Y:S01]  /*7310*/  STL [R1+0x1504], R14 ;  /* 0x0015040e01007387 */ /* 0x0003e20000100800 */
[----:B0-----:R-:W-:-:S03]  /*7320*/  IADD3 R13, P4, R26, R11, RZ ;  /* 0x0000000b1a0d7210 */ /* 0x001fc60007f9e0ff */
[----:B-1----:R-:W2:Y:S04]  /*7330*/  LDL.LU R14, [R1+0x8] ;  /* 0x00000800010e7983 */ /* 0x002ea80000300800 */
[----:B------:R0:W-:Y:S04]  /*7340*/  STL [R1+0x1508], R13 ;  /* 0x0015080d01007387 */ /* 0x0001e80000100800 */
[----:B0-----:R-:W2:Y:S01]  /*7350*/  LDL.LU R13, [R1+0x4] ;  /* 0x00000400010d7983 */ /* 0x001ea20000300800 */
[----:B------:R-:W-:Y:S02]  /*7360*/  LEA.HI.X.SX32 R18, R20, R12, 0x1, P6 ;  /* 0x0000000c14127211 */ /* 0x000fe400030f0eff */
[----:B------:R-:W-:Y:S01]  /*7370*/  IADD3 R20, P6, R27, R11, RZ ;  /* 0x0000000b1b147210 */ /* 0x000fe20007fde0ff */
[----:B------:R-:W-:-:S02]  /*7380*/  IMAD R32, R32, UR6, RZ ;  /* 0x0000000620207c24 */ /* 0x000fc4000f8e02ff */
[----:B------:R0:W-:Y:S01]  /*7390*/  STL [R1+0x14fc], R18 ;  /* 0x0014fc1201007387 */ /* 0x0001e20000100800 */
[----:B------:R-:W-:-:S03]  /*73a0*/  IMAD R33, R33, UR6, RZ ;  /* 0x0000000621217c24 */ /* 0x000fc6000f8e02ff */
[----:B------:R1:W-:Y:S01]  /*73b0*/  STL [R1+0x1500], R20 ;  /* 0x0015001401007387 */ /* 0x0003e20000100800 */
[-C--:B0-----:R-:W-:Y:S02]  /*73c0*/  LEA.HI.X.SX32 R18, R21, R12.reuse, 0x1, P5 ;  /* 0x0000000c15127211 */ /* 0x081fe400028f0eff */
[----:B------:R-:W-:Y:S02]  /*73d0*/  IADD3 R19, P5, R28, R11, RZ ;  /* 0x0000000b1c137210 */ /* 0x000fe40007fbe0ff */
[----:B-1----:R-:W-:Y:S01]  /*73e0*/  LEA.HI.X.SX32 R20, R22, R12, 0x1, P3 ;  /* 0x0000000c16147211 */ /* 0x002fe200018f0eff */
[----:B------:R0:W-:Y:S01]  /*73f0*/  STL [R1+0x14f4], R18 ;  /* 0x0014f41201007387 */ /* 0x0001e20000100800 */
[----:B------:R-:W-:-:S03]  /*7400*/  IMAD R42, R42, UR6, RZ ;  /* 0x000000062a2a7c24 */ /* 0x000fc6000f8e02ff */
[----:B------:R1:W-:Y:S01]  /*7410*/  STL [R1+0x14f8], R19 ;  /* 0x0014f81301007387 */ /* 0x0003e20000100800 */
[----:B0-----:R-:W-:-:S03]  /*7420*/  IADD3 R18, P3, R32, R11, RZ ;  /* 0x0000000b20127210 */ /* 0x001fc60007f7e0ff */
[----:B------:R0:W-:Y:S01]  /*7430*/  STL [R1+0x14ec], R20 ;  /* 0x0014ec1401007387 */ /* 0x0001e20000100800 */
[----:B-1----:R-:W-:-:S03]  /*7440*/  LEA.HI.X.SX32 R19, R23, R12, 0x1, P2 ;  /* 0x0000000c17137211 */ /* 0x002fc600010f0eff */
[----:B------:R1:W-:Y:S01]  /*7450*/  STL [R1+0x14f0], R18 ;  /* 0x0014f01201007387 */ /* 0x0003e20000100800 */
[----:B------:R-:W-:Y:S01]  /*7460*/  IMAD R43, R43, UR6, RZ ;  /* 0x000000062b2b7c24 */ /* 0x000fe2000f8e02ff */
[----:B0-----:R-:W-:Y:S02]  /*7470*/  IADD3 R20, P2, R33, R11, RZ ;  /* 0x0000000b21147210 */ /* 0x001fe40007f5e0ff */
[----:B------:R0:W-:Y:S01]  /*7480*/  STL [R1+0x14e4], R19 ;  /* 0x0014e41301007387 */ /* 0x0001e20000100800 */
[----:B-1----:R-:W-:-:S03]  /*7490*/  LEA.HI.X.SX32 R18, R24, R12, 0x1, P1 ;  /* 0x0000000c18127211 */ /* 0x002fc600008f0eff */
[----:B------:R1:W-:Y:S01]  /*74a0*/  STL [R1+0x14e8], R20 ;  /* 0x0014e81401007387 */ /* 0x0003e20000100800 */
[----:B------:R-:W-:-:S03]  /*74b0*/  IMAD R44, R44, UR6, RZ ;  /* 0x000000062c2c7c24 */ /* 0x000fc6000f8e02ff */
[----:B------:R3:W-:Y:S01]  /*74c0*/  STL [R1+0x14dc], R18 ;  /* 0x0014dc1201007387 */ /* 0x0007e20000100800 */
[----:B0-----:R-:W-:Y:S02]  /*74d0*/  IADD3 R19, P1, R42, R11, RZ ;  /* 0x0000000b2a137210 */ /* 0x001fe40007f3e0ff */
[----:B-1----:R-:W-:-:S03]  /*74e0*/  LEA.HI.X.SX32 R20, R25, R12, 0x1, P0 ;  /* 0x0000000c19147211 */ /* 0x002fc600000f0eff */
[----:B------:R0:W-:Y:S01]  /*74f0*/  STL [R1+0x14e0], R19 ;  /* 0x0014e01301007387 */ /* 0x0001e20000100800 */
[-C--:B---3--:R-:W-:Y:S01]  /*7500*/  IADD3 R18, P0, R43, R11.reuse, RZ ;  /* 0x0000000b2b127210 */ /* 0x088fe20007f1e0ff */
[----:B------:R-:W-:Y:S02]  /*7510*/  IMAD R45, R45, UR6, RZ ;  /* 0x000000062d2d7c24 */ /* 0x000fe4000f8e02ff */
[----:B------:R1:W-:Y:S01]  /*7520*/  STL [R1+0x14d4], R20 ;  /* 0x0014d41401007387 */ /* 0x0003e20000100800 */
[----:B------:R-:W-:Y:S01]  /*7530*/  IMAD R46, R46, UR6, RZ ;  /* 0x000000062e2e7c24 */ /* 0x000fe2000f8e02ff */
[----:B0-----:R-:W-:Y:S02]  /*7540*/  LEA.HI.X.SX32 R19, R26, R12, 0x1, P4 ;  /* 0x0000000c1a137211 */ /* 0x001fe400020f0eff */
[----:B------:R0:W-:Y:S01]  /*7550*/  STL [R1+0x14d8], R18 ;  /* 0x0014d81201007387 */ /* 0x0001e20000100800 */
[----:B-1----:R-:W-:-:S03]  /*7560*/  IADD3 R20, P4, R44, R11, RZ ;  /* 0x0000000b2c147210 */ /* 0x002fc60007f9e0ff */
[----:B------:R1:W-:Y:S01]  /*7570*/  STL [R1+0x14cc], R19 ;  /* 0x0014cc1301007387 */ /* 0x0003e20000100800 */
[----:B0-----:R-:W-:-:S03]  /*7580*/  LEA.HI.X.SX32 R18, R27, R12, 0x1, P6 ;  /* 0x0000000c1b127211 */ /* 0x001fc600030f0eff */
[----:B------:R0:W-:Y:S01]  /*7590*/  STL [R1+0x14d0], R20 ;  /* 0x0014d01401007387 */ /* 0x0001e20000100800 */
[----:B------:R-:W-:Y:S01]  /*75a0*/  IMAD R49, R49, UR6, RZ ;  /* 0x0000000631317c24 */ /* 0x000fe2000f8e02ff */
[----:B-1----:R-:W-:Y:S02]  /*75b0*/  IADD3 R19, P6, R45, R11, RZ ;  /* 0x0000000b2d137210 */ /* 0x002fe40007fde0ff */
[----:B------:R1:W-:Y:S01]  /*75c0*/  STL [R1+0x14c4], R18 ;  /* 0x0014c41201007387 */ /* 0x0003e20000100800 */
[----:B0-----:R-:W-:-:S03]  /*75d0*/  LEA.HI.X.SX32 R20, R28, R12, 0x1, P5 ;  /* 0x0000000c1c147211 */ /* 0x001fc600028f0eff */
[----:B------:R0:W-:Y:S01]  /*75e0*/  STL [R1+0x14c8], R19 ;  /* 0x0014c81301007387 */ /* 0x0001e20000100800 */
[----:B-1----:R-:W-:Y:S01]  /*75f0*/  IADD3 R18, P5, R46, R11, RZ ;  /* 0x0000000b2e127210 */ /* 0x002fe20007fbe0ff */
[----:B------:R-:W-:Y:S02]  /*7600*/  IMAD R60, R60, UR6, RZ ;  /* 0x000000063c3c7c24 */ /* 0x000fe4000f8e02ff */
[----:B------:R1:W-:Y:S01]  /*7610*/  STL [R1+0x14bc], R20 ;  /* 0x0014bc1401007387 */ /* 0x0003e20000100800 */
[----:B0-----:R-:W-:-:S03]  /*7620*/  LEA.HI.X.SX32 R19, R32, R12, 0x1, P3 ;  /* 0x0000000c20137211 */ /* 0x001fc600018f0eff */
[----:B------:R0:W-:Y:S01]  /*7630*/  STL [R1+0x14c0], R18 ;  /* 0x0014c01201007387 */ /* 0x0001e20000100800 */
[----:B------:R-:W-:Y:S01]  /*7640*/  IMAD R0, R0, UR6, RZ ;  /* 0x0000000600007c24 */ /* 0x000fe2000f8e02ff */
[----:B------:R-:W3:Y:S01]  /*7650*/  LDC R32, c[0x0][0x230] ;  /* 0x00008c00ff207b82 */ /* 0x000ee20000000800 */
[----:B-1----:R-:W-:Y:S01]  /*7660*/  IADD3 R20, P3, R49, R11, RZ ;  /* 0x0000000b31147210 */ /* 0x002fe20007f7e0ff */
[----:B------:R1:W-:Y:S01]  /*7670*/  STL [R1+0x14b4], R19 ;  /* 0x0014b41301007387 */ /* 0x0003e20000100800 */
[----:B0-----:R-:W-:-:S03]  /*7680*/  LEA.HI.X.SX32 R18, R33, R12, 0x1, P2 ;  /* 0x0000000c21127211 */ /* 0x001fc600010f0eff */
[----:B------:R0:W-:Y:S01]  /*7690*/  STL [R1+0x14b8], R20 ;  /* 0x0014b81401007387 */ /* 0x0001e20000100800 */
[----:B-1----:R-:W-:-:S03]  /*76a0*/  IADD3 R19, P2, R60, R11, RZ ;  /* 0x0000000b3c137210 */ /* 0x002fc60007f5e0ff */
[----:B------:R-:W-:Y:S01]  /*76b0*/  STL [R1+0x14ac], R18 ;  /* 0x0014ac1201007387 */ /* 0x000fe20000100800 */
[----:B0-----:R-:W-:-:S03]  /*76c0*/  LEA.HI.X.SX32 R20, R42, R12, 0x1, P1 ;  /* 0x0000000c2a147211 */ /* 0x001fc600008f0eff */
[----:B------:R0:W-:Y:S04]  /*76d0*/  STL [R1+0x14b0], R19 ;  /* 0x0014b01301007387 */ /* 0x0001e80000100800 */
[----:B------:R1:W-:Y:S01]  /*76e0*/  STL [R1+0x14a4], R20 ;  /* 0x0014a41401007387 */ /* 0x0003e20000100800 */
[----:B0-----:R-:W-:Y:S01]  /*76f0*/  LEA.HI.X.SX32 R19, R43, R12, 0x1, P0 ;  /* 0x0000000c2b137211 */ /* 0x001fe200000f0eff */
[----:B-----5:R-:W-:Y:S02]  /*7700*/  IMAD R61, R61, UR6, RZ ;  /* 0x000000063d3d7c24 */ /* 0x020fe4000f8e02ff */
[----:B----4-:R-:W-:Y:S02]  /*7710*/  IMAD R29, R29, UR6, RZ ;  /* 0x000000061d1d7c24 */ /* 0x010fe4000f8e02ff */
[----:B------:R-:W-:-:S02]  /*7720*/  IMAD R30, R30, UR6, RZ ;  /* 0x000000061e1e7c24 */ /* 0x000fc4000f8e02ff */
[----:B------:R-:W-:Y:S02]  /*7730*/  IMAD R31, R31, UR6, RZ ;  /* 0x000000061f1f7c24 */ /* 0x000fe4000f8e02ff */
[----:B------:R-:W-:Y:S02]  /*7740*/  IMAD R35, R35, UR6, RZ ;  /* 0x0000000623237c24 */ /* 0x000fe4000f8e02ff */
        /* <DEDUP_REMOVED lines=8> */
[----:B------:R-:W-:Y:S02]  /*77d0*/  IMAD R3, R3, UR6, RZ ;  /* 0x0000000603037c24 */ /* 0x000fe4000f8e02ff */
[----:B------:R-:W-:-:S02]  /*77e0*/  IMAD R37, R37, UR6, RZ ;  /* 0x0000000625257c24 */ /* 0x000fc4000f8e02ff */
[----:B------:R-:W-:Y:S01]  /*77f0*/  IMAD R54, R54, UR6, RZ ;  /* 0x0000000636367c24 */ /* 0x000fe2000f8e02ff */
[----:B--2---:R-:W-:-:S05]  /*7800*/  IADD3 R18, P1, R17, R11, RZ ;  /* 0x0000000b11127210 */ /* 0x004fca0007f3e0ff */
[----:B------:R0:W-:Y:S04]  /*7810*/  STL [R1+0x14a8], R18 ;  /* 0x0014a81201007387 */ /* 0x0001e80000100800 */
[----:B------:R2:W-:Y:S01]  /*7820*/  STL [R1+0x149c], R19 ;  /* 0x00149c1301007387 */ /* 0x0005e20000100800 */
[----:B-1----:R-:W-:Y:S02]  /*7830*/  IADD3 R20, P0, R16, R11, RZ ;  /* 0x0000000b10147210 */ /* 0x002fe40007f1e0ff */
[----:B0-----:R-:W-:-:S03]  /*7840*/  LEA.HI.X.SX32 R18, R44, R12, 0x1, P4 ;  /* 0x0000000c2c127211 */ /* 0x001fc600020f0eff */
[----:B------:R0:W-:Y:S04]  /*7850*/  STL [R1+0x14a0], R20 ;  /* 0x0014a01401007387 */ /* 0x0001e80000100800 */
[----:B------:R1:W-:Y:S01]  /*7860*/  STL [R1+0x1378], R18 ;  /* 0x0013781201007387 */ /* 0x0003e20000100800 */
[----:B--2---:R-:W-:Y:S02]  /*7870*/  IADD3 R19, P4, R15, R11, RZ ;  /* 0x0000000b0f137210 */ /* 0x004fe40007f9e0ff */
[----:B0-----:R-:W-:-:S03]  /*7880*/  LEA.HI.X.SX32 R20, R45, R12, 0x1, P6 ;  /* 0x0000000c2d147211 */ /* 0x001fc600030f0eff */
[----:B------:R0:W-:Y:S04]  /*7890*/  STL [R1+0x1398], R19 ;  /* 0x0013981301007387 */ /* 0x0001e80000100800 */
[----:B------:R2:W-:Y:S01]  /*78a0*/  STL [R1+0x137c], R20 ;  /* 0x00137c1401007387 */ /* 0x0005e20000100800 */
[----:B-1----:R-:W-:Y:S02]  /*78b0*/  IADD3 R18, P6, R14, R11, RZ ;  /* 0x0000000b0e127210 */ /* 0x002fe40007fde0ff */
[----:B0-----:R-:W-:-:S03]  /*78c0*/  LEA.HI.X.SX32 R19, R46, R12, 0x1, P5 ;  /* 0x0000000c2e137211 */ /* 0x001fc600028f0eff */
[----:B------:R0:W-:Y:S04]  /*78d0*/  STL [R1+0x13a0], R18 ;  /* 0x0013a01201007387 */ /* 0x0001e80000100800 */
[----:B------:R1:W-:Y:S01]  /*78e0*/  STL [R1+0x1380], R19 ;  /* 0x0013801301007387 */ /* 0x0003e20000100800 */
[-C--:B--2---:R-:W-:Y:S02]  /*78f0*/  IADD3 R20, P5, R13, R11.reuse, RZ ;  /* 0x0000000b0d147210 */ /* 0x084fe40007fbe0ff */
[-C--:B0-----:R-:W-:Y:S02]  /*7900*/  LEA.HI.X.SX32 R18, R49, R12.reuse, 0x1, P3 ;  /* 0x0000000c31127211 */ /* 0x081fe400018f0eff */
[----:B-1----:R-:W-:Y:S01]  /*7910*/  IADD3 R19, P3, R0, R11, RZ ;  /* 0x0000000b00137210 */ /* 0x002fe20007f7e0ff */
[----:B------:R0:W-:Y:S04]  /*7920*/  STL [R1+0x13a8], R20 ;  /* 0x0013a81401007387 */ /* 0x0001e80000100800 */
[----:B------:R1:W-:Y:S01]  /*7930*/  STL [R1+0x1384], R18 ;  /* 0x0013841201007387 */ /* 0x0003e20000100800 */
[----:B0-----:R-:W-:-:S03]  /*7940*/  LEA.HI.X.SX32 R20, R60, R12, 0x1, P2 ;  /* 0x0000000c3c147211 */ /* 0x001fc600010f0eff */
[----:B------:R0:W-:Y:S01]  /*7950*/  STL [R1+0x13b0], R19 ;  /* 0x0013b01301007387 */ /* 0x0001e20000100800 */
[----:B-1----:R-:W-:-:S03]  /*7960*/  IADD3 R18, P2, R61, R11, RZ ;  /* 0x0000000b3d127210 */ /* 0x002fc60007f5e0ff */
[----:B------:R-:W-:Y:S04]  /*7970*/  STL [R1+0x1388], R20 ;  /* 0x0013881401007387 */ /* 0x000fe80000100800 */
[----:B------:R1:W-:Y:S01]  /*7980*/  STL [R1+0x13b8], R18 ;  /* 0x0013b81201007387 */ /* 0x0003e20000100800 */
[----:B0-----:R-:W-:Y:S02]  /*7990*/  LEA.HI.X.SX32 R19, R17, R12, 0x1, P1 ;  /* 0x0000000c11137211 */ /* 0x001fe400008f0eff */
[----:B------:R-:W-:-:S03]  /*79a0*/  IADD3 R17, P1, R29, R11, RZ ;  /* 0x0000000b1d117210 */ /* 0x000fc60007f3e0ff */
[----:B------:R-:W-:Y:S01]  /*79b0*/  STL [R1+0x138c], R19 ;  /* 0x00138c1301007387 */ /* 0x000fe20000100800 */
[-C--:B-1----:R-:W-:Y:S02]  /*79c0*/  LEA.HI.X.SX32 R18, R16, R12.reuse, 0x1, P0 ;  /* 0x0000000c10127211 */ /* 0x082fe400000f0eff */
[----:B------:R-:W-:Y:S01]  /*79d0*/  IADD3 R16, P0, R30, R11, RZ ;  /* 0x0000000b1e107210 */ /* 0x000fe20007f1e0ff */
[----:B------:R0:W-:Y:S04]  /*79e0*/  STL [R1+0x13c0], R17 ;  /* 0x0013c01101007387 */ /* 0x0001e80000100800 */
[----:B------:R-:W-:Y:S04]  /*79f0*/  STL [R1+0x1390], R18 ;  /* 0x0013901201007387 */ /* 0x000fe80000100800 */
[----:B------:R1:W-:Y:S01]  /*7a00*/  STL [R1+0x13c8], R16 ;  /* 0x0013c81001007387 */ /* 0x0003e20000100800 */
[----:B0-----:R-:W-:-:S02]  /*7a10*/  LEA.HI.X.SX32 R17, R15, R12, 0x1, P4 ;  /* 0x0000000c0f117211 */ /* 0x001fc400020f0eff */
        /* <DEDUP_REMOVED lines=9> */
[----:B------:R0:W-:Y:S01]  /*7ab0*/  STL [R1+0x13a4], R15 ;  /* 0x0013a40f01007387 */ /* 0x0001e20000100800 */
[----:B-1----:R-:W-:-:S03]  /*7ac0*/  LEA.HI.X.SX32 R14, R0, R12, 0x1, P3 ;  /* 0x0000000c000e7211 */ /* 0x002fc600018f0eff */
[----:B------:R-:W2:Y:S04]  /*7ad0*/  LDL.LU R0, [R1+0x1660] ;  /* 0x0016600001007983 */ /* 0x000ea80000300800 */
[----:B------:R1:W-:Y:S01]  /*7ae0*/  STL [R1+0x13e0], R13 ;  /* 0x0013e00d01007387 */ /* 0x0003e20000100800 */
[----:B0-----:R-:W-:-:S03]  /*7af0*/  IADD3 R15, P3, R6, R11, RZ ;  /* 0x0000000b060f7210 */ /* 0x001fc60007f7e0ff */
[----:B------:R0:W-:Y:S01]  /*7b00*/  STL [R1+0x13ac], R14 ;  /* 0x0013ac0e01007387 */ /* 0x0001e20000100800 */
[----:B-1----:R-:W-:-:S03]  /*7b10*/  LEA.HI.X.SX32 R13, R61, R12, 0x1, P2 ;  /* 0x0000000c3d0d7211 */ /* 0x002fc600010f0eff */
[----:B------:R1:W-:Y:S01]  /*7b20*/  STL [R1+0x13e8], R15 ;  /* 0x0013e80f01007387 */ /* 0x0003e20000100800 */
[----:B0-----:R-:W-:-:S03]  /*7b30*/  IADD3 R14, P2, R8, R11, RZ ;  /* 0x0000000b080e7210 */ /* 0x001fc60007f5e0ff */
[----:B------:R0:W-:Y:S04]  /*7b40*/  STL [R1+0x13b4], R13 ;  /* 0x0013b40d01007387 */ /* 0x0001e80000100800 */
[----:B------:R4:W-:Y:S01]  /*7b50*/  STL [R1+0x13f0], R14 ;  /* 0x0013f00e01007387 */ /* 0x0009e20000100800 */
[----:B-1----:R-:W-:Y:S02]  /*7b60*/  LEA.HI.X.SX32 R15, R29, R12, 0x1, P1 ;  /* 0x0000000c1d0f7211 */ /* 0x002fe400008f0eff */
[----:B0-----:R-:W-:-:S03]  /*7b70*/  IADD3 R13, P1, R9, R11, RZ ;  /* 0x0000000b090d7210 */ /* 0x001fc60007f3e0ff */
[----:B------:R0:W-:Y:S01]  /*7b80*/  STL [R1+0x13bc], R15 ;  /* 0x0013bc0f01007387 */ /* 0x0001e20000100800 */
[----:B----4-:R-:W-:-:S03]  /*7b90*/  LEA.HI.X.SX32 R14, R30, R12, 0x1, P0 ;  /* 0x0000000c1e0e7211 */ /* 0x010fc600000f0eff */
[----:B------:R1:W-:Y:S04]  /*7ba0*/  STL [R1+0x13f8], R13 ;  /* 0x0013f80d01007387 */ /* 0x0003e80000100800 */
[----:B------:R4:W-:Y:S01]  /*7bb0*/  STL [R1+0x13c4], R14 ;  /* 0x0013c40e01007387 */ /* 0x0009e20000100800 */
[----:B0-----:R-:W-:Y:S02]  /*7bc0*/  IADD3 R15, P0, R2, R11, RZ ;  /* 0x0000000b020f7210 */ /* 0x001fe40007f1e0ff */
[----:B-1----:R-:W-:-:S03]  /*7bd0*/  LEA.HI.X.SX32 R13, R31, R12, 0x1, P4 ;  /* 0x0000000c1f0d7211 */ /* 0x002fc600020f0eff */
[----:B------:R0:W-:Y:S01]  /*7be0*/  STL [R1+0x1400], R15 ;  /* 0x0014000f01007387 */ /* 0x0001e20000100800 */
[----:B----4-:R-:W-:-:S03]  /*7bf0*/  IADD3 R14, P4, R4, R11, RZ ;  /* 0x0000000b040e7210 */ /* 0x010fc60007f9e0ff */
[----:B------:R1:W-:Y:S04]  /*7c00*/  STL [R1+0x13cc], R13 ;  /* 0x0013cc0d01007387 */ /* 0x0003e80000100800 */
[----:B------:R4:W-:Y:S01]  /*7c10*/  STL [R1+0x1408], R14 ;  /* 0x0014080e01007387 */ /* 0x0009e20000100800 */
[----:B0-----:R-:W-:Y:S02]  /*7c20*/  LEA.HI.X.SX32 R15, R34, R12, 0x1, P6 ;  /* 0x0000000c220f7211 */ /* 0x001fe400030f0eff */
[----:B-1----:R-:W-:-:S03]  /*7c30*/  IADD3 R13, P6, R7, R11, RZ ;  /* 0x0000000b070d7210 */ /* 0x002fc60007fde0ff */
[----:B------:R0:W-:Y:S01]  /*7c40*/  STL [R1+0x13d4], R15 ;  /* 0x0013d40f01007387 */ /* 0x0001e20000100800 */
[----:B----4-:R-:W-:-:S03]  /*7c50*/  LEA.HI.X.SX32 R14, R35, R12, 0x1, P5 ;  /* 0x0000000c230e7211 */ /* 0x010fc600028f0eff */
[----:B------:R1:W-:Y:S04]  /*7c60*/  STL [R1+0x1410], R13 ;  /* 0x0014100d01007387 */ /* 0x0003e80000100800 */
[----:B------:R4:W-:Y:S01]  /*7c70*/  STL [R1+0x13dc], R14 ;  /* 0x0013dc0e01007387 */ /* 0x0009e20000100800 */
[-C--:B0-----:R-:W-:Y:S02]  /*7c80*/  IADD3 R15, P5, R10, R11.reuse, RZ ;  /* 0x0000000b0a0f7210 */ /* 0x081fe40007fbe0ff */
[-C--:B-1----:R-:W-:Y:S02]  /*7c90*/  LEA.HI.X.SX32 R13, R6, R12.reuse, 0x1, P3 ;  /* 0x0000000c060d7211 */ /* 0x082fe400018f0eff */
[-C--:B------:R-:W-:Y:S02]  /*7ca0*/  LEA.HI.X.SX32 R6, R8, R12.reuse, 0x1, P2 ;  /* 0x0000000c08067211 */ /* 0x080fe400010f0eff */
[----:B----4-:R-:W-:Y:S01]  /*7cb0*/  IADD3 R14, P3, R5, R11, RZ ;  /* 0x0000000b050e7210 */ /* 0x010fe20007f7e0ff */
[----:B------:R-:W-:Y:S01]  /*7cc0*/  STL [R1+0x1418], R15 ;  /* 0x0014180f01007387 */ /* 0x000fe20000100800 */
[----:B------:R-:W-:-:S03]  /*7cd0*/  LEA.HI.X.SX32 R8, R9, R12, 0x1, P1 ;  /* 0x0000000c09087211 */ /* 0x000fc600008f0eff */
[----:B------:R0:W-:Y:S01]  /*7ce0*/  STL [R1+0x13e4], R13 ;  /* 0x0013e40d01007387 */ /* 0x0001e20000100800 */
[----:B------:R-:W-:-:S03]  /*7cf0*/  LEA.HI.X.SX32 R2, R2, R12, 0x1, P0 ;  /* 0x0000000c02027211 */ /* 0x000fc600000f0eff */
[----:B------:R-:W-:Y:S01]  /*7d00*/  STL [R1+0x1420], R14 ;  /* 0x0014200e01007387 */ /* 0x000fe20000100800 */
[----:B------:R-:W-:-:S03]  /*7d10*/  IMAD R51, R51, UR6, RZ ;  /* 0x0000000633337c24 */ /* 0x000fc6000f8e02ff */
[----:B------:R1:W-:Y:S01]  /*7d20*/  STL [R1+0x13ec], R6 ;  /* 0x0013ec0601007387 */ /* 0x0003e20000100800 */
[----:B0-----:R-:W-:Y:S01]  /*7d30*/  IADD3 R13, P2, R3, R11, RZ ;  /* 0x0000000b030d7210 */ /* 0x001fe20007f5e0ff */
[----:B------:R-:W-:-:S04]  /*7d40*/  IMAD R50, R50, UR6, RZ ;  /* 0x0000000632327c24 */ /* 0x000fc8000f8e02ff */
[----:B------:R-:W-:Y:S01]  /*7d50*/  STL [R1+0x1428], R13 ;  /* 0x0014280d01007387 */ /* 0x000fe20000100800 */
[----:B-1----:R-:W-:-:S03]  /*7d60*/  IADD3 R6, P1, R37, R11, RZ ;  /* 0x0000000b25067210 */ /* 0x002fc60007f3e0ff */
[----:B------:R0:W-:Y:S04]  /*7d70*/  STL [R1+0x13f4], R8 ;  /* 0x0013f40801007387 */ /* 0x0001e80000100800 */
[----:B------:R1:W-:Y:S04]  /*7d80*/  STL [R1+0x1430], R6 ;  /* 0x0014300601007387 */ /* 0x0003e80000100800 */
[----:B------:R4:W-:Y:S01]  /*7d90*/  STL [R1+0x13fc], R2 ;  /* 0x0013fc0201007387 */ /* 0x0009e20000100800 */
[----:B0-----:R-:W-:Y:S02]  /*7da0*/  IADD3 R8, P0, R54, R11, RZ ;  /* 0x0000000b36087210 */ /* 0x001fe40007f1e0ff */
[-C--:B-1----:R-:W-:Y:S01]  /*7db0*/  LEA.HI.X.SX32 R6, R4, R12.reuse, 0x1, P4 ;  /* 0x0000000c04067211 */ /* 0x082fe200020f0eff */
[----:B------:R-:W-:Y:S01]  /*7dc0*/  IMAD R40, R40, UR6, RZ ;  /* 0x0000000628287c24 */ /* 0x000fe2000f8e02ff */
[----:B------:R-:W-:-:S02]  /*7dd0*/  LEA.HI.X.SX32 R4, R7, R12, 0x1, P6 ;  /* 0x0000000c07047211 */ /* 0x000fc400030f0eff */
[----:B----4-:R-:W-:Y:S01]  /*7de0*/  IADD3 R2, P4, R51, R11, RZ ;  /* 0x0000000b33027210 */ /* 0x010fe20007f9e0ff */
[----:B------:R-:W-:Y:S01]  /*7df0*/  STL [R1+0x1438], R8 ;  /* 0x0014380801007387 */ /* 0x000fe20000100800 */
[----:B------:R-:W-:-:S03]  /*7e00*/  IMAD R39, R39, UR6, RZ ;  /* 0x0000000627277c24 */ /* 0x000fc6000f8e02ff */
[----:B------:R0:W-:Y:S04]  /*7e10*/  STL [R1+0x1404], R6 ;  /* 0x0014040601007387 */ /* 0x0001e80000100800 */
[----:B------:R1:W-:Y:S04]  /*7e20*/  STL [R1+0x1440], R2 ;  /* 0x0014400201007387 */ /* 0x0003e80000100800 */
[----:B------:R4:W-:Y:S01]  /*7e30*/  STL [R1+0x140c], R4 ;  /* 0x00140c0401007387 */ /* 0x0009e20000100800 */
[----:B0-----:R-:W-:Y:S02]  /*7e40*/  IADD3 R6, P6, R50, R11, RZ ;  /* 0x0000000b32067210 */ /* 0x001fe40007fde0ff */
[----:B-1----:R-:W-:-:S03]  /*7e50*/  LEA.HI.X.SX32 R2, R10, R12, 0x1, P5 ;  /* 0x0000000c0a027211 */ /* 0x002fc600028f0eff */
[----:B------:R-:W-:Y:S01]  /*7e60*/  STL [R1+0x1448], R6 ;  /* 0x0014480601007387 */ /* 0x000fe20000100800 */
[----:B----4-:R-:W-:Y:S01]  /*7e70*/  IADD3 R4, P5, R40, R11, RZ ;  /* 0x0000000b28047210 */ /* 0x010fe20007fbe0ff */
[----:B------:R-:W-:Y:S01]  /*7e80*/  IMAD R38, R38, UR6, RZ ;  /* 0x0000000626267c24 */ /* 0x000fe2000f8e02ff */
[----:B------:R-:W-:Y:S01]  /*7e90*/  LEA.HI.X.SX32 R5, R5, R12, 0x1, P3 ;  /* 0x0000000c05057211 */ /* 0x000fe200018f0eff */
[----:B------:R0:W-:Y:S01]  /*7ea0*/  STL [R1+0x1414], R2 ;  /* 0x0014140201007387 */ /* 0x0001e20000100800 */
[----:B------:R-:W-:-:S03]  /*7eb0*/  IMAD R41, R41, UR6, RZ ;  /* 0x0000000629297c24 */ /* 0x000fc6000f8e02ff */
[----:B------:R1:W-:Y:S01]  /*7ec0*/  STL [R1+0x1450], R4 ;  /* 0x0014500401007387 */ /* 0x0003e20000100800 */
[----:B0-----:R-:W-:-:S03]  /*7ed0*/  IADD3 R2, P3, R39, R11, RZ ;  /* 0x0000000b27027210 */ /* 0x001fc60007f7e0ff */
[----:B------:R-:W-:Y:S01]  /*7ee0*/  STL [R1+0x141c], R5 ;  /* 0x00141c0501007387 */ /* 0x000fe20000100800 */
[----:B-1----:R-:W-:-:S03]  /*7ef0*/  LEA.HI.X.SX32 R4, R3, R12, 0x1, P2 ;  /* 0x0000000c03047211 */ /* 0x002fc600010f0eff */
[----:B------:R0:W-:Y:S01]  /*7f00*/  STL [R1+0x1458], R2 ;  /* 0x0014580201007387 */ /* 0x0001e20000100800 */
[-C--:B------:R-:W-:Y:S01]  /*7f10*/  IADD3 R3, P2, R38, R11.reuse, RZ ;  /* 0x0000000b26037210 */ /* 0x080fe20007f5e0ff */
        /* <DEDUP_REMOVED lines=9> */
[----:B-1----:R-:W-:-:S03]  /*7fb0*/  IADD3 R2, P0, R57, R11, RZ ;  /* 0x0000000b39027210 */ /* 0x002fc60007f1e0ff */
[----:B------:R1:W-:Y:S01]  /*7fc0*/  STL [R1+0x1434], R3 ;  /* 0x0014340301007387 */ /* 0x0003e20000100800 */
[----:B0-----:R-:W-:-:S03]  /*7fd0*/  LEA.HI.X.SX32 R4, R51, R12, 0x1, P4 ;  /* 0x0000000c33047211 */ /* 0x001fc600020f0eff */
[----:B------:R0:W-:Y:S01]  /*7fe0*/  STL [R1+0x1470], R2 ;  /* 0x0014700201007387 */ /* 0x0001e20000100800 */
[----:B-1----:R-:W-:-:S03]  /*7ff0*/  IADD3 R3, P4, R58, R11, RZ ;  /* 0x0000000b3a037210 */ /* 0x002fc60007f9e0ff */
[----:B------:R-:W-:Y:S04]  /*8000*/  STL [R1+0x143c], R4 ;  /* 0x00143c0401007387 */ /* 0x000fe80000100800 */
[----:B------:R-:W4:Y:S01]  /*8010*/  LDL.LU R19, [R1+0x40] ;  /* 0x0000400001137983 */ /* 0x000f220000300800 */
[----:B0-----:R-:W-:-:S03]  /*8020*/  LEA.HI.X.SX32 R2, R50, R12, 0x1, P6 ;  /* 0x0000000c32027211 */ /* 0x001fc600030f0eff */
[----:B------:R-:W-:Y:S04]  /*8030*/  STL [R1+0x1478], R3 ;  /* 0x0014780301007387 */ /* 0x000fe80000100800 */
[----:B------:R-:W5:Y:S04]  /*8040*/  LDL.LU R18, [R1+0x3c] ;  /* 0x00003c0001127983 */ /* 0x000f680000300800 */
[----:B------:R0:W-:Y:S04]  /*8050*/  STL [R1+0x1444], R2 ;  /* 0x0014440201007387 */ /* 0x0001e80000100800 */
[----:B------:R-:W3:Y:S04]  /*8060*/  LDL.LU R17, [R1+0x38] ;  /* 0x0000380001117983 */ /* 0x000ee80000300800 */
[----:B------:R-:W3:Y:S04]  /*8070*/  LDL.LU R16, [R1+0x34] ;  /* 0x0000340001107983 */ /* 0x000ee80000300800 */
[----:B------:R-:W3:Y:S04]  /*8080*/  LDL.LU R15, [R1+0x30] ;  /* 0x00003000010f7983 */ /* 0x000ee80000300800 */
[----:B------:R-:W3:Y:S04]  /*8090*/  LDL.LU R14, [R1+0x2c] ;  /* 0x00002c00010e7983 */ /* 0x000ee80000300800 */
[----:B------:R-:W3:Y:S01]  /*80a0*/  LDL.LU R13, [R1+0x28] ;  /* 0x00002800010d7983 */ /* 0x000ee20000300800 */
[----:B------:R-:W-:-:S02]  /*80b0*/  IMAD R59, R59, UR6, RZ ;  /* 0x000000063b3b7c24 */ /* 0x000fc4000f8e02ff */
[----:B------:R-:W-:-:S03]  /*80c0*/  IMAD R53, R53, UR6, RZ ;  /* 0x0000000635357c24 */ /* 0x000fc6000f8e02ff */
[-C--:B0-----:R-:W-:Y:S01]  /*80d0*/  IADD3 R2, P6, R59, R11.reuse, RZ ;  /* 0x0000000b3b027210 */ /* 0x081fe20007fde0ff */
[----:B------:R-:W-:Y:S01]  /*80e0*/  IMAD R56, R56, UR6, RZ ;  /* 0x0000000638387c24 */ /* 0x000fe2000f8e02ff */
[----:B------:R-:W-:Y:S02]  /*80f0*/  LEA.HI.X.SX32 R4, R40, R12, 0x1, P5 ;  /* 0x0000000c28047211 */ /* 0x000fe400028f0eff */
[----:B------:R-:W-:Y:S01]  /*8100*/  IADD3 R3, P5, R53, R11, RZ ;  /* 0x0000000b35037210 */ /* 0x000fe20007fbe0ff */
[----:B------:R0:W-:Y:S01]  /*8110*/  STL [R1+0x1480], R2 ;  /* 0x0014800201007387 */ /* 0x0001e20000100800 */
[----:B------:R-:W-:-:S03]  /*8120*/  IMAD R52, R52, UR6, RZ ;  /* 0x0000000634347c24 */ /* 0x000fc6000f8e02ff */
        /* <DEDUP_REMOVED lines=8> */
[----:B-1----:R-:W-:-:S03]  /*81b0*/  IADD3 R2, P2, R52, R11, RZ ;  /* 0x0000000b34027210 */ /* 0x002fc60007f5e0ff */
[----:B------:R1:W-:Y:S01]  /*81c0*/  STL [R1+0x145c], R3 ;  /* 0x00145c0301007387 */ /* 0x0003e20000100800 */
[----:B------:R-:W-:-:S03]  /*81d0*/  IMAD R47, R47, UR6, RZ ;  /* 0x000000062f2f7c24 */ /* 0x000fc6000f8e02ff */
[----:B------:R2:W-:Y:S01]  /*81e0*/  STL [R1+0x148c], R2 ;  /* 0x00148c0201007387 */ /* 0x0005e20000100800 */
[----:B0-----:R-:W-:Y:S01]  /*81f0*/  LEA.HI.X.SX32 R4, R41, R12, 0x1, P1 ;  /* 0x0000000c29047211 */ /* 0x001fe200008f0eff */
[----:B------:R-:W-:Y:S01]  /*8200*/  IMAD R48, R48, UR6, RZ ;  /* 0x0000000630307c24 */ /* 0x000fe2000f8e02ff */
[----:B-1----:R-:W-:-:S03]  /*8210*/  IADD3 R3, P1, R55, R11, RZ ;  /* 0x0000000b37037210 */ /* 0x002fc60007f3e0ff */
[----:B------:R0:W-:Y:S01]  /*8220*/  STL [R1+0x1464], R4 ;  /* 0x0014640401007387 */ /* 0x0001e20000100800 */
[----:B--2---:R-:W-:-:S03]  /*8230*/  LEA.HI.X.SX32 R2, R57, R12, 0x1, P0 ;  /* 0x0000000c39027211 */ /* 0x004fc600000f0eff */
[----:B------:R1:W-:Y:S01]  /*8240*/  STL [R1+0x1490], R3 ;  /* 0x0014900301007387 */ /* 0x0003e20000100800 */
[----:B------:R-:W-:Y:S01]  /*8250*/  IMAD R36, R36, UR6, RZ ;  /* 0x0000000624247c24 */ /* 0x000fe2000f8e02ff */
[----:B------:R-:W-:Y:S02]  /*8260*/  ULDC UR6, c[0x0][0x234] ;  /* 0x00008d0000067ab9 */ /* 0x000fe40000000800 */
[----:B------:R2:W-:Y:S01]  /*8270*/  STL [R1+0x146c], R2 ;  /* 0x00146c0201007387 */ /* 0x0005e20000100800 */
[----:B0-----:R-:W-:Y:S02]  /*8280*/  IADD3 R4, P0, R47, R11, RZ ;  /* 0x0000000b2f047210 */ /* 0x001fe40007f1e0ff */
[----:B-1----:R-:W-:-:S03]  /*8290*/  LEA.HI.X.SX32 R3, R58, R12, 0x1, P4 ;  /* 0x0000000c3a037211 */ /* 0x002fc600020f0eff */
[----:B------:R0:W-:Y:S01]  /*82a0*/  STL [R1+0x1494], R4 ;  /* 0x0014940401007387 */ /* 0x0001e20000100800 */
[----:B--2---:R-:W-:-:S03]  /*82b0*/  IADD3 R2, P4, R48, R11, RZ ;  /* 0x0000000b30027210 */ /* 0x004fc60007f9e0ff */
[----:B------:R1:W-:Y:S04]  /*82c0*/  STL [R1+0x1474], R3 ;  /* 0x0014740301007387 */ /* 0x0003e80000100800 */
[----:B------:R2:W-:Y:S01]  /*82d0*/  STL [R1+0x1498], R2 ;  /* 0x0014980201007387 */ /* 0x0005e20000100800 */
[----:B0-----:R-:W-:Y:S02]  /*82e0*/  LEA.HI.X.SX32 R4, R59, R12, 0x1, P6 ;  /* 0x0000000c3b047211 */ /* 0x001fe400030f0eff */
[----:B-1----:R-:W-:-:S03]  /*82f0*/  IADD3 R3, P6, R36, R11, RZ ;  /* 0x0000000b24037210 */ /* 0x002fc60007fde0ff */
[----:B------:R0:W-:Y:S01]  /*8300*/  STL [R1+0x147c], R4 ;  /* 0x00147c0401007387 */ /* 0x0001e20000100800 */
[----:B--2---:R-:W-:-:S03]  /*8310*/  LEA.HI.X.SX32 R2, R53, R12, 0x1, P5 ;  /* 0x0000000c35027211 */ /* 0x004fc600028f0eff */
[----:B------:R1:W-:Y:S04]  /*8320*/  STL [R1+0x1374], R3 ;  /* 0x0013740301007387 */ /* 0x0003e80000100800 */
[----:B------:R2:W-:Y:S01]  /*8330*/  STL [R1+0x135c], R2 ;  /* 0x00135c0201007387 */ /* 0x0005e20000100800 */
[-C--:B0-----:R-:W-:Y:S02]  /*8340*/  LEA.HI.X.SX32 R4, R56, R12.reuse, 0x1, P3 ;  /* 0x0000000c38047211 */ /* 0x081fe400018f0eff */
[----:B-1----:R-:W-:-:S03]  /*8350*/  LEA.HI.X.SX32 R3, R52, R12, 0x1, P2 ;  /* 0x0000000c34037211 */ /* 0x002fc600010f0eff */
[----:B------:R0:W-:Y:S01]  /*8360*/  STL [R1+0x1360], R4 ;  /* 0x0013600401007387 */ /* 0x0001e20000100800 */
[----:B--2---:R-:W-:-:S03]  /*8370*/  LEA.HI.X.SX32 R2, R55, R12, 0x1, P1 ;  /* 0x0000000c37027211 */ /* 0x004fc600008f0eff */
[----:B------:R1:W-:Y:S04]  /*8380*/  STL [R1+0x1364], R3 ;  /* 0x0013640301007387 */ /* 0x0003e80000100800 */
[----:B------:R2:W-:Y:S01]  /*8390*/  STL [R1+0x1368], R2 ;  /* 0x0013680201007387 */ /* 0x0005e20000100800 */
[-C--:B0-----:R-:W-:Y:S02]  /*83a0*/  LEA.HI.X.SX32 R4, R47, R12.reuse, 0x1, P0 ;  /* 0x0000000c2f047211 */ /* 0x081fe400000f0eff */
[----:B-1----:R-:W-:-:S03]  /*83b0*/  LEA.HI.X.SX32 R3, R48, R12, 0x1, P4 ;  /* 0x0000000c30037211 */ /* 0x002fc600020f0eff */
[----:B------:R-:W-:Y:S01]  /*83c0*/  STL [R1+0x136c], R4 ;  /* 0x00136c0401007387 */ /* 0x000fe20000100800 */
[----:B--2---:R-:W-:-:S03]  /*83d0*/  LEA.HI.X.SX32 R2, R36, R12, 0x1, P6 ;  /* 0x0000000c24027211 */ /* 0x004fc600030f0eff */
[----:B------:R-:W-:Y:S04]  /*83e0*/  STL [R1+0x1370], R3 ;  /* 0x0013700301007387 */ /* 0x000fe80000100800 */
[----:B------:R4:W-:Y:S01]  /*83f0*/  STL [R1+0xb98], R2 ;  /* 0x000b980201007387 */ /* 0x0009e20000100800 */
[----:B------:R-:W-:-:S03]  /*8400*/  IMAD R9, R0, UR6, RZ ;  /* 0x0000000600097c24 */ /* 0x000fc6000f8e02ff */
[----:B------:R-:W2:Y:S01]  /*8410*/  LDL.LU R0, [R1+0x165c] ;  /* 0x00165c0001007983 */ /* 0x000ea20000300800 */
[----:B----4-:R-:W-:Y:S02]  /*8420*/  IMAD R2, R19, UR6, RZ ;  /* 0x0000000613027c24 */ /* 0x010fe4000f8e02ff */
[----:B-----5:R-:W-:-:S03]  /*8430*/  IMAD R3, R18, UR6, RZ ;  /* 0x0000000612037c24 */ /* 0x020fc6000f8e02ff */
[----:B------:R-:W-:Y:S01]  /*8440*/  IADD3 R27, P6, R2, UR8, RZ ;  /* 0x00000008021b7c10 */ /* 0x000fe2000ffde0ff */
[----:B---3--:R-:W-:Y:S01]  /*8450*/  IMAD R4, R17, UR6, RZ ;  /* 0x0000000611047c24 */ /* 0x008fe2000f8e02ff */
[----:B------:R-:W-:Y:S01]  /*8460*/  IADD3 R26, P5, R3, UR8, RZ ;  /* 0x00000008031a7c10 */ /* 0x000fe2000ffbe0ff */
[----:B------:R-:W-:-:S03]  /*8470*/  IMAD R5, R16, UR6, RZ ;  /* 0x0000000610057c24 */ /* 0x000fc6000f8e02ff */
[----:B------:R-:W-:Y:S01]  /*8480*/  IADD3 R25, P4, R4, UR8, RZ ;  /* 0x0000000804197c10 */ /* 0x000fe2000ff9e0ff */
[----:B------:R-:W-:Y:S01]  /*8490*/  IMAD R6, R15, UR6, RZ ;  /* 0x000000060f067c24 */ /* 0x000fe2000f8e02ff */
[----:B------:R-:W-:Y:S01]  /*84a0*/  IADD3 R24, P3, R5, UR8, RZ ;  /* 0x0000000805187c10 */ /* 0x000fe2000ff7e0ff */
[----:B------:R-:W-:-:S03]  /*84b0*/  IMAD R7, R14, UR6, RZ ;  /* 0x000000060e077c24 */ /* 0x000fc6000f8e02ff */
[----:B------:R-:W-:Y:S01]  /*84c0*/  IADD3 R23, P2, R6, UR8, RZ ;  /* 0x0000000806177c10 */ /* 0x000fe2000ff5e0ff */
[----:B------:R-:W-:Y:S01]  /*84d0*/  IMAD R8, R13, UR6, RZ ;  /* 0x000000060d087c24 */ /* 0x000fe2000f8e02ff */
[----:B------:R-:W-:Y:S01]  /*84e0*/  STL [R1+0xb34], R27 ;  /* 0x000b341b01007387 */ /* 0x000fe20000100800 */
[----:B------:R-:W-:Y:S01]  /*84f0*/  IADD3 R22, P1, R7, UR8, RZ ;  /* 0x0000000807167c10 */ /* 0x000fe2000ff3e0ff */
[----:B------:R-:W-:Y:S01]  /*8500*/  ULDC UR6, c[0x0][0x238] ;  /* 0x00008e0000067ab9 */ /* 0x000fe20000000800 */
[----:B------:R-:W-:Y:S01]  /*8510*/  LEA.HI.X.SX32 R20, R2, UR9, 0x1, P6 ;  /* 0x0000000902147c11 */ /* 0x000fe2000b0f0eff */
[----:B------:R-:W-:Y:S01]  /*8520*/  STL [R1+0xb3c], R26 ;  /* 0x000b3c1a01007387 */ /* 0x000fe20000100800 */
[----:B------:R-:W-:Y:S02]  /*8530*/  IADD3 R21, P0, R8, UR8, RZ ;  /* 0x0000000808157c10 */ /* 0x000fe4000ff1e0ff */
[----:B------:R-:W-:Y:S01]  /*8540*/  IADD3 R19, P6, R9, UR8, RZ ;  /* 0x0000000809137c10 */ /* 0x000fe2000ffde0ff */
[----:B------:R-:W-:Y:S01]  /*8550*/  STL [R1+0xb44], R25 ;  /* 0x000b441901007387 */ /* 0x000fe20000100800 */
[----:B------:R-:W-:-:S02]  /*8560*/  LEA.HI.X.SX32 R18, R3, UR9, 0x1, P5 ;  /* 0x0000000903127c11 */ /* 0x000fc4000a8f0eff */
[----:B------:R-:W-:Y:S01]  /*8570*/  LEA.HI.X.SX32 R17, R4, UR9, 0x1, P4 ;  /* 0x0000000904117c11 */ /* 0x000fe2000a0f0eff */
[----:B------:R-:W-:Y:S01]  /*8580*/  STL [R1+0xb4c], R24 ;  /* 0x000b4c1801007387 */ /* 0x000fe20000100800 */
[----:B------:R-:W-:Y:S02]  /*8590*/  LEA.HI.X.SX32 R16, R5, UR9, 0x1, P3 ;  /* 0x0000000905107c11 */ /* 0x000fe400098f0eff */
[----:B------:R-:W-:Y:S01]  /*85a0*/  LEA.HI.X.SX32 R15, R6, UR9, 0x1, P2 ;  /* 0x00000009060f7c11 */ /* 0x000fe200090f0eff */
[----:B------:R-:W-:Y:S01]  /*85b0*/  STL [R1+0xb54], R23 ;  /* 0x000b541701007387 */ /* 0x000fe20000100800 */
[----:B------:R-:W-:Y:S01]  /*85c0*/  LEA.HI.X.SX32 R14, R7, UR9, 0x1, P1 ;  /* 0x00000009070e7c11 */ /* 0x000fe200088f0eff */
[----:B------:R-:W-:Y:S02]  /*85d0*/  UIMAD UR43, UR6, 0x1f, URZ ;  /* 0x0000001f062b78a4 */ /* 0x000fe4000f8e023f */
[----:B------:R-:W-:Y:S01]  /*85e0*/  STL [R1+0xb5c], R22 ;  /* 0x000b5c1601007387 */ /* 0x000fe20000100800 */
[----:B------:R-:W-:Y:S01]  /*85f0*/  LEA.HI.X.SX32 R13, R8, UR9, 0x1, P0 ;  /* 0x00000009080d7c11 */ /* 0x000fe200080f0eff */
[----:B------:R-:W-:-:S02]  /*8600*/  UIMAD UR40, UR6, 0x1e, URZ ;  /* 0x0000001e062878a4 */ /* 0x000fc4000f8e023f */
[----:B------:R-:W-:Y:S01]  /*8610*/  STL [R1+0xb64], R21 ;  /* 0x000b641501007387 */ /* 0x000fe20000100800 */
[----:B------:R-:W-:Y:S01]  /*8620*/  LEA.HI.X.SX32 R12, R9, UR9, 0x1, P6 ;  /* 0x00000009090c7c11 */ /* 0x000fe2000b0f0eff */
[----:B------:R-:W-:Y:S02]  /*8630*/  UIMAD UR38, UR6, 0x1d, URZ ;  /* 0x0000001d062678a4 */ /* 0x000fe4000f8e023f */
[----:B------:R-:W-:Y:S01]  /*8640*/  STL [R1+0xb30], R20 ;  /* 0x000b301401007387 */ /* 0x000fe20000100800 */
[----:B------:R-:W-:Y:S01]  /*8650*/  IADD3 R2, P5, R26, UR43, RZ ;  /* 0x0000002b1a027c10 */ /* 0x000fe2000ffbe0ff */
[----:B------:R-:W-:Y:S02]  /*8660*/  UIMAD UR37, UR6, 0x1c, URZ ;  /* 0x0000001c062578a4 */ /* 0x000fe4000f8e023f */
[----:B------:R-:W-:Y:S01]  /*8670*/  STL [R1+0xb6c], R19 ;  /* 0x000b6c1301007387 */ /* 0x000fe20000100800 */
[----:B------:R-:W-:Y:S01]  /*8680*/  IADD3 R3, P4, R25, UR43, RZ ;  /* 0x0000002b19037c10 */ /* 0x000fe2000ff9e0ff */
[----:B------:R-:W-:-:S02]  /*8690*/  USHF.R.S32.HI UR61, URZ, 0x1f, UR43 ;  /* 0x0000001f3f3d7899 */ /* 0x000fc4000801142b */
[----:B------:R-:W-:Y:S01]  /*86a0*/  STL [R1+0xb38], R18 ;  /* 0x000b381201007387 */ /* 0x000fe20000100800 */
[----:B------:R-:W-:Y:S02]  /*86b0*/  USHF.R.S32.HI UR55, URZ, 0x1f, UR40 ;  /* 0x0000001f3f377899 */ /* 0x000fe40008011428 */
[----:B------:R-:W-:Y:S01]  /*86c0*/  UIMAD UR36, UR6, 0x1b, URZ ;  /* 0x0000001b062478a4 */ /* 0x000fe2000f8e023f */
[----:B------:R-:W-:Y:S01]  /*86d0*/  STL [R1+0xb40], R17 ;  /* 0x000b401101007387 */ /* 0x000fe20000100800 */
[----:B------:R-:W-:Y:S02]  /*86e0*/  UIMAD UR35, UR6, 0x1a, URZ ;  /* 0x0000001a062378a4 */ /* 0x000fe4000f8e023f */
[----:B------:R-:W-:Y:S01]  /*86f0*/  UIMAD UR34, UR6, 0x19, URZ ;  /* 0x00000019062278a4 */ /* 0x000fe2000f8e023f */
[----:B------:R-:W-:Y:S01]  /*8700*/  STL [R1+0xb48], R16 ;  /* 0x000b481001007387 */ /* 0x000fe20000100800 */
[----:B------:R-:W-:Y:S01]  /*8710*/  UIMAD UR33, UR6, 0x18, URZ ;  /* 0x00000018062178a4 */ /* 0x000fe2000f8e023f */
[----:B------:R-:W0:Y:S01]  /*8720*/  S2R R28, SR_TID.X ;  /* 0x00000000001c7919 */ /* 0x000e220000002100 */
[----:B------:R-:W-:Y:S01]  /*8730*/  VIADD R32, R32, 0x1f ;  /* 0x0000001f20207836 */ /* 0x000fe20000000000 */
[----:B------:R-:W-:Y:S01]  /*8740*/  UIMAD UR32, UR6, 0x17, URZ ;  /* 0x00000017062078a4 */ /* 0x000fe2000f8e023f */
[----:B------:R-:W-:Y:S01]  /*8750*/  STL [R1+0xb50], R15 ;  /* 0x000b500f01007387 */ /* 0x000fe20000100800 */
[----:B------:R-:W-:-:S02]  /*8760*/  UIMAD UR31, UR6, 0x16, URZ ;  /* 0x00000016061f78a4 */ /* 0x000fc4000f8e023f */
[----:B------:R-:W-:Y:S01]  /*8770*/  UIMAD UR47, UR6, 0x15, URZ ;  /* 0x00000015062f78a4 */ /* 0x000fe2000f8e023f */
[----:B------:R-:W-:Y:S01]  /*8780*/  STL [R1+0xb58], R14 ;  /* 0x000b580e01007387 */ /* 0x000fe20000100800 */
[----:B------:R-:W-:Y:S02]  /*8790*/  UIMAD UR45, UR6, 0x14, URZ ;  /* 0x00000014062d78a4 */ /* 0x000fe4000f8e023f */
[----:B------:R-:W-:Y:S01]  /*87a0*/  UIMAD UR46, UR6, 0x13, URZ ;  /* 0x00000013062e78a4 */ /* 0x000fe2000f8e023f */
[----:B------:R-:W-:Y:S01]  /*87b0*/  STL [R1+0xb60], R13 ;  /* 0x000b600d01007387 */ /* 0x000fe20000100800 */
[----:B------:R-:W-:Y:S02]  /*87c0*/  UIMAD UR44, UR6, 0x12, URZ ;  /* 0x00000012062c78a4 */ /* 0x000fe4000f8e023f */
[----:B------:R-:W-:Y:S01]  /*87d0*/  UIMAD UR42, UR6, 0x11, URZ ;  /* 0x00000011062a78a4 */ /* 0x000fe2000f8e023f */
[----:B------:R-:W-:Y:S01]  /*87e0*/  STL [R1+0xb68], R12 ;  /* 0x000b680c01007387 */ /* 0x000fe20000100800 */
[----:B------:R-:W-:-:S02]  /*87f0*/  USHF.L.U32 UR41, UR6, 0x4, URZ ;  /* 0x0000000406297899 */ /* 0x000fc4000800063f */
[----:B------:R-:W-:Y:S01]  /*8800*/  UIMAD UR39, UR6, 0xf, URZ ;  /* 0x0000000f062778a4 */ /* 0x000fe2000f8e023f */
[----:B------:R-:W-:Y:S01]  /*8810*/  STL [R1+0xb70], RZ ;  /* 0x000b70ff01007387 */ /* 0x000fe20000100800 */
[----:B------:R-:W-:Y:S02]  /*8820*/  USHF.L.U32 UR30, UR6, 0x5, URZ ;  /* 0x00000005061e7899 */ /* 0x000fe4000800063f */
[----:B------:R-:W-:Y:S01]  /*8830*/  UIMAD UR7, UR7, 0xd, URZ ;  /* 0x0000000d070778a4 */ /* 0x000fe2000f8e023f */
[----:B------:R-:W-:Y:S01]  /*8840*/  STL [R1], RZ ;  /* 0x000000ff01007387 */ /* 0x000fe20000100800 */
[----:B------:R-:W-:Y:S01]  /*8850*/  ULDC UR8, c[0x0][0x238] ;  /* 0x00008e0000087ab9 */ /* 0x000fe20000000800 */
[----:B------:R-:W-:Y:S02]  /*8860*/  ULDC UR9, c[0x0][0x238] ;  /* 0x00008e0000097ab9 */ /* 0x000fe40000000800 */
        /* <DEDUP_REMOVED lines=478> */
[----:B------:R-:W-:Y:S01]  /*a650*/  STL [R1+0x5c], RZ ;  /* 0x00005cff01007387 */ /* 0x000fe20000100800 */
[----:B------:R-:W-:-:S03]  /*a660*/  IADD3 R4, P6, R27, UR43, RZ ;  /* 0x0000002b1b047c10 */ /* 0x000fc6000ffde0ff */
        /* <DEDUP_REMOVED lines=8> */
[----:B------:R1:W-:Y:S04]  /*a6f0*/  STL [R1+0xba0], R4 ;  /* 0x000ba00401007387 */ /* 0x0003e80000100800 */
[----:B------:R3:W-:Y:S01]  /*a700*/  STL [R1+0xba8], R2 ;  /* 0x000ba80201007387 */ /* 0x0007e20000100800 */
[----:B-1----:R-:W-:-:S03]  /*a710*/  IADD3 R4, P3, R24, UR43, RZ ;  /* 0x0000002b18047c10 */ /* 0x002fc6000ff7e0ff */
[----:B------:R1:W-:Y:S01]  /*a720*/  STL [R1+0xbb0], R3 ;  /* 0x000bb00301007387 */ /* 0x0003e20000100800 */
[----:B---3--:R-:W-:-:S03]  /*a730*/  IADD3 R2, P2, R23, UR43, RZ ;  /* 0x0000002b17027c10 */ /* 0x008fc6000ff5e0ff */
[----:B------:R3:W-:Y:S04]  /*a740*/  STL [R1+0xbb8], R4 ;  /* 0x000bb80401007387 */ /* 0x0007e80000100800 */
[----:B------:R4:W-:Y:S01]  /*a750*/  STL [R1+0xbc0], R2 ;  /* 0x000bc00201007387 */ /* 0x0009e20000100800 */
[----:B-1----:R-:W-:Y:S02]  /*a760*/  IADD3 R3, P1, R22, UR43, RZ ;  /* 0x0000002b16037c10 */ /* 0x002fe4000ff3e0ff */
[----:B---3--:R-:W-:-:S03]  /*a770*/  IADD3 R4, P0, R21, UR43, RZ ;  /* 0x0000002b15047c10 */ /* 0x008fc6000ff1e0ff */
[----:B------:R1:W-:Y:S01]  /*a780*/  STL [R1+0xbc8], R3 ;  /* 0x000bc80301007387 */ /* 0x0003e20000100800 */
[----:B----4-:R-:W-:-:S03]  /*a790*/  IADD3.X R2, R20, UR61, RZ, P6, !PT ;  /* 0x0000003d14027c10 */ /* 0x010fc6000b7fe4ff */
[----:B------:R3:W-:Y:S04]  /*a7a0*/  STL [R1+0xbd0], R4 ;  /* 0x000bd00401007387 */ /* 0x0007e80000100800 */
[----:B------:R4:W-:Y:S01]  /*a7b0*/  STL [R1+0xb9c], R2 ;  /* 0x000b9c0201007387 */ /* 0x0009e20000100800 */
[----:B-1----:R-:W-:Y:S02]  /*a7c0*/  IADD3 R3, P6, R19, UR43, RZ ;  /* 0x0000002b13037c10 */ /* 0x002fe4000ffde0ff */
[----:B---3--:R-:W-:Y:S02]  /*a7d0*/  IADD3.X R4, R17, UR61, RZ, P4, !PT ;  /* 0x0000003d11047c10 */ /* 0x008fe4000a7fe4ff */
[----:B----4-:R-:W-:Y:S01]  /*a7e0*/  IADD3.X R2, R18, UR61, RZ, P5, !PT ;  /* 0x0000003d12027c10 */ /* 0x010fe2000affe4ff */
[----:B------:R1:W-:Y:S04]  /*a7f0*/  STL [R1+0xbd8], R3 ;  /* 0x000bd80301007387 */ /* 0x0003e80000100800 */
[----:B------:R3:W-:Y:S01]  /*a800*/  STL [R1+0xba4], R2 ;  /* 0x000ba40201007387 */ /* 0x0007e20000100800 */
[----:B-1----:R-:W-:-:S03]  /*a810*/  IADD3.X R3, R16, UR61, RZ, P3, !PT ;  /* 0x0000003d10037c10 */ /* 0x002fc60009ffe4ff */
[----:B------:R1:W-:Y:S01]  /*a820*/  STL [R1+0xbac], R4 ;  /* 0x000bac0401007387 */ /* 0x0003e20000100800 */
[----:B---3--:R-:W-:-:S03]  /*a830*/  IADD3.X R2, R15, UR61, RZ, P2, !PT ;  /* 0x0000003d0f027c10 */ /* 0x008fc600097fe4ff */
[----:B------:R3:W-:Y:S04]  /*a840*/  STL [R1+0xbb4], R3 ;  /* 0x000bb40301007387 */ /* 0x0007e80000100800 */
[----:B------:R4:W-:Y:S01]  /*a850*/  STL [R1+0xbbc], R2 ;  /* 0x000bbc0201007387 */ /* 0x0009e20000100800 */
[----:B-1----:R-:W-:Y:S02]  /*a860*/  IADD3.X R4, R14, UR61, RZ, P1, !PT ;  /* 0x0000003d0e047c10 */ /* 0x002fe40008ffe4ff */
[----:B---3--:R-:W-:-:S03]  /*a870*/  IADD3.X R3, R13, UR61, RZ, P0, !PT ;  /* 0x0000003d0d037c10 */ /* 0x008fc600087fe4ff */
[----:B------:R1:W-:Y:S01]  /*a880*/  STL [R1+0xbc4], R4 ;  /* 0x000bc40401007387 */ /* 0x0003e20000100800 */
[----:B----4-:R-:W-:-:S03]  /*a890*/  IADD3.X R2, R12, UR61, RZ, P6, !PT ;  /* 0x0000003d0c027c10 */ /* 0x010fc6000b7fe4ff */
[----:B------:R3:W-:Y:S04]  /*a8a0*/  STL [R1+0xbcc], R3 ;  /* 0x000bcc0301007387 */ /* 0x0007e80000100800 */
[----:B------:R4:W-:Y:S01]  /*a8b0*/  STL [R1+0xbd4], R2 ;  /* 0x000bd40201007387 */ /* 0x0009e20000100800 */
[----:B-1----:R-:W-:Y:S02]  /*a8c0*/  IADD3 R4, P6, R27, UR40, RZ ;  /* 0x000000281b047c10 */ /* 0x002fe4000ffde0ff */
[----:B---3--:R-:W-:Y:S02]  /*a8d0*/  IADD3 R3, P4, R25, UR40, RZ ;  /* 0x0000002819037c10 */ /* 0x008fe4000ff9e0ff */
[----:B----4-:R-:W-:Y:S01]  /*a8e0*/  IADD3 R2, P5, R26, UR40, RZ ;  /* 0x000000281a027c10 */ /* 0x010fe2000ffbe0ff */
        /* <DEDUP_REMOVED lines=29> */
[----:B-1----:R-:W-:Y:S01]  /*aac0*/  IADD3 R4, P6, R27, UR38, RZ ;  /* 0x000000261b047c10 */ /* 0x002fe2000ffde0ff */
[----:B------:R-:W-:Y:S02]  /*aad0*/  USHF.R.S32.HI UR54, URZ, 0x1f, UR38 ;  /* 0x0000001f3f367899 */ /* 0x000fe40008011426 */
        /* <DEDUP_REMOVED lines=164> */
[----:B---3--:R-:W-:-:S03]  /*b520*/  IADD3 R3, P5, R26, UR33, RZ ;  /* 0x000000211a037c10 */ /* 0x008fc6000ffbe0ff */
[----:B------:R1:W-:Y:S01]  /*b530*/  STL [R1+0xd60], R4 ;  /* 0x000d600401007387 */ /* 0x0003e20000100800 */
[----:B----4-:R-:W-:-:S03]  /*b540*/  IADD3 R2, P4, R25, UR33, RZ ;  /* 0x0000002119027c10 */ /* 0x010fc6000ff9e0ff */
[----:B------:R3:W-:Y:S01]  /*b550*/  STL [R1+0xd68], R3 ;  /* 0x000d680301007387 */ /* 0x0007e20000100800 */
[----:B------:R-:W-:-:S03]  /*b560*/  USHF.R.S32.HI UR49, URZ, 0x1f, UR33 ;  /* 0x0000001f3f317899 */ /* 0x000fc60008011421 */
[----:B------:R4:W-:Y:S01]  /*b570*/  STL [R1+0xd70], R2 ;  /* 0x000d700201007387 */ /* 0x0009e20000100800 */
[----:B-1----:R-:W-:Y:S02]  /*b580*/  IADD3 R4, P3, R24, UR33, RZ ;  /* 0x0000002118047c10 */ /* 0x002fe4000ff7e0ff */
[----:B---3--:R-:W-:-:S03]  /*b590*/  IADD3 R3, P2, R23, UR33, RZ ;  /* 0x0000002117037c10 */ /* 0x008fc6000ff5e0ff */
[----:B------:R1:W-:Y:S01]  /*b5a0*/  STL [R1+0xd78], R4 ;  /* 0x000d780401007387 */ /* 0x0003e20000100800 */
[----:B----4-:R-:W-:-:S03]  /*b5b0*/  IADD3 R2, P1, R22, UR33, RZ ;  /* 0x0000002116027c10 */ /* 0x010fc6000ff3e0ff */
[----:B------:R3:W-:Y:S04]  /*b5c0*/  STL [R1+0xd80], R3 ;  /* 0x000d800301007387 */ /* 0x0007e80000100800 */
[----:B------:R4:W-:Y:S01]  /*b5d0*/  STL [R1+0xd88], R2 ;  /* 0x000d880201007387 */ /* 0x0009e20000100800 */
[----:B-1----:R-:W-:Y:S02]  /*b5e0*/  IADD3 R4, P0, R21, UR33, RZ ;  /* 0x0000002115047c10 */ /* 0x002fe4000ff1e0ff */
[----:B---3--:R-:W-:-:S03]  /*b5f0*/  IADD3.X R3, R20, UR49, RZ, P6, !PT ;  /* 0x0000003114037c10 */ /* 0x008fc6000b7fe4ff */
[----:B------:R-:W-:Y:S01]  /*b600*/  STL [R1+0xd90], R4 ;  /* 0x000d900401007387 */ /* 0x000fe20000100800 */
[----:B----4-:R-:W-:-:S03]  /*b610*/  IADD3 R2, P6, R19, UR33, RZ ;  /* 0x0000002113027c10 */ /* 0x010fc6000ffde0ff */
[----:B------:R1:W-:Y:S04]  /*b620*/  STL [R1+0xd5c], R3 ;  /* 0x000d5c0301007387 */ /* 0x0003e80000100800 */
[----:B------:R3:W-:Y:S01]  /*b630*/  STL [R1+0xd98], R2 ;  /* 0x000d980201007387 */ /* 0x0007e20000100800 */
[----:B-1----:R-:W-:Y:S02]  /*b640*/  IADD3.X R3, R18, UR49, RZ, P5, !PT ;  /* 0x0000003112037c10 */ /* 0x002fe4000affe4ff */
[----:B---3--:R-:W-:-:S03]  /*b650*/  IADD3.X R2, R17, UR49, RZ, P4, !PT ;  /* 0x0000003111027c10 */ /* 0x008fc6000a7fe4ff */
[----:B------:R1:W-:Y:S01]  /*b660*/  STL [R1+0xd64], R3 ;  /* 0x000d640301007387 */ /* 0x0003e20000100800 */
[----:B------:R-:W-:-:S03]  /*b670*/  IADD3.X R4, R16, UR49, RZ, P3, !PT ;  /* 0x0000003110047c10 */ /* 0x000fc60009ffe4ff */
[----:B------:R3:W-:Y:S01]  /*b680*/  STL [R1+0xd6c], R2 ;  /* 0x000d6c0201007387 */ /* 0x0007e20000100800 */
[----:B0-----:R-:W-:Y:S02]  /*b690*/  LOP3.LUT R28, R28, 0x1f, RZ, 0xc0, !PT ;  /* 0x0000001f1c1c7812 */ /* 0x001fe400078ec0ff */
[----:B-1----:R-:W-:Y:S02]  /*b6a0*/  IADD3.X R3, R14, UR49, RZ, P1, !PT ;  /* 0x000000310e037c10 */ /* 0x002fe40008ffe4ff */
[----:B---3--:R-:W-:Y:S01]  /*b6b0*/  IADD3.X R2, R15, UR49, RZ, P2, !PT ;  /* 0x000000310f027c10 */ /* 0x008fe200097fe4ff */
[----:B------:R-:W-:Y:S01]  /*b6c0*/  STL [R1+0xd74], R4 ;  /* 0x000d740401007387 */ /* 0x000fe20000100800 */
[----:B------:R-:W-:Y:S02]  /*b6d0*/  LOP3.LUT R60, R28, 0x10, RZ, 0x3c, !PT ;  /* 0x000000101c3c7812 */ /* 0x000fe400078e3cff */
[----:B------:R-:W-:Y:S01]  /*b6e0*/  SHF.R.S32.HI R28, RZ, 0x1f, R32 ;  /* 0x0000001fff1c7819 */ /* 0x000fe20000011420 */
[----:B------:R0:W-:Y:S04]  /*b6f0*/  STL [R1+0xd7c], R2 ;  /* 0x000d7c0201007387 */ /* 0x0001e80000100800 */
[----:B------:R1:W-:Y:S01]  /*b700*/  STL [R1+0xd84], R3 ;  /* 0x000d840301007387 */ /* 0x0003e20000100800 */
[----:B------:R-:W-:-:S02]  /*b710*/  LEA.HI R28, R28, R32, RZ, 0x5 ;  /* 0x000000201c1c7211 */ /* 0x000fc400078f28ff */
[----:B0-----:R-:W-:Y:S02]  /*b720*/  IADD3.X R2, R13, UR49, RZ, P0, !PT ;  /* 0x000000310d027c10 */ /* 0x001fe400087fe4ff */
[----:B-1----:R-:W-:-:S03]  /*b730*/  IADD3.X R3, R12, UR49, RZ, P6, !PT ;  /* 0x000000310c037c10 */ /* 0x002fc6000b7fe4ff */
[----:B------:R0:W-:Y:S01]  /*b740*/  STL [R1+0xd8c], R2 ;  /* 0x000d8c0201007387 */ /* 0x0001e20000100800 */
[----:B------:R-:W-:-:S03]  /*b750*/  IADD3 R4, P6, R27, UR32, RZ ;  /* 0x000000201b047c10 */ /* 0x000fc6000ffde0ff */
[----:B------:R1:W-:Y:S01]  /*b760*/  STL [R1+0xd94], R3 ;  /* 0x000d940301007387 */ /* 0x0003e20000100800 */
[----:B------:R-:W-:Y:S01]  /*b770*/  USHF.R.S32.HI UR48, URZ, 0x1f, UR32 ;  /* 0x0000001f3f307899 */ /* 0x000fe20008011420 */
[----:B0-----:R-:W-:Y:S02]  /*b780*/  SHF.R.S32.HI R2, RZ, 0x5, R28 ;  /* 0x00000005ff027819 */ /* 0x001fe4000001141c */
[----:B------:R-:W-:Y:S02]  /*b790*/  IADD3 R2, P4, R25, UR32, RZ ;  /* 0x0000002019027c10 */ /* 0x000fe4000ff9e0ff */
[----:B-1----:R-:W-:Y:S01]  /*b7a0*/  IADD3 R3, P5, R26, UR32, RZ ;  /* 0x000000201a037c10 */ /* 0x002fe2000ffbe0ff */
[----:B------:R0:W-:Y:S04]  /*b7b0*/  STL [R1+0xda0], R4 ;  /* 0x000da00401007387 */ /* 0x0001e80000100800 */
[----:B------:R1:W-:Y:S04]  /*b7c0*/  STL [R1+0xda8], R3 ;  /* 0x000da80301007387 */ /* 0x0003e80000100800 */
[----:B------:R3:W-:Y:S01]  /*b7d0*/  STL [R1+0xdb0], R2 ;  /* 0x000db00201007387 */ /* 0x0007e20000100800 */
[----:B0-----:R-:W-:-:S02]  /*b7e0*/  IADD3 R4, P3, R24, UR32, RZ ;  /* 0x0000002018047c10 */ /* 0x001fc4000ff7e0ff */
[----:B-1----:R-:W-:-:S03]  /*b7f0*/  IADD3 R3, P2, R23, UR32, RZ ;  /* 0x0000002017037c10 */ /* 0x002fc6000ff5e0ff */
[----:B------:R0:W-:Y:S01]  /*b800*/  STL [R1+0xdb8], R4 ;  /* 0x000db80401007387 */ /* 0x0001e20000100800 */
[----:B---3--:R-:W-:-:S03]  /*b810*/  IADD3 R2, P1, R22, UR32, RZ ;  /* 0x0000002016027c10 */ /* 0x008fc6000ff3e0ff */
[----:B------:R1:W-:Y:S04]  /*b820*/  STL [R1+0xdc0], R3 ;  /* 0x000dc00301007387 */ /* 0x0003e80000100800 */
[----:B------:R3:W-:Y:S01]  /*b830*/  STL [R1+0xdc8], R2 ;  /* 0x000dc80201007387 */ /* 0x0007e20000100800 */
[----:B0-----:R-:W-:Y:S02]  /*b840*/  IADD3 R4, P0, R21, UR32, RZ ;  /* 0x0000002015047c10 */ /* 0x001fe4000ff1e0ff */
[----:B-1----:R-:W-:-:S03]  /*b850*/  IADD3.X R3, R20, UR48, RZ, P6, !PT ;  /* 0x0000003014037c10 */ /* 0x002fc6000b7fe4ff */
[----:B------:R0:W-:Y:S01]  /*b860*/  STL [R1+0xdd0], R4 ;  /* 0x000dd00401007387 */ /* 0x0001e20000100800 */
[----:B---3--:R-:W-:-:S03]  /*b870*/  IADD3 R2, P6, R19, UR32, RZ ;  /* 0x0000002013027c10 */ /* 0x008fc6000ffde0ff */
[----:B------:R1:W-:Y:S04]  /*b880*/  STL [R1+0xd9c], R3 ;  /* 0x000d9c0301007387 */ /* 0x0003e80000100800 */
[----:B------:R3:W-:Y:S01]  /*b890*/  STL [R1+0xdd8], R2 ;  /* 0x000dd80201007387 */ /* 0x0007e20000100800 */
[----:B0-----:R-:W-:Y:S02]  /*b8a0*/  IADD3.X R4, R17, UR48, RZ, P4, !PT ;  /* 0x0000003011047c10 */ /* 0x001fe4000a7fe4ff */
[----:B-1----:R-:W-:Y:S02]  /*b8b0*/  IADD3.X R3, R18, UR48, RZ, P5, !PT ;  /* 0x0000003012037c10 */ /* 0x002fe4000affe4ff */
[----:B---3--:R-:W-:-:S03]  /*b8c0*/  IADD3.X R2, R16, UR48, RZ, P3, !PT ;  /* 0x0000003010027c10 */ /* 0x008fc60009ffe4ff */
[----:B------:R0:W-:Y:S04]  /*b8d0*/  STL [R1+0xda4], R3 ;  /* 0x000da40301007387 */ /* 0x0001e80000100800 */
[----:B------:R1:W-:Y:S04]  /*b8e0*/  STL [R1+0xdac], R4 ;  /* 0x000dac0401007387 */ /* 0x0003e80000100800 */
[----:B------:R3:W-:Y:S01]  /*b8f0*/  STL [R1+0xdb4], R2 ;  /* 0x000db40201007387 */ /* 0x0007e20000100800 */
[----:B0-----:R-:W-:Y:S02]  /*b900*/  IADD3.X R3, R15, UR48, RZ, P2, !PT ;  /* 0x000000300f037c10 */ /* 0x001fe400097fe4ff */
[----:B-1----:R-:W-:-:S03]  /*b910*/  IADD3.X R4, R14, UR48, RZ, P1, !PT ;  /* 0x000000300e047c10 */ /* 0x002fc60008ffe4ff */
[----:B------:R0:W-:Y:S01]  /*b920*/  STL [R1+0xdbc], R3 ;  /* 0x000dbc0301007387 */ /* 0x0001e20000100800 */
[----:B---3--:R-:W-:-:S03]  /*b930*/  IADD3.X R2, R13, UR48, RZ, P0, !PT ;  /* 0x000000300d027c10 */ /* 0x008fc600087fe4ff */
[----:B------:R2:W-:Y:S04]  /*b940*/  STL [R1+0xdc4], R4 ;  /* 0x000dc40401007387 */ /* 0x0005e80000100800 */
[----:B------:R1:W-:Y:S01]  /*b950*/  STL [R1+0xdcc], R2 ;  /* 0x000dcc0201007387 */ /* 0x0003e20000100800 */
[----:B0-----:R-:W-:Y:S02]  /*b960*/  IADD3.X R3, R12, UR48, RZ, P6, !PT ;  /* 0x000000300c037c10 */ /* 0x001fe4000b7fe4ff */
[C---:B--2---:R-:W-:Y:S02]  /*b970*/  LOP3.LUT R4, R0.reuse, 0x40, RZ, 0x3c, !PT ;  /* 0x0000004000047812 */ /* 0x044fe400078e3cff */
[----:B-1----:R-:W-:Y:S02]  /*b980*/  LOP3.LUT R2, R0, 0x20, RZ, 0x3c, !PT ;  /* 0x0000002000027812 */ /* 0x002fe400078e3cff */
[----:B------:R-:W-:Y:S01]  /*b990*/  IADD3 R2, P6, R27, UR31, RZ ;  /* 0x0000001f1b027c10 */ /* 0x000fe2000ffde0ff */
[----:B------:R0:W-:Y:S01]  /*b9a0*/  STL [R1+0xdd4], R3 ;  /* 0x000dd40301007387 */ /* 0x0001e20000100800 */
[----:B------:R-:W-:-:S03]  /*b9b0*/  IADD3 R4, P5, R26, UR31, RZ ;  /* 0x0000001f1a047c10 */ /* 0x000fc6000ffbe0ff */
[----:B------:R1:W-:Y:S01]  /*b9c0*/  STL [R1+0xde0], R2 ;  /* 0x000de00201007387 */ /* 0x0003e20000100800 */
[----:B0-----:R-:W-:Y:S02]  /*b9d0*/  LOP3.LUT R3, R0, 0x60, RZ, 0x3c, !PT ;  /* 0x0000006000037812 */ /* 0x001fe400078e3cff */
[----:B------:R-:W-:Y:S02]  /*b9e0*/  IADD3 R3, P4, R25, UR31, RZ ;  /* 0x0000001f19037c10 */ /* 0x000fe4000ff9e0ff */
[----:B-1----:R-:W-:Y:S01]  /*b9f0*/  IADD3 R2, P3, R24, UR31, RZ ;  /* 0x0000001f18027c10 */ /* 0x002fe2000ff7e0ff */
[----:B------:R0:W-:Y:S01]  /*ba00*/  STL [R1+0xde8], R4 ;  /* 0x000de80401007387 */ /* 0x0001e20000100800 */
[----:B------:R-:W-:-:S03]  /*ba10*/  USHF.R.S32.HI UR60, URZ, 0x1f, UR31 ;  /* 0x0000001f3f3c7899 */ /* 0x000fc6000801141f */
[----:B------:R1:W-:Y:S04]  /*ba20*/  STL [R1+0xdf0], R3 ;  /* 0x000df00301007387 */ /* 0x0003e80000100800 */
[----:B------:R2:W-:Y:S01]  /*ba30*/  STL [R1+0xdf8], R2 ;  /* 0x000df80201007387 */ /* 0x0005e20000100800 */
[----:B0-----:R-:W-:Y:S02]  /*ba40*/  IADD3 R4, P2, R23, UR31, RZ ;  /* 0x0000001f17047c10 */ /* 0x001fe4000ff5e0ff */
[----:B-1----:R-:W-:-:S03]  /*ba50*/  IADD3 R3, P1, R22, UR31, RZ ;  /* 0x0000001f16037c10 */ /* 0x002fc6000ff3e0ff */
[----:B------:R0:W-:Y:S01]  /*ba60*/  STL [R1+0xe00], R4 ;  /* 0x000e000401007387 */ /* 0x0001e20000100800 */
[----:B--2---:R-:W-:-:S03]  /*ba70*/  IADD3 R2, P0, R21, UR31, RZ ;  /* 0x0000001f15027c10 */ /* 0x004fc6000ff1e0ff */
[----:B------:R1:W-:Y:S04]  /*ba80*/  STL [R1+0xe08], R3 ;  /* 0x000e080301007387 */ /* 0x0003e80000100800 */
[----:B------:R2:W-:Y:S01]  /*ba90*/  STL [R1+0xe10], R2 ;  /* 0x000e100201007387 */ /* 0x0005e20000100800 */
[----:B0-----:R-:W-:Y:S02]  /*baa0*/  IADD3.X R4, R20, UR60, RZ, P6, !PT ;  /* 0x0000003c14047c10 */ /* 0x001fe4000b7fe4ff */
[----:B-1----:R-:W-:-:S03]  /*bab0*/  IADD3 R3, P6, R19, UR31, RZ ;  /* 0x0000001f13037c10 */ /* 0x002fc6000ffde0ff */
[----:B------:R0:W-:Y:S01]  /*bac0*/  STL [R1+0xddc], R4 ;  /* 0x000ddc0401007387 */ /* 0x0001e20000100800 */
[----:B--2---:R-:W-:-:S03]  /*bad0*/  IADD3.X R2, R18, UR60, RZ, P5, !PT ;  /* 0x0000003c12027c10 */ /* 0x004fc6000affe4ff */
[----:B------:R1:W-:Y:S04]  /*bae0*/  STL [R1+0xe18], R3 ;  /* 0x000e180301007387 */ /* 0x0003e80000100800 */
[----:B------:R2:W-:Y:S01]  /*baf0*/  STL [R1+0xde4], R2 ;  /* 0x000de40201007387 */ /* 0x0005e20000100800 */
[----:B0-----:R-:W-:Y:S02]  /*bb00*/  IADD3 R4, P5, R27, UR47, RZ ;  /* 0x0000002f1b047c10 */ /* 0x001fe4000ffbe0ff */
[----:B-1----:R-:W-:-:S03]  /*bb10*/  IADD3.X R3, R17, UR60, RZ, P4, !PT ;  /* 0x0000003c11037c10 */ /* 0x002fc6000a7fe4ff */
        /* <DEDUP_REMOVED lines=14> */
[----:B------:R1:W-:Y:S01]  /*bc00*/  STL [R1+0xe04], R3 ;  /* 0x000e040301007387 */ /* 0x0003e20000100800 */
[----:B------:R-:W-:-:S03]  /*bc10*/  USHF.R.S32.HI UR59, URZ, 0x1f, UR47 ;  /* 0x0000001f3f3b7899 */ /* 0x000fc6000801142f */
        /* <DEDUP_REMOVED lines=29> */
[----:B------:R1:W-:Y:S01]  /*bdf0*/  STL [R1+0xe78], R3 ;  /* 0x000e780301007387 */ /* 0x0003e20000100800 */
[----:B------:R-:W-:-:S03]  /*be00*/  USHF.R.S32.HI UR58, URZ, 0x1f, UR45 ;  /* 0x0000001f3f3a7899 */ /* 0x000fc6000801142d */
        /* <DEDUP_REMOVED lines=34> */
[----:B--2---:R-:W-:Y:S01]  /*c030*/  IADD3.X R2, R13, UR58, RZ, P5, !PT ;  /* 0x0000003a0d027c10 */ /* 0x004fe2000affe4ff */
[----:B------:R-:W-:Y:S02]  /*c040*/  USHF.R.S32.HI UR57, URZ, 0x1f, UR46 ;  /* 0x0000001f3f397899 */ /* 0x000fe4000801142e */
        /* <DEDUP_REMOVED lines=136> */
[----:B------:R1:W-:Y:S01]  /*c8d0*/  STL [R1+0xfc8], R3 ;  /* 0x000fc80301007387 */ /* 0x0003e20000100800 */
[----:B------:R-:W-:-:S03]  /*c8e0*/  UIMAD UR6, UR6, 0xe, URZ ;  /* 0x0000000e060678a4 */ /* 0x000fc6000f8e023f */
        /* <DEDUP_REMOVED lines=66> */
[----:B--2---:R-:W-:Y:S01]  /*cd10*/  IADD3 R2, P5, R21, UR7, RZ ;  /* 0x0000000715027c10 */ /* 0x004fe2000ffbe0ff */
[----:B------:R-:W-:Y:S02]  /*cd20*/  UIMAD UR8, UR8, 0xc, URZ ;  /* 0x0000000c080878a4 */ /* 0x000fe4000f8e023f */
        /* <DEDUP_REMOVED lines=63> */
[----:B------:R1:W-:Y:S01]  /*d120*/  STL [R1+0x108c], R3 ;  /* 0x00108c0301007387 */ /* 0x0003e20000100800 */
[----:B------:R-:W-:-:S03]  /*d130*/  UIMAD UR10, UR10, 0xa, URZ ;  /* 0x0000000a0a0a78a4 */ /* 0x000fc6000f8e023f */
        /* <DEDUP_REMOVED lines=69> */
[----:B------:R-:W-:-:S03]  /*d590*/  USHF.L.U32 UR12, UR12, 0x3, URZ ;  /* 0x000000030c0c7899 */ /* 0x000fc6000800063f */
        /* <DEDUP_REMOVED lines=133> */
[----:B------:R-:W-:-:S03]  /*ddf0*/  USHF.L.U32 UR16, UR16, 0x2, URZ ;  /* 0x0000000210107899 */ /* 0x000fc6000800063f */
        /* <DEDUP_REMOVED lines=145> */
[----:B0-----:R-:W-:Y:S02]  /*e710*/  IADD3.X R4, R17, UR19, RZ, P4, !PT ;  /* 0x0000001311047c10 */ /* 0x001fe4000a7fe4ff */
[----:B-1----:R-:W-:-:S03]  /*e720*/  IADD3.X R3, R16, UR19, RZ, P3, !PT ;  /* 0x0000001310037c10 */ /* 0x002fc60009ffe4ff */
[----:B------:R0:W-:Y:S01]  /*e730*/  STL [R1+0x132c], R4 ;  /* 0x00132c0401007387 */ /* 0x0001e20000100800 */
[----:B--2---:R-:W-:-:S03]  /*e740*/  IADD3.X R2, R15, UR19, RZ, P2, !PT ;  /* 0x000000130f027c10 */ /* 0x004fc600097fe4ff */
[----:B------:R1:W-:Y:S04]  /*e750*/  STL [R1+0x1334], R3 ;  /* 0x0013340301007387 */ /* 0x0003e80000100800 */
[----:B------:R2:W-:Y:S01]  /*e760*/  STL [R1+0x133c], R2 ;  /* 0x00133c0201007387 */ /* 0x0005e20000100800 */
[----:B0-----:R-:W-:Y:S02]  /*e770*/  IADD3.X R4, R14, UR19, RZ, P1, !PT ;  /* 0x000000130e047c10 */ /* 0x001fe40008ffe4ff */
[----:B-1----:R-:W-:Y:S02]  /*e780*/  IADD3.X R3, R13, UR19, RZ, P0, !PT ;  /* 0x000000130d037c10 */ /* 0x002fe400087fe4ff */
[----:B--2---:R-:W-:Y:S01]  /*e790*/  IADD3.X R2, R12, UR19, RZ, P6, !PT ;  /* 0x000000130c027c10 */ /* 0x004fe2000b7fe4ff */
[----:B------:R0:W-:Y:S04]  /*e7a0*/  STL [R1+0x1344], R4 ;  /* 0x0013440401007387 */ /* 0x0001e80000100800 */
[----:B------:R0:W-:Y:S04]  /*e7b0*/  STL [R1+0x1354], R2 ;  /* 0x0013540201007387 */ /* 0x0001e80000100800 */
[----:B------:R0:W-:Y:S01]  /*e7c0*/  STL [R1+0x134c], R3 ;  /* 0x00134c0301007387 */ /* 0x0001e20000100800 */
[----:B------:R-:W-:Y:S01]  /*e7d0*/  USHF.L.U32 UR5, UR5, 0x5, URZ ;  /* 0x0000000505057899 */ /* 0x000fe2000800063f */
[----:B------:R-:W-:-:S02]  /*e7e0*/  CS2R R8, SRZ ;  /* 0x0000000000087805 */ /* 0x000fc4000001ff00 */
[----:B------:R-:W-:Y:S02]  /*e7f0*/  CS2R R10, SRZ ;  /* 0x00000000000a7805 */ /* 0x000fe4000001ff00 */
[----:B------:R-:W-:Y:S02]  /*e800*/  CS2R R36, SRZ ;  /* 0x0000000000247805 */ /* 0x000fe4000001ff00 */
[----:B------:R-:W-:Y:S02]  /*e810*/  CS2R R38, SRZ ;  /* 0x0000000000267805 */ /* 0x000fe4000001ff00 */
[----:B------:R-:W-:Y:S02]  /*e820*/  CS2R R56, SRZ ;  /* 0x0000000000387805 */ /* 0x000fe4000001ff00 */
[----:B------:R-:W-:Y:S02]  /*e830*/  CS2R R58, SRZ ;  /* 0x00000000003a7805 */ /* 0x000fe4000001ff00 */
[----:B------:R-:W-:-:S02]  /*e840*/  CS2R R52, SRZ ;  /* 0x0000000000347805 */ /* 0x000fc4000001ff00 */
[----:B------:R-:W-:Y:S02]  /*e850*/  CS2R R54, SRZ ;  /* 0x0000000000367805 */ /* 0x000fe4000001ff00 */
[----:B------:R-:W-:Y:S02]  /*e860*/  CS2R R48, SRZ ;  /* 0x0000000000307805 */ /* 0x000fe4000001ff00 */
[----:B------:R-:W-:Y:S02]  /*e870*/  CS2R R50, SRZ ;  /* 0x0000000000327805 */ /* 0x000fe4000001ff00 */
[----:B------:R-:W-:Y:S02]  /*e880*/  CS2R R44, SRZ ;  /* 0x00000000002c7805 */ /* 0x000fe4000001ff00 */
[----:B------:R-:W-:Y:S01]  /*e890*/  CS2R R46, SRZ ;  /* 0x00000000002e7805 */ /* 0x000fe2000001ff00 */
[----:B------:R-:W-:Y:S02]  /*e8a0*/  USHF.R.S32.HI UR32, URZ, 0x1f, UR30 ;  /* 0x0000001f3f207899 */ /* 0x000fe4000801141e */
[----:B0-----:R-:W-:-:S12]  /*e8b0*/  USHF.R.S32.HI UR48, URZ, 0x1f, UR5 ;  /* 0x0000001f3f307899 */ /* 0x001fd80008011405 */
.L_x_1:
[----:B-1----:R-:W2:Y:S01]  /*e8c0*/  LDL R5, [R1+0xb68] ;  /* 0x000b680001057983 */ /* 0x002ea20000100800 */
[----:B------:R-:W0:Y:S03]  /*e8d0*/  LDC R2, c[0x0][0x230] ;  /* 0x00008c00ff027b82 */ /* 0x000e260000000800 */
[----:B--2---:R1:W-:Y:S04]  /*e8e0*/  STL [R1+0x205c], R5 ;  /* 0x00205c0501007387 */ /* 0x0043e80000100800 */
[----:B------:R-:W2:Y:S04]  /*e8f0*/  LDL R4, [R1+0xb6c] ;  /* 0x000b6c0001047983 */ /* 0x000ea80000100800 */
[----:B-1----:R-:W0:Y:S04]  /*e900*/  LDL R5, [R1+0xb70] ;  /* 0x000b700001057983 */ /* 0x002e280000100800 */
[----:B------:R-:W-:Y:S04]  /*e910*/  STL [R1+0x1e64], R60 ;  /* 0x001e643c01007387 */ /* 0x000fe80000100800 */
        /* <DEDUP_REMOVED lines=126> */
[----:B------:R1:W-:Y:S04]  /*f100*/  STL [R1+0x2058], R43 ;  /* 0x0020582b01007387 */ /* 0x0003e80000100800 */
        /* <DEDUP_REMOVED lines=30> */
[----:B-----5:R-:W-:Y:S04]  /*f2f0*/  STL [R1+0x1c70], R0 ;  /* 0x001c700001007387 */ /* 0x020fe80000100800 */
        /* <DEDUP_REMOVED lines=19> */
[----:B------:R-:W-:Y:S04]  /*f430*/  STL.64 [R1+0x1a90], R58 ;  /* 0x001a903a01007387 */ /* 0x000fe80000100a00 */
[----:B------:R-:W-:Y:S04]  /*f440*/  STL [R1+0x1ca0], R59 ;  /* 0x001ca03b01007387 */ /* 0x000fe80000100800 */
[----:B------:R-:W-:Y:S04]  /*f450*/  STL.64 [R1+0x1a88], R56 ;  /* 0x001a883801007387 */ /* 0x000fe80000100a00 */
[----:B------:R-:W-:Y:S04]  /*f460*/  STL [R1+0x1ca8], R56 ;  /* 0x001ca83801007387 */ /* 0x000fe80000100800 */
[----:B------:R-:W-:Y:S04]  /*f470*/  STL [R1+0x1ca4], R57 ;  /* 0x001ca43901007387 */ /* 0x000fe80000100800 */
[----:B------:R-:W-:Y:S04]  /*f480*/  STL.64 [R1+0x1a80], R54 ;  /* 0x001a803601007387 */ /* 0x000fe80000100a00 */
[----:B------:R-:W-:Y:S04]  /*f490*/  STL [R1+0x1cb0], R54 ;  /* 0x001cb03601007387 */ /* 0x000fe80000100800 */
[----:B------:R-:W-:Y:S04]  /*f4a0*/  STL [R1+0x1cac], R55 ;  /* 0x001cac3701007387 */ /* 0x000fe80000100800 */
[----:B------:R-:W-:Y:S04]  /*f4b0*/  STL.64 [R1+0x1a78], R52 ;  /* 0x001a783401007387 */ /* 0x000fe80000100a00 */
        /* <DEDUP_REMOVED lines=12> */
[----:B------:R-:W-:Y:S01]  /*f580*/  STL [R1+0x1ccc], R45 ;  /* 0x001ccc2d01007387 */ /* 0x000fe20000100800 */
[----:B0-----:R-:W-:-:S03]  /*f590*/  IMAD R2, R5, -0x20, R2 ;  /* 0xffffffe005027824 */ /* 0x001fc600078e0202 */
[----:B------:R-:W-:Y:S04]  /*f5a0*/  STL [R1+0x1a5c], R46 ;  /* 0x001a5c2e01007387 */ /* 0x000fe80000100800 */
[----:B------:R-:W-:Y:S04]  /*f5b0*/  STL [R1+0x1cd0], R46 ;  /* 0x001cd02e01007387 */ /* 0x000fe80000100800 */
[----:B------:R-:W-:Y:S04]  /*f5c0*/  STL [R1+0x1a58], R47 ;  /* 0x001a582f01007387 */ /* 0x000fe80000100800 */
[----:B------:R-:W-:Y:S04]  /*f5d0*/  STL [R1+0x1cd4], R47 ;  /* 0x001cd42f01007387 */ /* 0x000fe80000100800 */
[----:B------:R-:W2:Y:S01]  /*f5e0*/  LDL.LU R5, [R1+0x205c] ;  /* 0x00205c0001057983 */ /* 0x000ea20000300800 */
[----:B------:R-:W-:-:S02]  /*f5f0*/  ISETP.GT.AND P0, PT, R2, RZ, PT ;  /* 0x000000ff0200720c */ /* 0x000fc40003f04270 */
[----:B-1----:R-:W-:-:S11]  /*f600*/  PRMT R43, RZ, 0x7610, R43 ;  /* 0x00007610ff2b7816 */ /* 0x002fd6000000002b */
[----:B--2---:R-:W2:Y:S04]  /*f610*/  @P0 LDG.E.U8 R43, desc[UR20][R4.64] ;  /* 0x00000014042b0981 */ /* 0x004ea8000c1e1100 */
[----:B--2---:R0:W-:Y:S04]  /*f620*/  STL [R1+0xb2c], R43 ;  /* 0x000b2c2b01007387 */ /* 0x0041e80000100800 */
[----:B0-----:R-:W2:Y:S04]  /*f630*/  LDL.LU R43, [R1+0x2058] ;  /* 0x00205800012b7983 */ /* 0x001ea80000300800 */
[----:B------:R-:W3:Y:S04]  /*f640*/  LDL R4, [R1+0xb60] ;  /* 0x000b600001047983 */ /* 0x000ee80000100800 */
[----:B------:R-:W3:Y:S01]  /*f650*/  LDL R5, [R1+0xb64] ;  /* 0x000b640001057983 */ /* 0x000ee20000100800 */
[----:B------:R-:W-:-:S02]  /*f660*/  PRMT R60, RZ, 0x7610, R60 ;  /* 0x00007610ff3c7816 */ /* 0x000fc4000000003c */
[----:B---3--:R-:W-:-:S04]  /*f670*/  @P0 LOP3.LUT R5, R5, R4, RZ, 0x3c, !PT ;  /* 0x0000000405050212 */ /* 0x008fc800078e3cff */
[----:B------:R-:W-:-:S04]  /*f680*/  @P0 LOP3.LUT R4, R5, R4, RZ, 0x3c, !PT ;  /* 0x0000000405040212 */ /* 0x000fc800078e3cff */
[----:B------:R-:W-:-:S05]  /*f690*/  @P0 LOP3.LUT R5, R5, R4, RZ, 0x3c, !PT ;  /* 0x0000000405050212 */ /* 0x000fca00078e3cff */
[----:B------:R-:W3:Y:S04]  /*f6a0*/  @P0 LDG.E.U8 R60, desc[UR20][R4.64] ;  /* 0x00000014043c0981 */ /* 0x000ee8000c1e1100 */
[----:B---3--:R0:W-:Y:S04]  /*f6b0*/  STL [R1+0xb28], R60 ;  /* 0x000b283c01007387 */ /* 0x0081e80000100800 */
[----:B0-----:R-:W3:Y:S04]  /*f6c0*/  LDL.LU R60, [R1+0x2054] ;  /* 0x00205400013c7983 */ /* 0x001ee80000300800 */
[----:B------:R-:W4:Y:S04]  /*f6d0*/  LDL R4, [R1+0xb58] ;  /* 0x000b580001047983 */ /* 0x000f280000100800 */
[----:B------:R-:W4:Y:S01]  /*f6e0*/  LDL R5, [R1+0xb5c] ;  /* 0x000b5c0001057983 */ /* 0x000f220000100800 */
[----:B------:R-:W-:-:S02]  /*f6f0*/  PRMT R61, RZ, 0x7610, R61 ;  /* 0x00007610ff3d7816 */ /* 0x000fc4000000003d */
[----:B----4-:R-:W-:-:S04]  /*f700*/  @P0 LOP3.LUT R5, R5, R4, RZ, 0x3c, !PT ;  /* 0x0000000405050212 */ /* 0x010fc800078e3cff */
[----:B------:R-:W-:-:S04]  /*f710*/  @P0 LOP3.LUT R4, R5, R4, RZ, 0x3c, !PT ;  /* 0x0000000405040212 */ /* 0x000fc800078e3cff */
[----:B------:R-:W-:-:S05]  /*f720*/  @P0 LOP3.LUT R5, R5, R4, RZ, 0x3c, !PT ;  /* 0x0000000405050212 */ /* 0x000fca00078e3cff */
[----:B------:R-:W4:Y:S04]  /*f730*/  @P0 LDG.E.U8 R61, desc[UR20][R4.64] ;  /* 0x00000014043d0981 */ /* 0x000f28000c1e1100 */
[----:B----4-:R0:W-:Y:S04]  /*f740*/  STL [R1+0xb24], R61 ;  /* 0x000b243d01007387 */ /* 0x0101e80000100800 */
[----:B0-----:R-:W4:Y:S04]  /*f750*/  LDL.LU R61, [R1+0x2050] ;  /* 0x00205000013d7983 */ /* 0x001f280000300800 */
[----:B------:R-:W2:Y:S04]  /*f760*/  LDL R4, [R1+0xb50] ;  /* 0x000b500001047983 */ /* 0x000ea80000100800 */
[----:B------:R-:W2:Y:S01]  /*f770*/  LDL R5, [R1+0xb54] ;  /* 0x000b540001057983 */ /* 0x000ea20000100800 */
[----:B---3--:R-:W-:-:S02]  /*f780*/  PRMT R60, RZ, 0x7610, R60 ;  /* 0x00007610ff3c7816 */ /* 0x008fc4000000003c */
[----:B--2---:R-:W-:-:S04]  /*f790*/  @P0 LOP3.LUT R5, R5, R4, RZ, 0x3c, !PT ;  /* 0x0000000405050212 */ /* 0x004fc800078e3cff */
[----:B------:R-:W-:-:S04]  /*f7a0*/  @P0 LOP3.LUT R4, R5, R4, RZ, 0x3c, !PT ;  /* 0x0000000405040212 */ /* 0x000fc800078e3cff */
[----:B------:R-:W-:-:S05]  /*f7b0*/  @P0 LOP3.LUT R5, R5, R4, RZ, 0x3c, !PT ;  /* 0x0000000405050212 */ /* 0x000fca00078e3cff */
[----:B------:R-:W2:Y:S04]  /*f7c0*/  @P0 LDG.E.U8 R60, desc[UR20][R4.64] ;  /* 0x00000014043c0981 */ /* 0x000ea8000c1e1100 */
[----:B--2---:R0:W-:Y:S04]  /*f7d0*/  STL [R1+0xb20], R60 ;  /* 0x000b203c01007387 */ /* 0x0041e80000100800 */
[----:B0-----:R-:W2:Y:S04]  /*f7e0*/  LDL.LU R60, [R1+0x204c] ;  /* 0x00204c00013c7983 */ /* 0x001ea80000300800 */
[----:B------:R-:W3:Y:S04]  /*f7f0*/  LDL R4, [R1+0xb48] ;  /* 0x000b480001047983 */ /* 0x000ee80000100800 */
[----:B------:R-:W3:Y:S01]  /*f800*/  LDL R5, [R1+0xb4c] ;  /* 0x000b4c0001057983 */ /* 0x000ee20000100800 */
[----:B----4-:R-:W-:-:S02]  /*f810*/  PRMT R61, RZ, 0x7610, R61 ;  /* 0x00007610ff3d7816 */ /* 0x010fc4000000003d */
        /* <DEDUP_REMOVED lines=8> */
[----:B--2---:R-:W-:-:S02]  /*f8a0*/  PRMT R60, RZ, 0x7610, R60 ;  /* 0x00007610ff3c7816 */ /* 0x004fc4000000003c */
[----:B----4-:R-:W-:-:S04]  /*f8b0*/  @P0 LOP3.LUT R5, R5, R4, RZ, 0x3c, !PT ;  /* 0x0000000405050212 */ /* 0x010fc800078e3cff */
[----:B------:R-:W-:-:S04]  /*f8c0*/  @P0 LOP3.LUT R4, R5, R4, RZ, 0x3c, !PT ;  /* 0x0000000405040212 */ /* 0x000fc800078e3cff */
[----:B------:R-:W-:-:S05]  /*f8d0*/  @P0 LOP3.LUT R5, R5, R4, RZ, 0x3c, !PT ;  /* 0x0000000405050212 */ /* 0x000fca00078e3cff */
[----:B------:R-:W2:Y:S04]  /*f8e0*/  @P0 LDG.E.U8 R60, desc[UR20][R4.64] ;  /* 0x00000014043c0981 */ /* 0x000ea8000c1e1100 */
[----:B--2---:R0:W-:Y:S04]  /*f8f0*/  STL [R1+0xb18], R60 ;  /* 0x000b183c01007387 */ /* 0x0041e80000100800 */
[----:B0-----:R-:W2:Y:S04]  /*f900*/  LDL.LU R60, [R1+0x2044] ;  /* 0x00204400013c7983 */ /* 0x001ea80000300800 */
[----:B------:R-:W4:Y:S04]  /*f910*/  LDL R4, [R1+0xb38] ;  /* 0x000b380001047983 */ /* 0x000f280000100800 */
[----:B------:R-:W4:Y:S01]  /*f920*/  LDL R5, [R1+0xb3c] ;  /* 0x000b3c0001057983 */ /* 0x000f220000100800 */
[----:B---3--:R-:W-:-:S02]  /*f930*/  PRMT R61, RZ, 0x7610, R61 ;  /* 0x00007610ff3d7816 */ /* 0x008fc4000000003d */
[----:B----4-:R-:W-:-:S04]  /*f940*/  @P0 LOP3.LUT R5, R5, R4, RZ, 0x3c, !PT ;  /* 0x0000000405050212 */ /* 0x010fc800078e3cff */
        /* <DEDUP_REMOVED lines=11> */
[----:B------:R-:W2:Y:S01]  /*fa00*/  @P0 LDG.E.U8 R60, desc[UR20][R4.64] ;  /* 0x00000014043c0981 */ /* 0x000ea2000c1e1100 */
[----:B------:R-:W-:-:S03]  /*fa10*/  ISETP.GT.AND P1, PT, R2, 0x1, PT ;  /* 0x000000010200780c */ /* 0x000fc60003f24270 */
        /* <DEDUP_REMOVED lines=1026> */
[----:B------:R-:W-:-:S02]  /*13a40*/  PRMT R47, RZ, 0x7610, R47 ;  /* 0x00007610ff2f7816 */ /* 0x000fc4000000002f */
[----:B----4-:R-:W-:-:S04]  /*13a50*/  @P1 LOP3.LUT R5, R5, R4, RZ, 0x3c, !PT ;  /* 0x0000000405051212 */ /* 0x010fc800078e3cff */
[----:B------:R-:W-:-:S04]  /*13a60*/  @P1 LOP3.LUT R4, R5, R4, RZ, 0x3c, !PT ;  /* 0x0000000405041212 */ /* 0x000fc800078e3cff */
[----:B------:R-:W-:-:S05]  /*13a70*/  @P1 LOP3.LUT R5, R5, R4, RZ, 0x3c, !PT ;  /* 0x0000000405051212 */ /* 0x000fca00078e3cff */
[----:B------:R-:W4:Y:S04]  /*13a80*/  @P1 LDG.E.U8 R47, desc[UR20][R4.64] ;  /* 0x00000014042f1981 */ /* 0x000f28000c1e1100 */
[----:B------:R-:W3:Y:S04]  /*13a90*/  LDL R4, [R1+0xfcc] ;  /* 0x000fcc0001047983 */ /* 0x000ee80000100800 */
[----:B------:R-:W3:Y:S01]  /*13aa0*/  LDL R5, [R1+0xfd0] ;  /* 0x000fd00001057983 */ /* 0x000ee20000100800 */
[----:B------:R-:W-:-:S03]  /*13ab0*/  PRMT R46, RZ, 0x7610, R46 ;  /* 0x00007610ff2e7816 */ /* 0x000fc6000000002e */
[----:B----4-:R-:W-:Y:S01]  /*13ac0*/  STL [R1+0x1cd8], R47 ;  /* 0x001cd82f01007387 */ /* 0x010fe20000100800 */
[----:B---3--:R-:W-:-:S04]  /*13ad0*/  @P1 LOP3.LUT R5, R5, R4, RZ, 0x3c, !PT ;  /* 0x0000000405051212 */ /* 0x008fc800078e3cff */
[----:B------:R-:W-:-:S04]  /*13ae0*/  @P1 LOP3.LUT R4, R5, R4, RZ, 0x3c, !PT ;  /* 0x0000000405041212 */ /* 0x000fc800078e3cff */
[----:B------:R-:W-:-:S05]  /*13af0*/  @P1 LOP3.LUT R5, R5, R4, RZ, 0x3c, !PT ;  /* 0x0000000405051212 */ /* 0x000fca00078e3cff */
[----:B------:R-:W3:Y:S04]  /*13b00*/  @P1 LDG.E.U8 R46, desc[UR20][R4.64] ;  /* 0x00000014042e1981 */ /* 0x000ee8000c1e1100 */
[----:B------:R-:W4:Y:S04]  /*13b10*/  LDL R4, [R1+0xfc4] ;  /* 0x000fc40001047983 */ /* 0x000f280000100800 */
[----:B------:R-:W4:Y:S01]  /*13b20*/  LDL R5, [R1+0xfc8] ;  /* 0x000fc80001057983 */ /* 0x000f220000100800 */
[----:B------:R-:W-:-:S03]  /*13b30*/  PRMT R45, RZ, 0x7610, R45 ;  /* 0x00007610ff2d7816 */ /* 0x000fc6000000002d */
[----:B---3--:R-:W-:Y:S01]  /*13b40*/  STL [R1+0x1cdc], R46 ;  /* 0x001cdc2e01007387 */ /* 0x008fe20000100800 */
[----:B----4-:R-:W-:-:S04]  /*13b50*/  @P1 LOP3.LUT R5, R5, R4, RZ, 0x3c, !PT ;  /* 0x0000000405051212 */ /* 0x010fc800078e3cff */
        /* <DEDUP_REMOVED lines=42> */
[----:B------:R0:W3:Y:S04]  /*13e00*/  @P1 LDG.E.U8 R48, desc[UR20][R4.64] ;  /* 0x0000001404301981 */ /* 0x0000e8000c1e1100 */
[----:B------:R-:W0:Y:S04]  /*13e10*/  LDL R4, [R1+0xf94] ;  /* 0x000f940001047983 */ /* 0x000e280000100800 */
[----:B------:R-:W0:Y:S01]  /*13e20*/  LDL R5, [R1+0xf98] ;  /* 0x000f980001057983 */ /* 0x000e220000100800 */
[----:B------:R-:W-:Y:S02]  /*13e30*/  ISETP.GT.AND P0, PT, R2, 0x10, PT ;  /* 0x000000100200780c */ /* 0x000fe40003f04270 */
[----:B------:R-:W-:-:S11]  /*13e40*/  PRMT R61, RZ, 0x7610, R61 ;  /* 0x00007610ff3d7816 */ /* 0x000fd6000000003d */
[----:B0-----:R-:W-:-:S04]  /*13e50*/  @P0 LOP3.LUT R5, R5, R4, RZ, 0x3c, !PT ;  /* 0x0000000405050212 */ /* 0x001fc800078e3cff */
[----:B------:R-:W-:-:S04]  /*13e60*/  @P0 LOP3.LUT R4, R5, R4, RZ, 0x3c, !PT ;  /* 0x0000000405040212 */ /* 0x000fc800078e3cff */
[----:B------:R-:W-:-:S05]  /*13e70*/  @P0 LOP3.LUT R5, R5, R4, RZ, 0x3c, !PT ;  /* 0x0000000405050212 */ /* 0x000fca00078e3cff */
[----:B------:R-:W4:Y:S04]  /*13e80*/  @P0 LDG.E.U8 R61, desc[UR20][R4.64] ;  /* 0x00000014043d0981 */ /* 0x000f28000c1e1100 */
[----:B---3--:R-:W-:Y:S04]  /*13e90*/  STL [R1+0x1cf4], R48 ;  /* 0x001cf43001007387 */ /* 0x008fe80000100800 */
[----:B----4-:R0:W-:Y:S04]  /*13ea0*/  STL [R1+0x920], R61 ;  /* 0x0009203d01007387 */ /* 0x0101e80000100800 */
        /* <DEDUP_REMOVED lines=61> */
[----:B------:R-:W4:Y:S01]  /*14280*/  @P0 LDG.E.U8 R43, desc[UR20][R4.64] ;  /* 0x00000014042b0981 */ /* 0x000f22000c1e1100 */
[----:B------:R-:W-:-:S03]  /*14290*/  ISETP.GT.AND P1, PT, R2, 0x11, PT ;  /* 0x000000110200780c */ /* 0x000fc60003f24270 */
[----:B----4-:R0:W-:Y:S04]  /*142a0*/  STL [R1+0x904], R43 ;  /* 0x0009042b01007387 */ /* 0x0101e80000100800 */
[----:B0-----:R-:W4:Y:S04]  /*142b0*/  LDL.LU R43, [R1+0x1e5c] ;  /* 0x001e5c00012b7983 */ /* 0x001f280000300800 */
[----:B------:R-:W2:Y:S04]  /*142c0*/  LDL R4, [R1+0xf54] ;  /* 0x000f540001047983 */ /* 0x000ea80000100800 */
[----:B------:R-:W2:Y:S01]  /*142d0*/  LDL R5, [R1+0xf58] ;  /* 0x000f580001057983 */ /* 0x000ea20000100800 */
[----:B------:R-:W-:-:S02]  /*142e0*/  PRMT R42, RZ, 0x7610, R42 ;  /* 0x00007610ff2a7816 */ /* 0x000fc4000000002a */
        /* <DEDUP_REMOVED lines=66> */
[----:B------:R-:W3:Y:S01]  /*14710*/  @P1 LDG.E.U8 R31, desc[UR20][R4.64] ;  /* 0x00000014041f1981 */ /* 0x000ee2000c1e1100 */
[----:B------:R-:W-:-:S03]  /*14720*/  ISETP.GT.AND P0, PT, R2, 0x12, PT ;  /* 0x000000120200780c */ /* 0x000fc60003f04270 */
        /* <DEDUP_REMOVED lines=72> */
[----:B------:R-:W3:Y:S04]  /*14bb0*/  LDL R4, [R1+0xed4] ;  /* 0x000ed40001047983 */ /* 0x000ee80000100800 */
[----:B------:R-:W3:Y:S01]  /*14bc0*/  LDL R5, [R1+0xed8] ;  /* 0x000ed80001057983 */ /* 0x000ee20000100800 */
[----:B------:R-:W-:Y:S02]  /*14bd0*/  ISETP.GT.AND P1, PT, R2, 0x13, PT ;  /* 0x000000130200780c */ /* 0x000fe40003f24270 */
[----:B------:R-:W-:Y:S01]  /*14be0*/  PRMT R52, RZ, 0x7610, R52 ;  /* 0x00007610ff347816 */ /* 0x000fe20000000034 */
[----:B--2---:R-:W-:Y:S10]  /*14bf0*/  STL [R1+0x1d34], R51 ;  /* 0x001d343301007387 */ /* 0x004ff40000100800 */
[----:B---3--:R-:W-:-:S04]  /*14c00*/  @P1 LOP3.LUT R5, R5, R4, RZ, 0x3c, !PT ;  /* 0x0000000405051212 */ /* 0x008fc800078e3cff */
[----:B------:R-:W-:-:S04]  /*14c10*/  @P1 LOP3.LUT R4, R5, R4, RZ, 0x3c, !PT ;  /* 0x0000000405041212 */ /* 0x000fc800078e3cff */
[----:B------:R-:W-:-:S05]  /*14c20*/  @P1 LOP3.LUT R5, R5, R4, RZ, 0x3c, !PT ;  /* 0x0000000405051212 */ /* 0x000fca00078e3cff */
[----:B------:R-:W2:Y:S04]  /*14c30*/  @P1 LDG.E.U8 R52, desc[UR20][R4.64] ;  /* 0x0000001404341981 */ /* 0x000ea8000c1e1100 */
[----:B------:R-:W3:Y:S04]  /*14c40*/  LDL R4, [R1+0xecc] ;  /* 0x000ecc0001047983 */ /* 0x000ee80000100800 */
[----:B------:R-:W3:Y:S01]  /*14c50*/  LDL R5, [R1+0xed0] ;  /* 0x000ed00001057983 */ /* 0x000ee20000100800 */
[----:B------:R-:W-:-:S03]  /*14c60*/  PRMT R54, RZ, 0x7610, R54 ;  /* 0x00007610ff367816 */ /* 0x000fc60000000036 */
[----:B--2---:R-:W-:Y:S01]  /*14c70*/  STL [R1+0x1cf8], R52 ;  /* 0x001cf83401007387 */ /* 0x004fe20000100800 */
        /* <DEDUP_REMOVED lines=51> */
[----:B------:R0:W2:Y:S04]  /*14fb0*/  @P1 LDG.E.U8 R38, desc[UR20][R4.64] ;  /* 0x0000001404261981 */ /* 0x0000a8000c1e1100 */
[----:B------:R-:W0:Y:S04]  /*14fc0*/  LDL R4, [R1+0xe94] ;  /* 0x000e940001047983 */ /* 0x000e280000100800 */
[----:B------:R-:W0:Y:S01]  /*14fd0*/  LDL R5, [R1+0xe98] ;  /* 0x000e980001057983 */ /* 0x000e220000100800 */
[----:B------:R-:W-:Y:S02]  /*14fe0*/  ISETP.GT.AND P0, PT, R2, 0x14, PT ;  /* 0x000000140200780c */ /* 0x000fe40003f04270 */
[----:B------:R-:W-:-:S11]  /*14ff0*/  PRMT R23, RZ, 0x7610, R23 ;  /* 0x00007610ff177816 */ /* 0x000fd60000000017 */
[----:B0-----:R-:W-:-:S04]  /*15000*/  @P0 LOP3.LUT R5, R5, R4, RZ, 0x3c, !PT ;  /* 0x0000000405050212 */ /* 0x001fc800078e3cff */
[----:B------:R-:W-:-:S04]  /*15010*/  @P0 LOP3.LUT R4, R5, R4, RZ, 0x3c, !PT ;  /* 0x0000000405040212 */ /* 0x000fc800078e3cff */
[----:B------:R-:W-:-:S05]  /*15020*/  @P0 LOP3.LUT R5, R5, R4, RZ, 0x3c, !PT ;  /* 0x0000000405050212 */ /* 0x000fca00078e3cff */
[----:B------:R-:W3:Y:S04]  /*15030*/  @P0 LDG.E.U8 R23, desc[UR20][R4.64] ;  /* 0x0000001404170981 */ /* 0x000ee8000c1e1100 */
[----:B--2---:R-:W-:Y:S04]  /*15040*/  STL [R1+0x1d14], R38 ;  /* 0x001d142601007387 */ /* 0x004fe80000100800 */
[----:B---3--:R0:W-:Y:S04]  /*15050*/  STL [R1+0x89c], R23 ;  /* 0x00089c1701007387 */ /* 0x0081e80000100800 */
        /* <DEDUP_REMOVED lines=71> */
[----:B------:R0:W4:Y:S04]  /*154d0*/  @P1 LDG.E.U8 R51, desc[UR20][R4.64] ;  /* 0x0000001404331981 */ /* 0x000128000c1e1100 */
[----:B------:R-:W0:Y:S04]  /*154e0*/  LDL R4, [R1+0xe4c] ;  /* 0x000e4c0001047983 */ /* 0x000e280000100800 */
[----:B------:R-:W0:Y:S01]  /*154f0*/  LDL R5, [R1+0xe50] ;  /* 0x000e500001057983 */ /* 0x000e220000100800 */
[----:B------:R-:W-:Y:S02]  /*15500*/  PRMT R15, RZ, 0x7610, R15 ;  /* 0x00007610ff0f7816 */ /* 0x000fe4000000000f */
[----:B0-----:R-:W-:-:S04]  /*15510*/  @P1 LOP3.LUT R5, R5, R4, RZ, 0x3c, !PT ;  /* 0x0000000405051212 */ /* 0x001fc800078e3cff */
[----:B------:R-:W-:-:S04]  /*15520*/  @P1 LOP3.LUT R4, R5, R4, RZ, 0x3c, !PT ;  /* 0x0000000405041212 */ /* 0x000fc800078e3cff */
[----:B------:R-:W-:-:S05]  /*15530*/  @P1 LOP3.LUT R5, R5, R4, RZ, 0x3c, !PT ;  /* 0x0000000405051212 */ /* 0x000fca00078e3cff */
[----:B------:R-:W2:Y:S04]  /*15540*/  @P1 LDG.E.U8 R15, desc[UR20][R4.64] ;  /* 0x00000014040f1981 */ /* 0x000ea8000c1e1100 */
[----:B----4-:R-:W-:Y:S04]  /*15550*/  STL [R1+0x1d94], R51 ;  /* 0x001d943301007387 */ /* 0x010fe80000100800 */
        /* <DEDUP_REMOVED lines=42> */
[----:B------:R-:W3:Y:S04]  /*15800*/  @P1 LDG.E.U8 R7, desc[UR20][R4.64] ;  /* 0x0000001404071981 */ /* 0x000ee8000c1e1100 */
[----:B----4-:R0:W-:Y:S04]  /*15810*/  STL [R1+0x868], R51 ;  /* 0x0008683301007387 */ /* 0x0101e80000100800 */
[----:B0-----:R-:W4:Y:S04]  /*15820*/  LDL R51, [R1+0xe08] ;  /* 0x000e080001337983 */ /* 0x001f280000100800 */
        /* <DEDUP_REMOVED lines=15> */
[----:B------:R-:W-:Y:S01]  /*15920*/  @P0 LOP3.LUT R5, R5, R4, RZ, 0x3c, !PT ;  /* 0x0000000405050212 */ /* 0x000fe200078e3cff */
[----:B--2---:R0:W-:Y:S04]  /*15930*/  STL [R1+0x1d98], R60 ;  /* 0x001d983c01007387 */ /* 0x0041e80000100800 */
[----:B------:R1:W2:Y:S01]  /*15940*/  @P0 LDG.E.U8 R50, desc[UR20][R4.64] ;  /* 0x0000001404320981 */ /* 0x0002a2000c1e1100 */
[----:B------:R-:W-:-:S03]  /*15950*/  PRMT R49, RZ, 0x7610, R49 ;  /* 0x00007610ff317816 */ /* 0x000fc60000000031 */
[----:B0-----:R-:W3:Y:S04]  /*15960*/  LDL R60, [R1+0xe04] ;  /* 0x000e0400013c7983 */ /* 0x001ee80000100800 */
[----:B------:R-:W1:Y:S04]  /*15970*/  LDL R4, [R1+0xe0c] ;  /* 0x000e0c0001047983 */ /* 0x000e680000100800 */
[----:B------:R-:W1:Y:S02]  /*15980*/  LDL R5, [R1+0xe10] ;  /* 0x000e100001057983 */ /* 0x000e640000100800 */
[----:B-1----:R-:W-:-:S04]  /*15990*/  @P0 LOP3.LUT R5, R5, R4, RZ, 0x3c, !PT ;  /* 0x0000000405050212 */ /* 0x002fc800078e3cff */
[----:B------:R-:W-:-:S04]  /*159a0*/  @P0 LOP3.LUT R4, R5, R4, RZ, 0x3c, !PT ;  /* 0x0000000405040212 */ /* 0x000fc800078e3cff */
[----:B------:R-:W-:-:S05]  /*159b0*/  @P0 LOP3.LUT R5, R5, R4, RZ, 0x3c, !PT ;  /* 0x0000000405050212 */ /* 0x000fca00078e3cff */
[----:B------:R4:W3:Y:S01]  /*159c0*/  @P0 LDG.E.U8 R49, desc[UR20][R4.64] ;  /* 0x0000001404310981 */ /* 0x0008e2000c1e1100 */
[----:B------:R-:W-:-:S03]  /*159d0*/  PRMT R48, RZ, 0x7610, R48 ;  /* 0x00007610ff307816 */ /* 0x000fc60000000030 */
[----:B--2---:R0:W-:Y:S01]  /*159e0*/  STL [R1+0x1d38], R50 ;  /* 0x001d383201007387 */ /* 0x0041e20000100800 */
[----:B----4-:R-:W-:Y:S02]  /*159f0*/  @P0 IMAD.MOV.U32 R4, RZ, RZ, R51 ;  /* 0x000000ffff040224 */ /* 0x010fe400078e0033 */
[----:B---3--:R-:W-:-:S05]  /*15a00*/  @P0 IMAD.MOV.U32 R5, RZ, RZ, R60 ;  /* 0x000000ffff050224 */ /* 0x008fca00078e003c */
[----:B------:R-:W2:Y:S04]  /*15a10*/  @P0 LDG.E.U8 R48, desc[UR20][R4.64] ;  /* 0x0000001404300981 */ /* 0x000ea8000c1e1100 */
[----:B------:R-:W-:Y:S04]  /*15a20*/  STL [R1+0x1d3c], R49 ;  /* 0x001d3c3101007387 */ /* 0x000fe80000100800 */
[----:B------:R-:W3:Y:S04]  /*15a30*/  LDL R4, [R1+0xdfc] ;  /* 0x000dfc0001047983 */ /* 0x000ee80000100800 */
[----:B------:R-:W3:Y:S01]  /*15a40*/  LDL R5, [R1+0xe00] ;  /* 0x000e000001057983 */ /* 0x000ee20000100800 */
[----:B------:R-:W-:-:S03]  /*15a50*/  PRMT R47, RZ, 0x7610, R47 ;  /* 0x00007610ff2f7816 */ /* 0x000fc6000000002f */
[----:B------:R-:W4:Y:S04]  /*15a60*/  LDL R60, [R1+0xde4] ;  /* 0x000de400013c7983 */ /* 0x000f280000100800 */
[----:B------:R-:W4:Y:S04]  /*15a70*/  LDL R51, [R1+0xde8] ;  /* 0x000de80001337983 */ /* 0x000f280000100800 */
[----:B--2---:R-:W-:Y:S01]  /*15a80*/  STL [R1+0x1d40], R48 ;  /* 0x001d403001007387 */ /* 0x004fe20000100800 */
[----:B---3--:R-:W-:-:S04]  /*15a90*/  @P0 LOP3.LUT R5, R5, R4, RZ, 0x3c, !PT ;  /* 0x0000000405050212 */ /* 0x008fc800078e3cff */
[----:B------:R-:W-:-:S04]  /*15aa0*/  @P0 LOP3.LUT R4, R5, R4, RZ, 0x3c, !PT ;  /* 0x0000000405040212 */ /* 0x000fc800078e3cff */
[----:B------:R-:W-:-:S05]  /*15ab0*/  @P0 LOP3.LUT R5, R5, R4, RZ, 0x3c, !PT ;  /* 0x0000000405050212 */ /* 0x000fca00078e3cff */
[----:B------:R1:W2:Y:S04]  /*15ac0*/  @P0 LDG.E.U8 R47, desc[UR20][R4.64] ;  /* 0x00000014042f0981 */ /* 0x0002a8000c1e1100 */
[----:B------:R-:W1:Y:S04]  /*15ad0*/  LDL R4, [R1+0xdf4] ;  /* 0x000df40001047983 */ /* 0x000e680000100800 */
[----:B------:R-:W1:Y:S01]  /*15ae0*/  LDL R5, [R1+0xdf8] ;  /* 0x000df80001057983 */ /* 0x000e620000100800 */
[----:B------:R-:W-:Y:S02]  /*15af0*/  PRMT R46, RZ, 0x7610, R46 ;  /* 0x00007610ff2e7816 */ /* 0x000fe4000000002e */
[----:B-1----:R-:W-:-:S04]  /*15b00*/  @P0 LOP3.LUT R5, R5, R4, RZ, 0x3c, !PT ;  /* 0x0000000405050212 */ /* 0x002fc800078e3cff */
[----:B------:R-:W-:-:S04]  /*15b10*/  @P0 LOP3.LUT R4, R5, R4, RZ, 0x3c, !PT ;  /* 0x0000000405040212 */ /* 0x000fc800078e3cff */
[----:B------:R-:W-:Y:S01]  /*15b20*/  @P0 LOP3.LUT R5, R5, R4, RZ, 0x3c, !PT ;  /* 0x0000000405050212 */ /* 0x000fe200078e3cff */
[----:B--2---:R-:W-:Y:S04]  /*15b30*/  STL [R1+0x1d44], R47 ;  /* 0x001d442f01007387 */ /* 0x004fe80000100800 */
[----:B------:R1:W2:Y:S04]  /*15b40*/  @P0 LDG.E.U8 R46, desc[UR20][R4.64] ;  /* 0x00000014042e0981 */ /* 0x0002a8000c1e1100 */
[----:B------:R-:W1:Y:S04]  /*15b50*/  LDL R4, [R1+0xdec] ;  /* 0x000dec0001047983 */ /* 0x000e680000100800 */
[----:B------:R-:W1:Y:S01]  /*15b60*/  LDL R5, [R1+0xdf0] ;  /* 0x000df00001057983 */ /* 0x000e620000100800 */
[----:B------:R-:W-:-:S02]  /*15b70*/  PRMT R45, RZ, 0x7610, R45 ;  /* 0x00007610ff2d7816 */ /* 0x000fc4000000002d */
[----:B-1----:R-:W-:-:S04]  /*15b80*/  @P0 LOP3.LUT R5, R5, R4, RZ, 0x3c, !PT ;  /* 0x0000000405050212 */ /* 0x002fc800078e3cff */
[----:B------:R-:W-:-:S04]  /*15b90*/  @P0 LOP3.LUT R4, R5, R4, RZ, 0x3c, !PT ;  /* 0x0000000405040212 */ /* 0x000fc800078e3cff */
[----:B------:R-:W-:-:S05]  /*15ba0*/  @P0 LOP3.LUT R5, R5, R4, RZ, 0x3c, !PT ;  /* 0x0000000405050212 */ /* 0x000fca00078e3cff */
[----:B------:R4:W3:Y:S01]  /*15bb0*/  @P0 LDG.E.U8 R45, desc[UR20][R4.64] ;  /* 0x00000014042d0981 */ /* 0x0008e2000c1e1100 */
[----:B------:R-:W-:-:S03]  /*15bc0*/  PRMT R44, RZ, 0x7610, R44 ;  /* 0x00007610ff2c7816 */ /* 0x000fc6000000002c */
[----:B--2---:R-:W-:Y:S01]  /*15bd0*/  STL [R1+0x1d48], R46 ;  /* 0x001d482e01007387 */ /* 0x004fe20000100800 */
[----:B----4-:R-:W-:Y:S02]  /*15be0*/  @P0 IMAD.MOV.U32 R4, RZ, RZ, R51 ;  /* 0x000000ffff040224 */ /* 0x010fe400078e0033 */
[----:B------:R-:W-:-:S05]  /*15bf0*/  @P0 IMAD.MOV.U32 R5, RZ, RZ, R60 ;  /* 0x000000ffff050224 */ /* 0x000fca00078e003c */
[----:B------:R-:W2:Y:S04]  /*15c00*/  @P0 LDG.E.U8 R44, desc[UR20][R4.64] ;  /* 0x00000014042c0981 */ /* 0x000ea8000c1e1100 */
[----:B---3--:R-:W-:Y:S04]  /*15c10*/  STL [R1+0x1d4c], R45 ;  /* 0x001d4c2d01007387 */ /* 0x008fe80000100800 */
        /* <DEDUP_REMOVED lines=12> */
[----:B------:R-:W-:Y:S02]  /*15ce0*/  ISETP.GT.AND P1, PT, R2, 0x17, PT ;  /* 0x000000170200780c */ /* 0x000fe40003f24270 */
[----:B------:R-:W-:-:S11]  /*15cf0*/  PRMT R37, RZ, 0x7610, R37 ;  /* 0x00007610ff257816 */ /* 0x000fd60000000025 */
        /* <DEDUP_REMOVED lines=55> */
[----:B------:R-:W-:Y:S02]  /*16070*/  ISETP.GT.AND P0, PT, R2, 0x18, PT ;  /* 0x000000180200780c */ /* 0x000fe40003f04270 */
[----:B-1----:R-:W-:-:S04]  /*16080*/  @P1 LOP3.LUT R5, R5, R4, RZ, 0x3c, !PT ;  /* 0x0000000405051212 */ /* 0x002fc800078e3cff */
[----:B------:R-:W-:-:S04]  /*16090*/  @P1 LOP3.LUT R4, R5, R4, RZ, 0x3c, !PT ;  /* 0x0000000405041212 */ /* 0x000fc800078e3cff */
[----:B------:R-:W-:-:S05]  /*160a0*/  @P1 LOP3.LUT R5, R5, R4, RZ, 0x3c, !PT ;  /* 0x0000000405051212 */ /* 0x000fca00078e3cff */
[----:B------:R4:W3:Y:S01]  /*160b0*/  @P1 LDG.E.U8 R58, desc[UR20][R4.64] ;  /* 0x00000014043a1981 */ /* 0x0008e2000c1e1100 */
[----:B0-----:R-:W-:-:S03]  /*160c0*/  PRMT R50, RZ, 0x7610, R50 ;  /* 0x00007610ff327816 */ /* 0x001fc60000000032 */
[----:B--2---:R-:W-:Y:S01]  /*160d0*/  STL [R1+0x1d30], R0 ;  /* 0x001d300001007387 */ /* 0x004fe20000100800 */
[----:B----4-:R-:W-:Y:S02]  /*160e0*/  @P0 IMAD.MOV.U32 R4, RZ, RZ, R51 ;  /* 0x000000ffff040224 */ /* 0x010fe400078e0033 */
[----:B------:R-:W-:-:S05]  /*160f0*/  @P0 IMAD.MOV.U32 R5, RZ, RZ, R60 ;  /* 0x000000ffff050224 */ /* 0x000fca00078e003c */
[----:B------:R0:W2:Y:S04]  /*16100*/  @P0 LDG.E.U8 R50, desc[UR20][R4.64] ;  /* 0x0000001404320981 */ /* 0x0000a8000c1e1100 */
[----:B---3--:R-:W-:Y:S04]  /*16110*/  STL [R1+0x1d58], R58 ;  /* 0x001d583a01007387 */ /* 0x008fe80000100800 */
[----:B------:R-:W0:Y:S04]  /*16120*/  LDL R4, [R1+0xd8c] ;  /* 0x000d8c0001047983 */ /* 0x000e280000100800 */
[----:B------:R-:W0:Y:S01]  /*16130*/  LDL R5, [R1+0xd90] ;  /* 0x000d900001057983 */ /* 0x000e220000100800 */
[----:B------:R-:W-:-:S03]  /*16140*/  PRMT R6, RZ, 0x7610, R6 ;  /* 0x00007610ff067816 */ /* 0x000fc60000000006 */
[----:B------:R-:W3:Y:S04]  /*16150*/  LDL R51, [R1+0xd78] ;  /* 0x000d780001337983 */ /* 0x000ee80000100800 */
[----:B------:R-:W4:Y:S01]  /*16160*/  LDL R60, [R1+0xd70] ;  /* 0x000d7000013c7983 */ /* 0x000f220000100800 */
[----:B0-----:R-:W-:-:S04]  /*16170*/  @P0 LOP3.LUT R5, R5, R4, RZ, 0x3c, !PT ;  /* 0x0000000405050212 */ /* 0x001fc800078e3cff */
[----:B------:R-:W-:-:S04]  /*16180*/  @P0 LOP3.LUT R4, R5, R4, RZ, 0x3c, !PT ;  /* 0x0000000405040212 */ /* 0x000fc800078e3cff */
[----:B------:R-:W-:-:S05]  /*16190*/  @P0 LOP3.LUT R5, R5, R4, RZ, 0x3c, !PT ;  /* 0x0000000405050212 */ /* 0x000fca00078e3cff */
[----:B------:R-:W3:Y:S04]  /*161a0*/  @P0 LDG.E.U8 R6, desc[UR20][R4.64] ;  /* 0x0000001404060981 */ /* 0x000ee8000c1e1100 */
[----:B--2---:R0:W-:Y:S04]  /*161b0*/  STL [R1+0x1dbc], R50 ;  /* 0x001dbc3201007387 */ /* 0x0041e80000100800 */
[----:B0-----:R-:W2:Y:S04]  /*161c0*/  LDL R50, [R1+0xd6c] ;  /* 0x000d6c0001327983 */ /* 0x001ea80000100800 */
        /* <DEDUP_REMOVED lines=16> */
[----:B----4-:R0:W-:Y:S04]  /*162d0*/  STL [R1+0x814], R53 ;  /* 0x0008143501007387 */ /* 0x0101e80000100800 */
[----:B0-----:R-:W4:Y:S04]  /*162e0*/  LDL R53, [R1+0xd68] ;  /* 0x000d680001357983 */ /* 0x001f280000100800 */
[----:B--2---:R0:W-:Y:S04]  /*162f0*/  STL [R1+0x810], R3 ;  /* 0x0008100301007387 */ /* 0x0041e80000100800 */
[----:B0-----:R-:W2:Y:S04]  /*16300*/  LDL.LU R3, [R1+0x1de4] ;  /* 0x001de40001037983 */ /* 0x001ea80000300800 */
[----:B------:R-:W3:Y:S01]  /*16310*/  LDL R5, [R1+0xd74] ;  /* 0x000d740001057983 */ /* 0x000ee20000100800 */
[----:B------:R-:W-:Y:S01]  /*16320*/  PRMT R59, RZ, 0x7610, R59 ;  /* 0x00007610ff3b7816 */ /* 0x000fe2000000003b */
[----:B------:R-:W-:Y:S01]  /*16330*/  @P0 IMAD.MOV.U32 R4, RZ, RZ, R51 ;  /* 0x000000ffff040224 */ /* 0x000fe200078e0033 */
[----:B------:R-:W-:Y:S01]  /*16340*/  PRMT R57, RZ, 0x7610, R57 ;  /* 0x00007610ff397816 */ /* 0x000fe20000000039 */
[----:B------:R-:W2:Y:S04]  /*16350*/  LDL R51, [R1+0xd60] ;  /* 0x000d600001337983 */ /* 0x000ea80000100800 */
[----:B---3--:R0:W3:Y:S02]  /*16360*/  @P0 LDG.E.U8 R59, desc[UR20][R4.64] ;  /* 0x00000014043b0981 */ /* 0x0080e4000c1e1100 */
[----:B0-----:R-:W-:-:S02]  /*16370*/  @P0 IMAD.MOV.U32 R4, RZ, RZ, R60 ;  /* 0x000000ffff040224 */ /* 0x001fc400078e003c */
[----:B------:R-:W-:-:S05]  /*16380*/  @P0 IMAD.MOV.U32 R5, RZ, RZ, R50 ;  /* 0x000000ffff050224 */ /* 0x000fca00078e0032 */
[----:B------:R4:W2:Y:S04]  /*16390*/  @P0 LDG.E.U8 R57, desc[UR20][R4.64] ;  /* 0x0000001404390981 */ /* 0x0008a8000c1e1100 */
[----:B---3--:R0:W-:Y:S04]  /*163a0*/  STL [R1+0x1dc0], R59 ;  /* 0x001dc03b01007387 */ /* 0x0081e80000100800 */
[----:B------:R-:W3:Y:S01]  /*163b0*/  LDL R5, [R1+0xd64] ;  /* 0x000d640001057983 */ /* 0x000ee20000100800 */
[----:B------:R-:W-:Y:S01]  /*163c0*/  PRMT R56, RZ, 0x7610, R56 ;  /* 0x00007610ff387816 */ /* 0x000fe20000000038 */
[----:B----4-:R-:W-:-:S02]  /*163d0*/  @P0 IMAD.MOV.U32 R4, RZ, RZ, R53 ;  /* 0x000000ffff040224 */ /* 0x010fc400078e0035 */
[----:B------:R-:W4:Y:S04]  /*163e0*/  LDL R60, [R1+0xd58] ;  /* 0x000d5800013c7983 */ /* 0x000f280000100800 */
[----:B------:R-:W4:Y:S04]  /*163f0*/  LDL R50, [R1+0xd50] ;  /* 0x000d500001327983 */ /* 0x000f280000100800 */
[----:B0-----:R-:W4:Y:S04]  /*16400*/  LDL R59, [R1+0xd4c] ;  /* 0x000d4c00013b7983 */ /* 0x001f280000100800 */
[----:B--2---:R0:W-:Y:S01]  /*16410*/  STL [R1+0x1dc4], R57 ;  /* 0x001dc43901007387 */ /* 0x0041e20000100800 */
[----:B------:R-:W-:-:S03]  /*16420*/  PRMT R55, RZ, 0x7610, R55 ;  /* 0x00007610ff377816 */ /* 0x000fc60000000037 */
[----:B------:R-:W2:Y:S04]  /*16430*/  LDL R53, [R1+0xd48] ;  /* 0x000d480001357983 */ /* 0x000ea80000100800 */
[----:B0-----:R-:W2:Y:S04]  /*16440*/  LDL R57, [R1+0xd44] ;  /* 0x000d440001397983 */ /* 0x001ea80000100800 */
[----:B---3--:R0:W3:Y:S04]  /*16450*/  @P0 LDG.E.U8 R56, desc[UR20][R4.64] ;  /* 0x0000001404380981 */ /* 0x0080e8000c1e1100 */
[----:B------:R-:W4:Y:S01]  /*16460*/  LDL R5, [R1+0xd5c] ;  /* 0x000d5c0001057983 */ /* 0x000f220000100800 */
[----:B0-----:R-:W-:Y:S01]  /*16470*/  @P0 IMAD.MOV.U32 R4, RZ, RZ, R51 ;  /* 0x000000ffff040224 */ /* 0x001fe200078e0033 */
[----:B------:R-:W-:-:S02]  /*16480*/  ISETP.GT.AND P1, PT, R2, 0x19, PT ;  /* 0x000000190200780c */ /* 0x000fc40003f24270 */
[----:B---3--:R0:W-:Y:S01]  /*16490*/  STL [R1+0x1dc8], R56 ;  /* 0x001dc83801007387 */ /* 0x0081e20000100800 */
[----:B------:R-:W-:Y:S02]  /*164a0*/  PRMT R58, RZ, 0x7610, R58 ;  /* 0x00007610ff3a7816 */ /* 0x000fe4000000003a */
[----:B------:R-:W-:Y:S02]  /*164b0*/  PRMT R49, RZ, 0x7610, R49 ;  /* 0x00007610ff317816 */ /* 0x000fe40000000031 */
[----:B------:R-:W-:Y:S01]  /*164c0*/  PRMT R48, RZ, 0x7610, R48 ;  /* 0x00007610ff307816 */ /* 0x000fe20000000030 */
[----:B------:R-:W3:Y:S04]  /*164d0*/  LDL R51, [R1+0xd40] ;  /* 0x000d400001337983 */ /* 0x000ee80000100800 */
[----:B----4-:R1:W4:Y:S04]  /*164e0*/  @P0 LDG.E.U8 R55, desc[UR20][R4.64] ;  /* 0x0000001404370981 */ /* 0x010328000c1e1100 */
[----:B0-----:R-:W3:Y:S04]  /*164f0*/  LDL R56, [R1+0xd3c] ;  /* 0x000d3c0001387983 */ /* 0x001ee80000100800 */
[----:B------:R-:W2:Y:S01]  /*16500*/  LDL R5, [R1+0xd54] ;  /* 0x000d540001057983 */ /* 0x000ea20000100800 */
[----:B-1----:R-:W-:-:S05]  /*16510*/  @P1 IMAD.MOV.U32 R4, RZ, RZ, R60 ;  /* 0x000000ffff041224 */ /* 0x002fca00078e003c */
[----:B--2---:R0:W2:Y:S02]  /*16520*/  @P1 LDG.E.U8 R58, desc[UR20][R4.64] ;  /* 0x00000014043a1981 */ /* 0x0040a4000c1e1100 */
[----:B0-----:R-:W-:Y:S02]  /*16530*/  @P1 IMAD.MOV.U32 R4, RZ, RZ, R50 ;  /* 0x000000ffff041224 */ /* 0x001fe400078e0032 */
[----:B------:R-:W-:-:S05]  /*16540*/  @P1 IMAD.MOV.U32 R5, RZ, RZ, R59 ;  /* 0x000000ffff051224 */ /* 0x000fca00078e003b */
[----:B------:R0:W2:Y:S02]  /*16550*/  @P1 LDG.E.U8 R49, desc[UR20][R4.64] ;  /* 0x0000001404311981 */ /* 0x0000a4000c1e1100 */
[----:B0-----:R-:W-:Y:S02]  /*16560*/  @P1 IMAD.MOV.U32 R4, RZ, RZ, R53 ;  /* 0x000000ffff041224 */ /* 0x001fe400078e0035 */
[----:B------:R-:W-:-:S05]  /*16570*/  @P1 IMAD.MOV.U32 R5, RZ, RZ, R57 ;  /* 0x000000ffff051224 */ /* 0x000fca00078e0039 */
[----:B------:R3:W2:Y:S04]  /*16580*/  @P1 LDG.E.U8 R48, desc[UR20][R4.64] ;  /* 0x0000001404301981 */ /* 0x0006a8000c1e1100 */
[----:B----4-:R0:W-:Y:S01]  /*16590*/  STL [R1+0x1dcc], R55 ;  /* 0x001dcc3701007387 */ /* 0x0101e20000100800 */
[----:B------:R-:W-:Y:S01]  /*165a0*/  PRMT R47, RZ, 0x7610, R47 ;  /* 0x00007610ff2f7816 */ /* 0x000fe2000000002f */
[----:B---3--:R-:W-:Y:S02]  /*165b0*/  @P1 IMAD.MOV.U32 R4, RZ, RZ, R51 ;  /* 0x000000ffff041224 */ /* 0x008fe400078e0033 */
[----:B------:R-:W-:-:S05]  /*165c0*/  @P1 IMAD.MOV.U32 R5, RZ, RZ, R56 ;  /* 0x000000ffff051224 */ /* 0x000fca00078e0038 */
[----:B------:R-:W3:Y:S04]  /*165d0*/  @P1 LDG.E.U8 R47, desc[UR20][R4.64] ;  /* 0x00000014042f1981 */ /* 0x000ee8000c1e1100 */
[----:B--2---:R-:W-:Y:S04]  /*165e0*/  STL [R1+0x1d9c], R58 ;  /* 0x001d9c3a01007387 */ /* 0x004fe80000100800 */
[----:B0-----:R-:W2:Y:S04]  /*165f0*/  LDL R55, [R1+0xd34] ;  /* 0x000d340001377983 */ /* 0x001ea80000100800 */
[----:B------:R-:W4:Y:S04]  /*16600*/  LDL R50, [R1+0xd38] ;  /* 0x000d380001327983 */ /* 0x000f280000100800 */
[----:B------:R0:W-:Y:S04]  /*16610*/  STL [R1+0x1da0], R49 ;  /* 0x001da03101007387 */ /* 0x0001e80000100800 */
[----:B------:R-:W4:Y:S04]  /*16620*/  LDL R53, [R1+0xd2c] ;  /* 0x000d2c0001357983 */ /* 0x000f280000100800 */
[----:B0-----:R-:W4:Y:S04]  /*16630*/  LDL R49, [R1+0xd30] ;  /* 0x000d300001317983 */ /* 0x001f280000100800 */
[----:B------:R-:W-:Y:S04]  /*16640*/  STL [R1+0x1da4], R48 ;  /* 0x001da43001007387 */ /* 0x000fe80000100800 */
[----:B------:R-:W4:Y:S04]  /*16650*/  LDL R56, [R1+0xd24] ;  /* 0x000d240001387983 */ /* 0x000f280000100800 */
[----:B------:R-:W4:Y:S01]  /*16660*/  LDL R51, [R1+0xd28] ;  /* 0x000d280001337983 */ /* 0x000f220000100800 */
[----:B------:R-:W-:-:S02]  /*16670*/  PRMT R46, RZ, 0x7610, R46 ;  /* 0x00007610ff2e7816 */ /* 0x000fc4000000002e */
[----:B------:R-:W-:Y:S02]  /*16680*/  PRMT R45, RZ, 0x7610, R45 ;  /* 0x00007610ff2d7816 */ /* 0x000fe4000000002d */
[----:B------:R-:W-:Y:S01]  /*16690*/  PRMT R44, RZ, 0x7610, R44 ;  /* 0x00007610ff2c7816 */ /* 0x000fe2000000002c */
[----:B---3--:R-:W-:Y:S01]  /*166a0*/  STL [R1+0x1da8], R47 ;  /* 0x001da82f01007387 */ /* 0x008fe20000100800 */
[----:B--2---:R-:W-:Y:S02]  /*166b0*/  @P1 IMAD.MOV.U32 R5, RZ, RZ, R55 ;  /* 0x000000ffff051224 */ /* 0x004fe400078e0037 */
[----:B----4-:R-:W-:Y:S01]  /*166c0*/  @P1 IMAD.MOV.U32 R4, RZ, RZ, R50 ;  /* 0x000000ffff041224 */ /* 0x010fe200078e0032 */
[----:B------:R-:W2:Y:S04]  /*166d0*/  LDL R55, [R1+0xd1c] ;  /* 0x000d1c0001377983 */ /* 0x000ea80000100800 */
[----:B------:R-:W3:Y:S04]  /*166e0*/  LDL R50, [R1+0xd20] ;  /* 0x000d200001327983 */ /* 0x000ee80000100800 */
[----:B------:R0:W4:Y:S02]  /*166f0*/  @P1 LDG.E.U8 R46, desc[UR20][R4.64] ;  /* 0x00000014042e1981 */ /* 0x000124000c1e1100 */
[----:B0-----:R-:W-:-:S02]  /*16700*/  @P1 IMAD.MOV.U32 R5, RZ, RZ, R53 ;  /* 0x000000ffff051224 */ /* 0x001fc400078e0035 */
[----:B------:R-:W-:-:S05]  /*16710*/  @P1 IMAD.MOV.U32 R4, RZ, RZ, R49 ;  /* 0x000000ffff041224 */ /* 0x000fca00078e0031 */
[----:B------:R0:W2:Y:S02]  /*16720*/  @P1 LDG.E.U8 R45, desc[UR20][R4.64] ;  /* 0x00000014042d1981 */ /* 0x0000a4000c1e1100 */
[----:B0-----:R-:W-:Y:S02]  /*16730*/  @P1 IMAD.MOV.U32 R4, RZ, RZ, R51 ;  /* 0x000000ffff041224 */ /* 0x001fe400078e0033 */
[----:B------:R-:W-:-:S05]  /*16740*/  @P1 IMAD.MOV.U32 R5, RZ, RZ, R56 ;  /* 0x000000ffff051224 */ /* 0x000fca00078e0038 */
[----:B------:R3:W2:Y:S01]  /*16750*/  @P1 LDG.E.U8 R44, desc[UR20][R4.64] ;  /* 0x00000014042c1981 */ /* 0x0006a2000c1e1100 */
[----:B------:R-:W-:-:S03]  /*16760*/  PRMT R39, RZ, 0x7610, R39 ;  /* 0x00007610ff277816 */ /* 0x000fc60000000027 */
[----:B----4-:R-:W-:Y:S04]  /*16770*/  STL [R1+0x1dac], R46 ;  /* 0x001dac2e01007387 */ /* 0x010fe80000100800 */
[----:B------:R-:W4:Y:S04]  /*16780*/  LDL R53, [R1+0xd14] ;  /* 0x000d140001357983 */ /* 0x000f280000100800 */
[----:B------:R-:W4:Y:S01]  /*16790*/  LDL R49, [R1+0xd18] ;  /* 0x000d180001317983 */ /* 0x000f220000100800 */
[----:B---3--:R-:W-:Y:S02]  /*167a0*/  @P1 IMAD.MOV.U32 R4, RZ, RZ, R50 ;  /* 0x000000ffff041224 */ /* 0x008fe400078e0032 */
[----:B--2---:R-:W-:-:S05]  /*167b0*/  @P1 IMAD.MOV.U32 R5, RZ, RZ, R55 ;  /* 0x000000ffff051224 */ /* 0x004fca00078e0037 */
[----:B------:R4:W2:Y:S04]  /*167c0*/  @P1 LDG.E.U8 R39, desc[UR20][R4.64] ;  /* 0x0000001404271981 */ /* 0x0008a8000c1e1100 */
[----:B------:R-:W-:Y:S04]  /*167d0*/  STL [R1+0x1db0], R45 ;  /* 0x001db02d01007387 */ /* 0x000fe80000100800 */
[----:B------:R-:W3:Y:S04]  /*167e0*/  LDL R58, [R1+0xd0c] ;  /* 0x000d0c00013a7983 */ /* 0x000ee80000100800 */
[----:B------:R-:W3:Y:S04]  /*167f0*/  LDL R51, [R1+0xd10] ;  /* 0x000d100001337983 */ /* 0x000ee80000100800 */
[----:B------:R-:W-:Y:S04]  /*16800*/  STL [R1+0x1db4], R44 ;  /* 0x001db42c01007387 */ /* 0x000fe80000100800 */
[----:B------:R-:W3:Y:S04]  /*16810*/  LDL R57, [R1+0xc94] ;  /* 0x000c940001397983 */ /* 0x000ee80000100800 */
[----:B------:R-:W3:Y:S01]  /*16820*/  LDL R56, [R1+0xc98] ;  /* 0x000c980001387983 */ /* 0x000ee20000100800 */
[----:B------:R-:W-:-:S02]  /*16830*/  ISETP.GT.AND P0, PT, R2, 0x1a, PT ;  /* 0x0000001a0200780c */ /* 0x000fc40003f04270 */
[----:B------:R-:W-:Y:S02]  /*16840*/  PRMT R38, RZ, 0x7610, R38 ;  /* 0x00007610ff267816 */ /* 0x000fe40000000026 */
[----:B------:R-:W-:Y:S02]  /*16850*/  ISETP.GT.AND P2, PT, R2, 0x1c, PT ;  /* 0x0000001c0200780c */ /* 0x000fe40003f44270 */
[----:B------:R-:W-:Y:S01]  /*16860*/  PRMT R37, RZ, 0x7610, R37 ;  /* 0x00007610ff257816 */ /* 0x000fe20000000025 */
[----:B------:R-:W3:Y:S04]  /*16870*/  LDL R55, [R1+0xc8c] ;  /* 0x000c8c0001377983 */ /* 0x000ee80000100800 */
[----:B------:R-:W3:Y:S01]  /*16880*/  LDL R50, [R1+0xc90] ;  /* 0x000c900001327983 */ /* 0x000ee20000100800 */
[----:B------:R-:W-:Y:S01]  /*16890*/  PRMT R54, RZ, 0x7610, R54 ;  /* 0x00007610ff367816 */ /* 0x000fe20000000036 */
[----:B----4-:R-:W-:-:S02]  /*168a0*/  @P0 IMAD.MOV.U32 R5, RZ, RZ, R53 ;  /* 0x000000ffff050224 */ /* 0x010fc400078e0035 */
[----:B------:R-:W-:-:S05]  /*168b0*/  @P0 IMAD.MOV.U32 R4, RZ, RZ, R49 ;  /* 0x000000ffff040224 */ /* 0x000fca00078e0031 */
[----:B------:R3:W4:Y:S04]  /*168c0*/  @P0 LDG.E.U8 R38, desc[UR20][R4.64] ;  /* 0x0000001404260981 */ /* 0x000728000c1e1100 */
[----:B--2---:R0:W-:Y:S04]  /*168d0*/  STL [R1+0x1db8], R39 ;  /* 0x001db82701007387 */ /* 0x0041e80000100800 */
[----:B------:R-:W2:Y:S04]  /*168e0*/  LDL R53, [R1+0xc84] ;  /* 0x000c840001357983 */ /* 0x000ea80000100800 */
[----:B------:R-:W2:Y:S01]  /*168f0*/  LDL R49, [R1+0xc88] ;  /* 0x000c880001317983 */ /* 0x000ea20000100800 */
[----:B---3--:R-:W-:-:S02]  /*16900*/  @P0 IMAD.MOV.U32 R5, RZ, RZ, R58 ;  /* 0x000000ffff050224 */ /* 0x008fc400078e003a */
[----:B------:R-:W-:-:S05]  /*16910*/  @P0 IMAD.MOV.U32 R4, RZ, RZ, R51 ;  /* 0x000000ffff040224 */ /* 0x000fca00078e0033 */
[----:B------:R1:W3:Y:S02]  /*16920*/  @P0 LDG.E.U8 R37, desc[UR20][R4.64] ;  /* 0x0000001404250981 */ /* 0x0002e4000c1e1100 */
[----:B-1----:R-:W-:Y:S02]  /*16930*/  @P2 IMAD.MOV.U32 R5, RZ, RZ, R57 ;  /* 0x000000ffff052224 */ /* 0x002fe400078e0039 */
[----:B------:R-:W-:-:S05]  /*16940*/  @P2 IMAD.MOV.U32 R4, RZ, RZ, R56 ;  /* 0x000000ffff042224 */ /* 0x000fca00078e0038 */
[----:B------:R1:W3:Y:S01]  /*16950*/  @P2 LDG.E.U8 R54, desc[UR20][R4.64] ;  /* 0x0000001404362981 */ /* 0x0002e2000c1e1100 */
[----:B------:R-:W-:Y:S02]  /*16960*/  PRMT R52, RZ, 0x7610, R52 ;  /* 0x00007610ff347816 */ /* 0x000fe40000000034 */
[----:B0-----:R-:W-:Y:S01]  /*16970*/  PRMT R39, RZ, 0x7610, R39 ;  /* 0x00007610ff277816 */ /* 0x001fe20000000027 */
[----:B-1----:R-:W-:Y:S02]  /*16980*/  @P2 IMAD.MOV.U32 R4, RZ, RZ, R50 ;  /* 0x000000ffff042224 */ /* 0x002fe400078e0032 */
[----:B------:R-:W-:-:S05]  /*16990*/  @P2 IMAD.MOV.U32 R5, RZ, RZ, R55 ;  /* 0x000000ffff052224 */ /* 0x000fca00078e0037 */
[----:B------:R2:W3:Y:S04]  /*169a0*/  @P2 LDG.E.U8 R52, desc[UR20][R4.64] ;  /* 0x0000001404342981 */ /* 0x0004e8000c1e1100 */
[----:B----4-:R0:W-:Y:S04]  /*169b0*/  STL [R1+0x1d5c], R38 ;  /* 0x001d5c2601007387 */ /* 0x0101e80000100800 */
[----:B------:R-:W4:Y:S04]  /*169c0*/  LDL R51, [R1+0xc7c] ;  /* 0x000c7c0001337983 */ /* 0x000f280000100800 */
[----:B0-----:R-:W4:Y:S01]  /*169d0*/  LDL R38, [R1+0xc80] ;  /* 0x000c800001267983 */ /* 0x001f220000100800 */
[----:B--2---:R-:W-:-:S02]  /*169e0*/  @P2 IMAD.MOV.U32 R4, RZ, RZ, R49 ;  /* 0x000000ffff042224 */ /* 0x004fc400078e0031 */
[----:B------:R-:W-:-:S05]  /*169f0*/  @P2 IMAD.MOV.U32 R5, RZ, RZ, R53 ;  /* 0x000000ffff052224 */ /* 0x000fca00078e0035 */
[----:B------:R4:W2:Y:S04]  /*16a00*/  @P2 LDG.E.U8 R39, desc[UR20][R4.64] ;  /* 0x0000001404272981 */ /* 0x0008a8000c1e1100 */
[----:B---3--:R-:W-:Y:S04]  /*16a10*/  STL [R1+0x1d60], R37 ;  /* 0x001d602501007387 */ /* 0x008fe80000100800 */
[----:B------:R0:W-:Y:S04]  /*16a20*/  STL [R1+0x1dd0], R54 ;  /* 0x001dd03601007387 */ /* 0x0001e80000100800 */
[----:B------:R-:W3:Y:S04]  /*16a30*/  LDL R50, [R1+0xc78] ;  /* 0x000c780001327983 */ /* 0x000ee80000100800 */
[----:B0-----:R-:W3:Y:S01]  /*16a40*/  LDL R54, [R1+0xc74] ;  /* 0x000c740001367983 */ /* 0x001ee20000100800 */
[----:B------:R-:W-:-:S02]  /*16a50*/  PRMT R44, RZ, 0x7610, R44 ;  /* 0x00007610ff2c7816 */ /* 0x000fc4000000002c */
[----:B------:R-:W-:Y:S01]  /*16a60*/  PRMT R45, RZ, 0x7610, R45 ;  /* 0x00007610ff2d7816 */ /* 0x000fe2000000002d */
[----:B------:R0:W-:Y:S04]  /*16a70*/  STL [R1+0x1dd4], R52 ;  /* 0x001dd43401007387 */ /* 0x0001e80000100800 */
[----:B------:R-:W3:Y:S04]  /*16a80*/  LDL R53, [R1+0xc6c] ;  /* 0x000c6c0001357983 */ /* 0x000ee80000100800 */
[----:B------:R-:W3:Y:S01]  /*16a90*/  LDL R49, [R1+0xc70] ;  /* 0x000c700001317983 */ /* 0x000ee20000100800 */
[----:B----4-:R-:W-:-:S02]  /*16aa0*/  @P2 IMAD.MOV.U32 R5, RZ, RZ, R51 ;  /* 0x000000ffff052224 */ /* 0x010fc400078e0033 */
[----:B------:R-:W-:-:S05]  /*16ab0*/  @P2 IMAD.MOV.U32 R4, RZ, RZ, R38 ;  /* 0x000000ffff042224 */ /* 0x000fca00078e0026 */
[----:B------:R3:W4:Y:S04]  /*16ac0*/  @P2 LDG.E.U8 R44, desc[UR20][R4.64] ;  /* 0x00000014042c2981 */ /* 0x000728000c1e1100 */
[----:B--2---:R-:W-:Y:S04]  /*16ad0*/  STL [R1+0x1dd8], R39 ;  /* 0x001dd82701007387 */ /* 0x004fe80000100800 */
[----:B0-----:R-:W2:Y:S04]  /*16ae0*/  LDL R52, [R1+0xc64] ;  /* 0x000c640001347983 */ /* 0x001ea80000100800 */
[----:B------:R-:W2:Y:S04]  /*16af0*/  LDL R51, [R1+0xc68] ;  /* 0x000c680001337983 */ /* 0x000ea80000100800 */
[----:B------:R-:W2:Y:S04]  /*16b00*/  LDL R38, [R1+0xc5c] ;  /* 0x000c5c0001267983 */ /* 0x000ea80000100800 */
[----:B------:R-:W2:Y:S01]  /*16b10*/  LDL R37, [R1+0xc60] ;  /* 0x000c600001257983 */ /* 0x000ea20000100800 */
[----:B---3--:R-:W-:-:S02]  /*16b20*/  @P2 IMAD.MOV.U32 R4, RZ, RZ, R50 ;  /* 0x000000ffff042224 */ /* 0x008fc400078e0032 */
[----:B------:R-:W-:-:S05]  /*16b30*/  @P2 IMAD.MOV.U32 R5, RZ, RZ, R54 ;  /* 0x000000ffff052224 */ /* 0x000fca00078e0036 */
[----:B------:R0:W3:Y:S01]  /*16b40*/  @P2 LDG.E.U8 R45, desc[UR20][R4.64] ;  /* 0x00000014042d2981 */ /* 0x0000e2000c1e1100 */
[----:B------:R-:W-:Y:S02]  /*16b50*/  PRMT R46, RZ, 0x7610, R46 ;  /* 0x00007610ff2e7816 */ /* 0x000fe4000000002e */
[----:B------:R-:W-:Y:S01]  /*16b60*/  PRMT R47, RZ, 0x7610, R47 ;  /* 0x00007610ff2f7816 */ /* 0x000fe2000000002f */
[----:B0-----:R-:W-:Y:S02]  /*16b70*/  @P2 IMAD.MOV.U32 R4, RZ, RZ, R49 ;  /* 0x000000ffff042224 */ /* 0x001fe400078e0031 */
[----:B------:R-:W-:-:S05]  /*16b80*/  @P2 IMAD.MOV.U32 R5, RZ, RZ, R53 ;  /* 0x000000ffff052224 */ /* 0x000fca00078e0035 */
[----:B------:R2:W3:Y:S04]  /*16b90*/  @P2 LDG.E.U8 R46, desc[UR20][R4.64] ;  /* 0x00000014042e2981 */ /* 0x0004e8000c1e1100 */
[----:B----4-:R0:W-:Y:S04]  /*16ba0*/  STL [R1+0x1ddc], R44 ;  /* 0x001ddc2c01007387 */ /* 0x0101e80000100800 */
[----:B------:R-:W4:Y:S04]  /*16bb0*/  LDL R50, [R1+0xd04] ;  /* 0x000d040001327983 */ /* 0x000f280000100800 */
[----:B0-----:R-:W4:Y:S01]  /*16bc0*/  LDL R44, [R1+0xd08] ;  /* 0x000d0800012c7983 */ /* 0x001f220000100800 */
[----:B--2---:R-:W-:-:S02]  /*16bd0*/  @P2 IMAD.MOV.U32 R4, RZ, RZ, R51 ;  /* 0x000000ffff042224 */ /* 0x004fc400078e0033 */
[----:B------:R-:W-:-:S05]  /*16be0*/  @P2 IMAD.MOV.U32 R5, RZ, RZ, R52 ;  /* 0x000000ffff052224 */ /* 0x000fca00078e0034 */
[----:B------:R0:W2:Y:S02]  /*16bf0*/  @P2 LDG.E.U8 R47, desc[UR20][R4.64] ;  /* 0x00000014042f2981 */ /* 0x0000a4000c1e1100 */
[----:B0-----:R-:W-:Y:S02]  /*16c00*/  @P2 IMAD.MOV.U32 R4, RZ, RZ, R37 ;  /* 0x000000ffff042224 */ /* 0x001fe400078e0025 */
[----:B------:R-:W-:Y:S01]  /*16c10*/  @P2 IMAD.MOV.U32 R5, RZ, RZ, R38 ;  /* 0x000000ffff052224 */ /* 0x000fe200078e0026 */
[----:B---3--:R0:W-:Y:S04]  /*16c20*/  STL [R1+0x1de0], R45 ;  /* 0x001de02d01007387 */ /* 0x0081e80000100800 */
[----:B------:R-:W3:Y:S04]  /*16c30*/  LDL R49, [R1+0xcfc] ;  /* 0x000cfc0001317983 */ /* 0x000ee80000100800 */
[----:B------:R-:W2:Y:S04]  /*16c40*/  LDL R39, [R1+0xd00] ;  /* 0x000d000001277983 */ /* 0x000ea80000100800 */
[----:B------:R-:W2:Y:S04]  /*16c50*/  LDL R38, [R1+0xcf4] ;  /* 0x000cf40001267983 */ /* 0x000ea80000100800 */
[----:B------:R-:W2:Y:S01]  /*16c60*/  LDL R37, [R1+0xcf8] ;  /* 0x000cf80001257983 */ /* 0x000ea20000100800 */
[----:B------:R-:W-:-:S02]  /*16c70*/  PRMT R48, RZ, 0x7610, R48 ;  /* 0x00007610ff307816 */ /* 0x000fc40000000030 */
[----:B------:R-:W-:Y:S02]  /*16c80*/  PRMT R36, RZ, 0x7610, R36 ;  /* 0x00007610ff247816 */ /* 0x000fe40000000024 */
[----:B------:R-:W-:Y:S02]  /*16c90*/  PRMT R11, RZ, 0x7610, R11 ;  /* 0x00007610ff0b7816 */ /* 0x000fe4000000000b */
[----:B------:R-:W-:Y:S02]  /*16ca0*/  PRMT R10, RZ, 0x7610, R10 ;  /* 0x00007610ff0a7816 */ /* 0x000fe4000000000a */
[----:B------:R-:W-:Y:S01]  /*16cb0*/  PRMT R9, RZ, 0x7610, R9 ;  /* 0x00007610ff097816 */ /* 0x000fe20000000009 */
[----:B0-----:R-:W2:Y:S04]  /*16cc0*/  LDL R45, [R1+0xce8] ;  /* 0x000ce800012d7983 */ /* 0x001ea80000100800 */
[----:B------:R4:W2:Y:S02]  /*16cd0*/  @P2 LDG.E.U8 R48, desc[UR20][R4.64] ;  /* 0x0000001404302981 */ /* 0x0008a4000c1e1100 */
[----:B----4-:R-:W-:-:S02]  /*16ce0*/  @P0 IMAD.MOV.U32 R5, RZ, RZ, R50 ;  /* 0x000000ffff050224 */ /* 0x010fc400078e0032 */
[----:B------:R-:W4:Y:S01]  /*16cf0*/  LDL R50, [R1+0xcec] ;  /* 0x000cec0001327983 */ /* 0x000f220000100800 */
[----:B------:R-:W-:-:S03]  /*16d00*/  @P0 IMAD.MOV.U32 R4, RZ, RZ, R44 ;  /* 0x000000ffff040224 */ /* 0x000fc600078e002c */
[----:B------:R-:W4:Y:S04]  /*16d10*/  LDL R44, [R1+0xcf0] ;  /* 0x000cf000012c7983 */ /* 0x000f280000100800 */
[----:B------:R3:W4:Y:S02]  /*16d20*/  @P0 LDG.E.U8 R36, desc[UR20][R4.64] ;  /* 0x0000001404240981 */ /* 0x000724000c1e1100 */
[----:B---3--:R-:W-:Y:S02]  /*16d30*/  @P0 IMAD.MOV.U32 R5, RZ, RZ, R49 ;  /* 0x000000ffff050224 */ /* 0x008fe400078e0031 */
[----:B--2---:R-:W-:-:S05]  /*16d40*/  @P0 IMAD.MOV.U32 R4, RZ, RZ, R39 ;  /* 0x000000ffff040224 */ /* 0x004fca00078e0027 */
[----:B------:R0:W2:Y:S02]  /*16d50*/  @P0 LDG.E.U8 R11, desc[UR20][R4.64] ;  /* 0x00000014040b0981 */ /* 0x0000a4000c1e1100 */
[----:B0-----:R-:W-:Y:S02]  /*16d60*/  @P0 IMAD.MOV.U32 R4, RZ, RZ, R37 ;  /* 0x000000ffff040224 */ /* 0x001fe400078e0025 */
[----:B------:R-:W-:-:S05]  /*16d70*/  @P0 IMAD.MOV.U32 R5, RZ, RZ, R38 ;  /* 0x000000ffff050224 */ /* 0x000fca00078e0026 */
[----:B------:R4:W3:Y:S02]  /*16d80*/  @P0 LDG.E.U8 R10, desc[UR20][R4.64] ;  /* 0x00000014040a0981 */ /* 0x0008e4000c1e1100 */
[----:B----4-:R-:W-:Y:S02]  /*16d90*/  @P0 IMAD.MOV.U32 R5, RZ, RZ, R50 ;  /* 0x000000ffff050224 */ /* 0x010fe400078e0032 */
[----:B------:R-:W-:Y:S01]  /*16da0*/  @P0 IMAD.MOV.U32 R4, RZ, RZ, R44 ;  /* 0x000000ffff040224 */ /* 0x000fe200078e002c */
[----:B------:R0:W-:Y:S04]  /*16db0*/  STL [R1+0x1d64], R36 ;  /* 0x001d642401007387 */ /* 0x0001e80000100800 */
[----:B------:R-:W4:Y:S04]  /*16dc0*/  LDL R49, [R1+0xce4] ;  /* 0x000ce40001317983 */ /* 0x000f280000100800 */
[----:B------:R-:W4:Y:S04]  /*16dd0*/  LDL R39, [R1+0xcdc] ;  /* 0x000cdc0001277983 */ /* 0x000f280000100800 */
[----:B------:R1:W4:Y:S04]  /*16de0*/  @P0 LDG.E.U8 R9, desc[UR20][R4.64] ;  /* 0x0000001404090981 */ /* 0x000328000c1e1100 */
[----:B0-----:R-:W4:Y:S04]  /*16df0*/  LDL R36, [R1+0xce0] ;  /* 0x000ce00001247983 */ /* 0x001f280000100800 */
[----:B--2---:R0:W-:Y:S04]  /*16e00*/  STL [R1+0x1d68], R11 ;  /* 0x001d680b01007387 */ /* 0x0041e80000100800 */
[----:B------:R-:W2:Y:S04]  /*16e10*/  LDL R38, [R1+0xcd4] ;  /* 0x000cd40001267983 */ /* 0x000ea80000100800 */
[----:B------:R-:W2:Y:S04]  /*16e20*/  LDL R37, [R1+0xcd8] ;  /* 0x000cd80001257983 */ /* 0x000ea80000100800 */
[----:B---3--:R3:W-:Y:S04]  /*16e30*/  STL [R1+0x1d6c], R10 ;  /* 0x001d6c0a01007387 */ /* 0x0087e80000100800 */
[----:B------:R-:W2:Y:S04]  /*16e40*/  LDL R44, [R1+0xccc] ;  /* 0x000ccc00012c7983 */ /* 0x000ea80000100800 */
[----:B0-----:R-:W2:Y:S01]  /*16e50*/  LDL R11, [R1+0xcd0] ;  /* 0x000cd000010b7983 */ /* 0x001ea20000100800 */
[----:B------:R-:W-:Y:S01]  /*16e60*/  PRMT R8, RZ, 0x7610, R8 ;  /* 0x00007610ff087816 */ /* 0x000fe20000000008 */
[----:B-1----:R-:W-:Y:S01]  /*16e70*/  @P0 IMAD.MOV.U32 R4, RZ, RZ, R45 ;  /* 0x000000ffff040224 */ /* 0x002fe200078e002d */
[----:B------:R-:W-:-:S02]  /*16e80*/  ISETP.GT.AND P1, PT, R2, 0x1b, PT ;  /* 0x0000001b0200780c */ /* 0x000fc40003f24270 */
[----:B------:R-:W-:Y:S02]  /*16e90*/  PRMT R0, RZ, 0x7610, R0 ;  /* 0x00007610ff007816 */ /* 0x000fe40000000000 */
[----:B------:R-:W-:Y:S02]  /*16ea0*/  PRMT R61, RZ, 0x7610, R61 ;  /* 0x00007610ff3d7816 */ /* 0x000fe4000000003d */
[----:B------:R-:W-:Y:S01]  /*16eb0*/  PRMT R43, RZ, 0x7610, R43 ;  /* 0x00007610ff2b7816 */ /* 0x000fe2000000002b */
[----:B----4-:R-:W-:Y:S01]  /*16ec0*/  @P0 IMAD.MOV.U32 R5, RZ, RZ, R49 ;  /* 0x000000ffff050224 */ /* 0x010fe200078e0031 */
[----:B------:R0:W-:Y:S04]  /*16ed0*/  STL [R1+0x1d70], R9 ;  /* 0x001d700901007387 */ /* 0x0001e80000100800 */
[----:B---3--:R-:W3:Y:S04]  /*16ee0*/  LDL R10, [R1+0xcc4] ;  /* 0x000cc400010a7983 */ /* 0x008ee80000100800 */
[----:B------:R1:W4:Y:S04]  /*16ef0*/  @P0 LDG.E.U8 R8, desc[UR20][R4.64] ;  /* 0x0000001404080981 */ /* 0x000328000c1e1100 */
[----:B0-----:R-:W4:Y:S01]  /*16f00*/  LDL R9, [R1+0xcc8] ;  /* 0x000cc80001097983 */ /* 0x001f220000100800 */
[----:B-1----:R-:W-:-:S02]  /*16f10*/  @P0 IMAD.MOV.U32 R4, RZ, RZ, R36 ;  /* 0x000000ffff040224 */ /* 0x002fc400078e0024 */
[----:B------:R-:W-:-:S05]  /*16f20*/  @P0 IMAD.MOV.U32 R5, RZ, RZ, R39 ;  /* 0x000000ffff050224 */ /* 0x000fca00078e0027 */
[----:B------:R2:W4:Y:S02]  /*16f30*/  @P0 LDG.E.U8 R0, desc[UR20][R4.64] ;  /* 0x0000001404000981 */ /* 0x000524000c1e1100 */
[----:B--2---:R-:W-:Y:S02]  /*16f40*/  @P1 IMAD.MOV.U32 R5, RZ, RZ, R38 ;  /* 0x000000ffff051224 */ /* 0x004fe400078e0026 */
[----:B------:R-:W-:-:S05]  /*16f50*/  @P1 IMAD.MOV.U32 R4, RZ, RZ, R37 ;  /* 0x000000ffff041224 */ /* 0x000fca00078e0025 */
[----:B------:R0:W2:Y:S02]  /*16f60*/  @P1 LDG.E.U8 R61, desc[UR20][R4.64] ;  /* 0x00000014043d1981 */ /* 0x0000a4000c1e1100 */
[----:B0-----:R-:W-:Y:S02]  /*16f70*/  @P1 IMAD.MOV.U32 R5, RZ, RZ, R44 ;  /* 0x000000ffff051224 */ /* 0x001fe400078e002c */
[----:B------:R-:W-:-:S05]  /*16f80*/  @P1 IMAD.MOV.U32 R4, RZ, RZ, R11 ;  /* 0x000000ffff041224 */ /* 0x000fca00078e000b */
[----:B------:R3:W2:Y:S01]  /*16f90*/  @P1 LDG.E.U8 R43, desc[UR20][R4.64] ;  /* 0x00000014042b1981 */ /* 0x0006a2000c1e1100 */
[----:B------:R-:W-:Y:S01]  /*16fa0*/  PRMT R42, RZ, 0x7610, R42 ;  /* 0x00007610ff2a7816 */ /* 0x000fe2000000002a */
[----:B---3--:R-:W-:Y:S02]  /*16fb0*/  @P1 IMAD.MOV.U32 R5, RZ, RZ, R10 ;  /* 0x000000ffff051224 */ /* 0x008fe400078e000a */
[----:B----4-:R-:W-:Y:S04]  /*16fc0*/  STL [R1+0x1d74], R8 ;  /* 0x001d740801007387 */ /* 0x010fe80000100800 */
[----:B------:R-:W3:Y:S04]  /*16fd0*/  LDL R36, [R1+0xc58] ;  /* 0x000c580001247983 */ /* 0x000ee80000100800 */
[----:B------:R-:W4:Y:S01]  /*16fe0*/  LDL R39, [R1+0xc54] ;  /* 0x000c540001277983 */ /* 0x000f220000100800 */
[----:B------:R-:W-:-:S05]  /*16ff0*/  @P1 IMAD.MOV.U32 R4, RZ, RZ, R9 ;  /* 0x000000ffff041224 */ /* 0x000fca00078e0009 */
[----:B------:R3:W4:Y:S04]  /*17000*/  @P1 LDG.E.U8 R42, desc[UR20][R4.64] ;  /* 0x00000014042a1981 */ /* 0x000728000c1e1100 */
[----:B------:R0:W-:Y:S04]  /*17010*/  STL [R1+0x1d78], R0 ;  /* 0x001d780001007387 */ /* 0x0001e80000100800 */
[----:B------:R-:W4:Y:S04]  /*17020*/  LDL R38, [R1+0xc4c] ;  /* 0x000c4c0001267983 */ /* 0x000f280000100800 */
[----:B------:R-:W4:Y:S04]  /*17030*/  LDL R37, [R1+0xc50] ;  /* 0x000c500001257983 */ /* 0x000f280000100800 */
[----:B0-----:R-:W4:Y:S04]  /*17040*/  LDL R0, [R1+0xc48] ;  /* 0x000c480001007983 */ /* 0x001f280000100800 */
[----:B--2---:R-:W-:Y:S04]  /*17050*/  STL [R1+0x1d7c], R61 ;  /* 0x001d7c3d01007387 */ /* 0x004fe80000100800 */
[----:B------:R-:W2:Y:S04]  /*17060*/  LDL R11, [R1+0xc44] ;  /* 0x000c4400010b7983 */ /* 0x000ea80000100800 */
[----:B------:R-:W2:Y:S04]  /*17070*/  LDL R8, [R1+0xc40] ;  /* 0x000c400001087983 */ /* 0x000ea80000100800 */
[----:B------:R0:W-:Y:S04]  /*17080*/  STL [R1+0x1d80], R43 ;  /* 0x001d802b01007387 */ /* 0x0001e80000100800 */
[----:B------:R-:W2:Y:S01]  /*17090*/  LDL R10, [R1+0xc34] ;  /* 0x000c3400010a7983 */ /* 0x000ea20000100800 */
[----:B------:R-:W-:-:S03]  /*170a0*/  ISETP.GT.AND P2, PT, R2, 0x1d, PT ;  /* 0x0000001d0200780c */ /* 0x000fc60003f44270 */
[----:B------:R-:W2:Y:S04]  /*170b0*/  LDL R9, [R1+0xc38] ;  /* 0x000c380001097983 */ /* 0x000ea80000100800 */
[----:B0-----:R-:W2:Y:S01]  /*170c0*/  LDL R43, [R1+0xc3c] ;  /* 0x000c3c00012b7983 */ /* 0x001ea20000100800 */
[----:B------:R-:W-:Y:S02]  /*170d0*/  PRMT R41, RZ, 0x7610, R41 ;  /* 0x00007610ff297816 */ /* 0x000fe40000000029 */
[----:B------:R-:W-:Y:S02]  /*170e0*/  PRMT R40, RZ, 0x7610, R40 ;  /* 0x00007610ff287816 */ /* 0x000fe40000000028 */
[----:B------:R-:W-:Y:S02]  /*170f0*/  PRMT R35, RZ, 0x7610, R35 ;  /* 0x00007610ff237816 */ /* 0x000fe40000000023 */
[----:B------:R-:W-:Y:S01]  /*17100*/  PRMT R34, RZ, 0x7610, R34 ;  /* 0x00007610ff227816 */ /* 0x000fe20000000022 */
[----:B---3--:R-:W-:Y:S01]  /*17110*/  @P2 IMAD.MOV.U32 R4, RZ, RZ, R36 ;  /* 0x000000ffff042224 */ /* 0x008fe200078e0024 */
[----:B----4-:R0:W-:Y:S04]  /*17120*/  STL [R1+0x1d84], R42 ;  /* 0x001d842a01007387 */ /* 0x0101e80000100800 */
[----:B------:R-:W3:Y:S01]  /*17130*/  LDL R36, [R1+0xc30] ;  /* 0x000c300001247983 */ /* 0x000ee20000100800 */
[----:B------:R-:W-:Y:S01]  /*17140*/  @P2 IMAD.MOV.U32 R5, RZ, RZ, R39 ;  /* 0x000000ffff052224 */ /* 0x000fe200078e0027 */
[----:B------:R-:W-:-:S02]  /*17150*/  PRMT R33, RZ, 0x7610, R33 ;  /* 0x00007610ff217816 */ /* 0x000fc40000000021 */
[----:B------:R-:W4:Y:S04]  /*17160*/  LDL R39, [R1+0xc2c] ;  /* 0x000c2c0001277983 */ /* 0x000f280000100800 */
[----:B------:R1:W4:Y:S04]  /*17170*/  @P2 LDG.E.U8 R41, desc[UR20][R4.64] ;  /* 0x0000001404292981 */ /* 0x000328000c1e1100 */
[----:B------:R-:W4:Y:S01]  /*17180*/  LDL R44, [R1+0xc14] ;  /* 0x000c1400012c7983 */ /* 0x000f220000100800 */
[----:B------:R-:W-:Y:S02]  /*17190*/  PRMT R32, RZ, 0x7610, R32 ;  /* 0x00007610ff207816 */ /* 0x000fe40000000020 */
[----:B------:R-:W-:-:S02]  /*171a0*/  PRMT R31, RZ, 0x7610, R31 ;  /* 0x00007610ff1f7816 */ /* 0x000fc4000000001f */
[----:B------:R-:W-:Y:S02]  /*171b0*/  PRMT R30, RZ, 0x7610, R30 ;  /* 0x00007610ff1e7816 */ /* 0x000fe4000000001e */
[----:B------:R-:W-:Y:S02]  /*171c0*/  PRMT R29, RZ, 0x7610, R29 ;  /* 0x00007610ff1d7816 */ /* 0x000fe4000000001d */
[----:B------:R-:W-:Y:S02]  /*171d0*/  ISETP.GT.AND P0, PT, R2, 0x1e, PT ;  /* 0x0000001e0200780c */ /* 0x000fe40003f04270 */
[----:B------:R-:W-:Y:S02]  /*171e0*/  PRMT R28, RZ, 0x7610, R28 ;  /* 0x00007610ff1c7816 */ /* 0x000fe4000000001c */
[----:B------:R-:W-:Y:S01]  /*171f0*/  PRMT R27, RZ, 0x7610, R27 ;  /* 0x00007610ff1b7816 */ /* 0x000fe2000000001b */
[----:B0-----:R-:W4:Y:S01]  /*17200*/  LDL R42, [R1+0xc0c] ;  /* 0x000c0c00012a7983 */ /* 0x001f220000100800 */
[----:B-1----:R-:W-:-:S02]  /*17210*/  @P2 IMAD.MOV.U32 R4, RZ, RZ, R37 ;  /* 0x000000ffff042224 */ /* 0x002fc400078e0025 */
[----:B------:R-:W-:Y:S01]  /*17220*/  @P2 IMAD.MOV.U32 R5, RZ, RZ, R38 ;  /* 0x000000ffff052224 */ /* 0x000fe200078e0026 */
[----:B------:R-:W4:Y:S04]  /*17230*/  LDL R37, [R1+0xc28] ;  /* 0x000c280001257983 */ /* 0x000f280000100800 */
[----:B------:R-:W4:Y:S04]  /*17240*/  LDL R38, [R1+0xc24] ;  /* 0x000c240001267983 */ /* 0x000f280000100800 */
[----:B------:R0:W4:Y:S02]  /*17250*/  @P2 LDG.E.U8 R40, desc[UR20][R4.64] ;  /* 0x0000001404282981 */ /* 0x000124000c1e1100 */
[----:B0-----:R-:W-:-:S02]  /*17260*/  @P2 IMAD.MOV.U32 R4, RZ, RZ, R0 ;  /* 0x000000ffff042224 */ /* 0x001fc400078e0000 */
[----:B--2---:R-:W-:Y:S01]  /*17270*/  @P2 IMAD.MOV.U32 R5, RZ, RZ, R11 ;  /* 0x000000ffff052224 */ /* 0x004fe200078e000b */
[----:B------:R-:W2:Y:S04]  /*17280*/  LDL R0, [R1+0xc20] ;  /* 0x000c200001007983 */ /* 0x000ea80000100800 */
[----:B------:R-:W2:Y:S04]  /*17290*/  LDL R11, [R1+0xc1c] ;  /* 0x000c1c00010b7983 */ /* 0x000ea80000100800 */
[----:B------:R0:W2:Y:S02]  /*172a0*/  @P2 LDG.E.U8 R35, desc[UR20][R4.64] ;  /* 0x0000001404232981 */ /* 0x0000a4000c1e1100 */
[----:B0-----:R-:W-:-:S02]  /*172b0*/  @P2 IMAD.MOV.U32 R4, RZ, RZ, R8 ;  /* 0x000000ffff042224 */ /* 0x001fc400078e0008 */
[----:B------:R-:W2:Y:S01]  /*172c0*/  LDL R8, [R1+0xcc0] ;  /* 0x000cc00001087983 */ /* 0x000ea20000100800 */
[----:B------:R-:W-:-:S03]  /*172d0*/  @P2 IMAD.MOV.U32 R5, RZ, RZ, R43 ;  /* 0x000000ffff052224 */ /* 0x000fc600078e002b */
[----:B------:R-:W2:Y:S04]  /*172e0*/  LDL R43, [R1+0xc18] ;  /* 0x000c1800012b7983 */ /* 0x000ea80000100800 */
[----:B------:R0:W2:Y:S02]  /*172f0*/  @P2 LDG.E.U8 R34, desc[UR20][R4.64] ;  /* 0x0000001404222981 */ /* 0x0000a4000c1e1100 */
[----:B0-----:R-:W-:Y:S02]  /*17300*/  @P2 IMAD.MOV.U32 R5, RZ, RZ, R10 ;  /* 0x000000ffff052224 */ /* 0x001fe400078e000a */
[----:B------:R-:W2:Y:S01]  /*17310*/  LDL R10, [R1+0xcbc] ;  /* 0x000cbc00010a7983 */ /* 0x000ea20000100800 */
[----:B------:R-:W-:-:S03]  /*17320*/  @P2 IMAD.MOV.U32 R4, RZ, RZ, R9 ;  /* 0x000000ffff042224 */ /* 0x000fc600078e0009 */
[----:B------:R-:W2:Y:S04]  /*17330*/  LDL R9, [R1+0xcb8] ;  /* 0x000cb80001097983 */ /* 0x000ea80000100800 */
[----:B------:R3:W2:Y:S02]  /*17340*/  @P2 LDG.E.U8 R33, desc[UR20][R4.64] ;  /* 0x0000001404212981 */ /* 0x0006a4000c1e1100 */
[----:B---3--:R-:W-:Y:S02]  /*17350*/  @P2 IMAD.MOV.U32 R4, RZ, RZ, R36 ;  /* 0x000000ffff042224 */ /* 0x008fe400078e0024 */
[----:B------:R-:W3:Y:S01]  /*17360*/  LDL R36, [R1+0xcb4] ;  /* 0x000cb40001247983 */ /* 0x000ee20000100800 */
[----:B----4-:R-:W-:-:S03]  /*17370*/  @P2 IMAD.MOV.U32 R5, RZ, RZ, R39 ;  /* 0x000000ffff052224 */ /* 0x010fc600078e0027 */
[----:B------:R-:W4:Y:S04]  /*17380*/  LDL R39, [R1+0xc10] ;  /* 0x000c100001277983 */ /* 0x000f280000100800 */
[----:B------:R0:W4:Y:S02]  /*17390*/  @P2 LDG.E.U8 R32, desc[UR20][R4.64] ;  /* 0x0000001404202981 */ /* 0x000124000c1e1100 */
[----:B0-----:R-:W-:Y:S02]  /*173a0*/  @P2 IMAD.MOV.U32 R4, RZ, RZ, R37 ;  /* 0x000000ffff042224 */ /* 0x001fe400078e0025 */
[----:B------:R-:W-:Y:S02]  /*173b0*/  @P2 IMAD.MOV.U32 R5, RZ, RZ, R38 ;  /* 0x000000ffff052224 */ /* 0x000fe400078e0026 */
[----:B------:R-:W4:Y:S04]  /*173c0*/  LDL R38, [R1+0xc04] ;  /* 0x000c040001267983 */ /* 0x000f280000100800 */
[----:B------:R2:W4:Y:S02]  /*173d0*/  @P2 LDG.E.U8 R31, desc[UR20][R4.64] ;  /* 0x00000014041f2981 */ /* 0x000524000c1e1100 */
[----:B--2---:R-:W-:-:S02]  /*173e0*/  @P2 IMAD.MOV.U32 R4, RZ, RZ, R0 ;  /* 0x000000ffff042224 */ /* 0x004fc400078e0000 */
[----:B------:R-:W-:Y:S01]  /*173f0*/  @P2 IMAD.MOV.U32 R5, RZ, RZ, R11 ;  /* 0x000000ffff052224 */ /* 0x000fe200078e000b */
[----:B------:R-:W2:Y:S04]  /*17400*/  LDL R0, [R1+0xc00] ;  /* 0x000c000001007983 */ /* 0x000ea80000100800 */
[----:B------:R-:W2:Y:S04]  /*17410*/  LDL R11, [R1+0xc08] ;  /* 0x000c0800010b7983 */ /* 0x000ea80000100800 */
[----:B------:R0:W2:Y:S02]  /*17420*/  @P2 LDG.E.U8 R30, desc[UR20][R4.64] ;  /* 0x00000014041e2981 */ /* 0x0000a4000c1e1100 */
[----:B0-----:R-:W-:-:S02]  /*17430*/  @P1 IMAD.MOV.U32 R4, RZ, RZ, R8 ;  /* 0x000000ffff041224 */ /* 0x001fc400078e0008 */
[----:B------:R-:W2:Y:S01]  /*17440*/  LDL R8, [R1+0xbf8] ;  /* 0x000bf80001087983 */ /* 0x000ea20000100800 */
[----:B------:R-:W-:-:S03]  /*17450*/  @P1 IMAD.MOV.U32 R5, RZ, RZ, R10 ;  /* 0x000000ffff051224 */ /* 0x000fc600078e000a */
[----:B------:R-:W2:Y:S04]  /*17460*/  LDL R10, [R1+0xbfc] ;  /* 0x000bfc00010a7983 */ /* 0x000ea80000100800 */
[----:B------:R0:W4:Y:S02]  /*17470*/  @P1 LDG.E.U8 R29, desc[UR20][R4.64] ;  /* 0x00000014041d1981 */ /* 0x000124000c1e1100 */
[----:B0-----:R-:W-:Y:S02]  /*17480*/  @P1 IMAD.MOV.U32 R4, RZ, RZ, R9 ;  /* 0x000000ffff041224 */ /* 0x001fe400078e0009 */
[----:B---3--:R-:W-:-:S05]  /*17490*/  @P1 IMAD.MOV.U32 R5, RZ, RZ, R36 ;  /* 0x000000ffff051224 */ /* 0x008fca00078e0024 */
[----:B------:R0:W3:Y:S02]  /*174a0*/  @P1 LDG.E.U8 R28, desc[UR20][R4.64] ;  /* 0x00000014041c1981 */ /* 0x0000e4000c1e1100 */
[----:B0-----:R-:W-:Y:S02]  /*174b0*/  @P0 IMAD.MOV.U32 R4, RZ, RZ, R43 ;  /* 0x000000ffff040224 */ /* 0x001fe400078e002b */
[----:B------:R-:W-:-:S05]  /*174c0*/  @P0 IMAD.MOV.U32 R5, RZ, RZ, R44 ;  /* 0x000000ffff050224 */ /* 0x000fca00078e002c */
[----:B------:R0:W3:Y:S04]  /*174d0*/  @P0 LDG.E.U8 R27, desc[UR20][R4.64] ;  /* 0x00000014041b0981 */ /* 0x0000e8000c1e1100 */
[----:B----4-:R-:W-:Y:S04]  /*174e0*/  STL [R1+0x1d88], R29 ;  /* 0x001d881d01007387 */ /* 0x010fe80000100800 */
[----:B------:R-:W4:Y:S04]  /*174f0*/  LDL R37, [R1+0xbf4] ;  /* 0x000bf40001257983 */ /* 0x000f280000100800 */
[----:B------:R-:W4:Y:S04]  /*17500*/  LDL R9, [R1+0xbf0] ;  /* 0x000bf00001097983 */ /* 0x000f280000100800 */
[----:B------:R-:W4:Y:S01]  /*17510*/  LDL R36, [R1+0xbec] ;  /* 0x000bec0001247983 */ /* 0x000f220000100800 */
[----:B------:R-:W-:Y:S01]  /*17520*/  PRMT R26, RZ, 0x7610, R26 ;  /* 0x00007610ff1a7816 */ /* 0x000fe2000000001a */
[----:B0-----:R-:W-:-:S02]  /*17530*/  @P0 IMAD.MOV.U32 R4, RZ, RZ, R39 ;  /* 0x000000ffff040224 */ /* 0x001fc400078e0027 */
[----:B------:R-:W-:Y:S01]  /*17540*/  @P0 IMAD.MOV.U32 R5, RZ, RZ, R42 ;  /* 0x000000ffff050224 */ /* 0x000fe200078e002a */
[----:B------:R-:W-:-:S04]  /*17550*/  PRMT R25, RZ, 0x7610, R25 ;  /* 0x00007610ff197816 */ /* 0x000fc80000000019 */
[----:B------:R2:W4:Y:S02]  /*17560*/  @P0 LDG.E.U8 R26, desc[UR20][R4.64] ;  /* 0x00000014041a0981 */ /* 0x000524000c1e1100 */
[----:B--2---:R-:W-:Y:S02]  /*17570*/  @P0 IMAD.MOV.U32 R4, RZ, RZ, R11 ;  /* 0x000000ffff040224 */ /* 0x004fe400078e000b */
[----:B------:R-:W-:-:S05]  /*17580*/  @P0 IMAD.MOV.U32 R5, RZ, RZ, R38 ;  /* 0x000000ffff050224 */ /* 0x000fca00078e0026 */
[----:B------:R0:W2:Y:S02]  /*17590*/  @P0 LDG.E.U8 R25, desc[UR20][R4.64] ;  /* 0x0000001404190981 */ /* 0x0000a4000c1e1100 */
[----:B0-----:R-:W-:Y:S01]  /*175a0*/  @P0 IMAD.MOV.U32 R4, RZ, RZ, R0 ;  /* 0x000000ffff040224 */ /* 0x001fe200078e0000 */
[----:B------:R-:W-:Y:S01]  /*175b0*/  PRMT R24, RZ, 0x7610, R24 ;  /* 0x00007610ff187816 */ /* 0x000fe20000000018 */
[----:B------:R-:W-:Y:S01]  /*175c0*/  @P0 IMAD.MOV.U32 R5, RZ, RZ, R10 ;  /* 0x000000ffff050224 */ /* 0x000fe200078e000a */
[----:B------:R-:W-:-:S04]  /*175d0*/  PRMT R23, RZ, 0x7610, R23 ;  /* 0x00007610ff177816 */ /* 0x000fc80000000017 */
[----:B------:R0:W2:Y:S02]  /*175e0*/  @P0 LDG.E.U8 R24, desc[UR20][R4.64] ;  /* 0x0000001404180981 */ /* 0x0000a4000c1e1100 */
[----:B0-----:R-:W-:Y:S02]  /*175f0*/  @P0 IMAD.MOV.U32 R4, RZ, RZ, R8 ;  /* 0x000000ffff040224 */ /* 0x001fe400078e0008 */
[----:B---3--:R0:W-:Y:S04]  /*17600*/  STL [R1+0x1d8c], R28 ;  /* 0x001d8c1c01007387 */ /* 0x0081e80000100800 */
[----:B0-----:R-:W3:Y:S04]  /*17610*/  LDL R28, [R1+0xbe8] ;  /* 0x000be800011c7983 */ /* 0x001ee80000100800 */
[----:B------:R0:W-:Y:S04]  /*17620*/  STL [R1+0x1d90], R27 ;  /* 0x001d901b01007387 */ /* 0x0001e80000100800 */
[----:B------:R-:W2:Y:S04]  /*17630*/  LDL R29, [R1+0xbe4] ;  /* 0x000be400011d7983 */ /* 0x000ea80000100800 */
[----:B------:R-:W2:Y:S04]  /*17640*/  LDL R11, [R1+0xbe0] ;  /* 0x000be000010b7983 */ /* 0x000ea80000100800 */
[----:B------:R-:W2:Y:S04]  /*17650*/  LDL R0, [R1+0xcb0] ;  /* 0x000cb00001007983 */ /* 0x000ea80000100800 */
[----:B------:R-:W2:Y:S04]  /*17660*/  LDL R10, [R1+0xcac] ;  /* 0x000cac00010a7983 */ /* 0x000ea80000100800 */
[----:B------:R-:W2:Y:S04]  /*17670*/  LDL R8, [R1+0xca8] ;  /* 0x000ca80001087983 */ /* 0x000ea80000100800 */
[----:B------:R-:W2:Y:S04]  /*17680*/  LDL R43, [R1+0xca4] ;  /* 0x000ca400012b7983 */ /* 0x000ea80000100800 */
[----:B------:R-:W2:Y:S04]  /*17690*/  LDL R42, [R1+0xc9c] ;  /* 0x000c9c00012a7983 */ /* 0x000ea80000100800 */
[----:B0-----:R-:W2:Y:S04]  /*176a0*/  LDL R27, [R1+0xbdc] ;  /* 0x000bdc00011b7983 */ /* 0x001ea80000100800 */
[----:B------:R-:W2:Y:S04]  /*176b0*/  LDL R39, [R1+0xbd4] ;  /* 0x000bd40001277983 */ /* 0x000ea80000100800 */
[----:B------:R-:W2:Y:S01]  /*176c0*/  LDL R38, [R1+0xbd8] ;  /* 0x000bd80001267983 */ /* 0x000ea20000100800 */
[----:B----4-:R-:W-:Y:S01]  /*176d0*/  @P0 IMAD.MOV.U32 R5, RZ, RZ, R37 ;  /* 0x000000ffff050224 */ /* 0x010fe200078e0025 */
[----:B------:R-:W-:-:S02]  /*176e0*/  PRMT R22, RZ, 0x7610, R22 ;  /* 0x00007610ff167816 */ /* 0x000fc40000000016 */
[----:B------:R-:W4:Y:S04]  /*176f0*/  LDL R37, [R1+0xbcc] ;  /* 0x000bcc0001257983 */ /* 0x000f280000100800 */
[----:B------:R0:W4:Y:S02]  /*17700*/  @P0 LDG.E.U8 R23, desc[UR20][R4.64] ;  /* 0x0000001404170981 */ /* 0x000124000c1e1100 */
[----:B0-----:R-:W-:Y:S02]  /*17710*/  @P0 IMAD.MOV.U32 R4, RZ, RZ, R9 ;  /* 0x000000ffff040224 */ /* 0x001fe400078e0009 */
[----:B------:R-:W4:Y:S01]  /*17720*/  LDL R9, [R1+0xca0] ;  /* 0x000ca00001097983 */ /* 0x000f220000100800 */
[----:B------:R-:W-:-:S03]  /*17730*/  @P0 IMAD.MOV.U32 R5, RZ, RZ, R36 ;  /* 0x000000ffff050224 */ /* 0x000fc600078e0024 */
[----:B------:R-:W4:Y:S01]  /*17740*/  LDL R36, [R1+0xbd0] ;  /* 0x000bd00001247983 */ /* 0x000f220000100800 */
[----:B------:R-:W-:-:S03]  /*17750*/  PRMT R21, RZ, 0x7610, R21 ;  /* 0x00007610ff157816 */ /* 0x000fc60000000015 */
[----:B------:R3:W4:Y:S01]  /*17760*/  @P0 LDG.E.U8 R22, desc[UR20][R4.64] ;  /* 0x0000001404160981 */ /* 0x000722000c1e1100 */
[----:B------:R-:W-:Y:S02]  /*17770*/  PRMT R20, RZ, 0x7610, R20 ;  /* 0x00007610ff147816 */ /* 0x000fe40000000014 */
[----:B------:R-:W-:Y:S02]  /*17780*/  PRMT R19, RZ, 0x7610, R19 ;  /* 0x00007610ff137816 */ /* 0x000fe40000000013 */
[----:B------:R-:W-:Y:S01]  /*17790*/  PRMT R18, RZ, 0x7610, R18 ;  /* 0x00007610ff127816 */ /* 0x000fe20000000012 */
[----:B---3--:R-:W-:Y:S02]  /*177a0*/  @P0 IMAD.MOV.U32 R4, RZ, RZ, R28 ;  /* 0x000000ffff040224 */ /* 0x008fe400078e001c */
[----:B------:R-:W3:Y:S01]  /*177b0*/  LDL R28, [R1+0xbc8] ;  /* 0x000bc800011c7983 */ /* 0x000ee20000100800 */
[----:B--2---:R-:W-:-:S03]  /*177c0*/  @P0 IMAD.MOV.U32 R5, RZ, RZ, R29 ;  /* 0x000000ffff050224 */ /* 0x004fc600078e001d */
[----:B------:R-:W2:Y:S04]  /*177d0*/  LDL R29, [R1+0xbc4] ;  /* 0x000bc400011d7983 */ /* 0x000ea80000100800 */
[----:B------:R0:W2:Y:S02]  /*177e0*/  @P0 LDG.E.U8 R21, desc[UR20][R4.64] ;  /* 0x0000001404150981 */ /* 0x0000a4000c1e1100 */
[----:B0-----:R-:W-:Y:S02]  /*177f0*/  @P0 IMAD.MOV.U32 R4, RZ, RZ, R11 ;  /* 0x000000ffff040224 */ /* 0x001fe400078e000b */
        /* <DEDUP_REMOVED lines=10> */
[----:B------:R-:W-:Y:S01]  /*178a0*/  @P1 IMAD.MOV.U32 R5, RZ, RZ, R43 ;  /* 0x000000ffff051224 */ /* 0x000fe200078e002b */
[----:B------:R-:W2:Y:S04]  /*178b0*/  LDL R8, [R1+0xbb0] ;  /* 0x000bb00001087983 */ /* 0x000ea80000100800 */
[----:B------:R4:W2:Y:S02]  /*178c0*/  @P1 LDG.E.U8 R18, desc[UR20][R4.64] ;  /* 0x0000001404121981 */ /* 0x0008a4000c1e1100 */
[----:B----4-:R-:W-:-:S02]  /*178d0*/  @P1 IMAD.MOV.U32 R4, RZ, RZ, R9 ;  /* 0x000000ffff041224 */ /* 0x010fc400078e0009 */
[----:B------:R-:W4:Y:S01]  /*178e0*/  LDL R9, [R1+0xbac] ;  /* 0x000bac0001097983 */ /* 0x000f220000100800 */
[----:B------:R-:W-:Y:S02]  /*178f0*/  ISETP.GT.AND P0, PT, R2, 0x1f, PT ;  /* 0x0000001f0200780c */ /* 0x000fe40003f04270 */
[----:B------:R-:W-:Y:S01]  /*17900*/  PRMT R17, RZ, 0x7610, R17 ;  /* 0x00007610ff117816 */ /* 0x000fe20000000011 */
[----:B------:R-:W-:Y:S01]  /*17910*/  @P1 IMAD.MOV.U32 R5, RZ, RZ, R42 ;  /* 0x000000ffff051224 */ /* 0x000fe200078e002a */
[----:B------:R-:W-:-:S04]  /*17920*/  PRMT R16, RZ, 0x7610, R16 ;  /* 0x00007610ff107816 */ /* 0x000fc80000000010 */
[----:B------:R0:W4:Y:S01]  /*17930*/  @P1 LDG.E.U8 R17, desc[UR20][R4.64] ;  /* 0x0000001404111981 */ /* 0x000122000c1e1100 */
[----:B------:R-:W-:-:S04]  /*17940*/  PRMT R15, RZ, 0x7610, R15 ;  /* 0x00007610ff0f7816 */ /* 0x000fc8000000000f */
[----:B0-----:R-:W-:Y:S02]  /*17950*/  @P0 IMAD.MOV.U32 R4, RZ, RZ, R38 ;  /* 0x000000ffff040224 */ /* 0x001fe400078e0026 */
[----:B------:R-:W-:-:S05]  /*17960*/  @P0 IMAD.MOV.U32 R5, RZ, RZ, R39 ;  /* 0x000000ffff050224 */ /* 0x000fca00078e0027 */
[----:B------:R0:W4:Y:S01]  /*17970*/  @P0 LDG.E.U8 R16, desc[UR20][R4.64] ;  /* 0x0000001404100981 */ /* 0x000122000c1e1100 */
[----:B------:R-:W-:Y:S01]  /*17980*/  PRMT R14, RZ, 0x7610, R14 ;  /* 0x00007610ff0e7816 */ /* 0x000fe2000000000e */
[----:B0-----:R-:W-:Y:S02]  /*17990*/  @P0 IMAD.MOV.U32 R4, RZ, RZ, R36 ;  /* 0x000000ffff040224 */ /* 0x001fe400078e0024 */
[----:B------:R-:W-:-:S05]  /*179a0*/  @P0 IMAD.MOV.U32 R5, RZ, RZ, R37 ;  /* 0x000000ffff050224 */ /* 0x000fca00078e0025 */
[----:B------:R3:W4:Y:S01]  /*179b0*/  @P0 LDG.E.U8 R15, desc[UR20][R4.64] ;  /* 0x00000014040f0981 */ /* 0x000722000c1e1100 */
        /* <DEDUP_REMOVED lines=8> */
[----:B------:R-:W-:Y:S02]  /*17a40*/  @P0 IMAD.MOV.U32 R5, RZ, RZ, R27 ;  /* 0x000000ffff050224 */ /* 0x000fe400078e001b */
[----:B------:R-:W2:Y:S04]  /*17a50*/  LDL R27, [R1+0xb9c] ;  /* 0x000b9c00011b7983 */ /* 0x000ea80000100800 */
[----:B------:R0:W2:Y:S02]  /*17a60*/  @P0 LDG.E.U8 R13, desc[UR20][R4.64] ;  /* 0x00000014040d0981 */ /* 0x0000a4000c1e1100 */
[----:B0-----:R-:W-:-:S02]  /*17a70*/  @P0 IMAD.MOV.U32 R4, RZ, RZ, R0 ;  /* 0x000000ffff040224 */ /* 0x001fc400078e0000 */
[----:B------:R-:W2:Y:S01]  /*17a80*/  LDL R0, [R1+0xba0] ;  /* 0x000ba00001007983 */ /* 0x000ea20000100800 */
[----:B------:R-:W-:-:S05]  /*17a90*/  @P0 IMAD.MOV.U32 R5, RZ, RZ, R10 ;  /* 0x000000ffff050224 */ /* 0x000fca00078e000a */
[----:B------:R0:W2:Y:S02]  /*17aa0*/  @P0 LDG.E.U8 R12, desc[UR20][R4.64] ;  /* 0x00000014040c0981 */ /* 0x0000a4000c1e1100 */
[----:B0-----:R-:W-:Y:S02]  /*17ab0*/  @P0 IMAD.MOV.U32 R4, RZ, RZ, R8 ;  /* 0x000000ffff040224 */ /* 0x001fe400078e0008 */
[----:B------:R-:W2:Y:S01]  /*17ac0*/  LDL.LU R8, [R1+0xb2c] ;  /* 0x000b2c0001087983 */ /* 0x000ea20000300800 */
[----:B----4-:R-:W-:-:S03]  /*17ad0*/  @P0 IMAD.MOV.U32 R5, RZ, RZ, R9 ;  /* 0x000000ffff050224 */ /* 0x010fc600078e0009 */
[----:B------:R-:W4:Y:S04]  /*17ae0*/  LDL.LU R9, [R1+0xb28] ;  /* 0x000b280001097983 */ /* 0x000f280000300800 */
        /* <DEDUP_REMOVED lines=15> */
[----:B------:R-:W4:Y:S01]  /*17be0*/  LDL.LU R50, [R1+0xa28] ;  /* 0x000a280001327983 */ /* 0x000f220000300800 */
[----:B------:R-:W-:Y:S01]  /*17bf0*/  PRMT R7, RZ, 0x7610, R7 ;  /* 0x00007610ff077816 */ /* 0x000fe20000000007 */
[----:B------:R-:W0:Y:S01]  /*17c00*/  S2R R10, SR_TID.X ;  /* 0x00000000000a7919 */ /* 0x000e220000002100 */
[----:B------:R-:W-:-:S02]  /*17c10*/  PRMT R6, RZ, 0x7610, R6 ;  /* 0x00007610ff067816 */ /* 0x000fc40000000006 */
[----:B------:R-:W-:Y:S01]  /*17c20*/  PRMT R3, RZ, 0x7610, R3 ;  /* 0x00007610ff037816 */ /* 0x000fe20000000003 */
[----:B------:R-:W4:Y:S04]  /*17c30*/  LDL.LU R60, [R1+0xa24] ;  /* 0x000a2400013c7983 */ /* 0x000f280000300800 */
[----:B------:R-:W4:Y:S04]  /*17c40*/  LDL.LU R51, [R1+0xa20] ;  /* 0x000a200001337983 */ /* 0x000f280000300800 */
[----:B------:R3:W4:Y:S01]  /*17c50*/  @P0 LDG.E.U8 R7, desc[UR20][R4.64] ;  /* 0x0000001404070981 */ /* 0x000722000c1e1100 */
[----:B0-----:R-:W-:Y:S01]  /*17c60*/  LOP3.LUT R53, R10, 0x1f, RZ, 0xc0, !PT ;  /* 0x0000001f0a357812 */ /* 0x001fe200078ec0ff */
[----:B---3--:R-:W-:-:S02]  /*17c70*/  @P0 IMAD.MOV.U32 R4, RZ, RZ, R28 ;  /* 0x000000ffff040224 */ /* 0x008fc400078e001c */
[----:B--2---:R-:W-:-:S05]  /*17c80*/  @P0 IMAD.MOV.U32 R5, RZ, RZ, R29 ;  /* 0x000000ffff050224 */ /* 0x004fca00078e001d */
[----:B------:R0:W2:Y:S02]  /*17c90*/  @P0 LDG.E.U8 R6, desc[UR20][R4.64] ;  /* 0x0000001404060981 */ /* 0x0000a4000c1e1100 */
[----:B0-----:R-:W-:Y:S02]  /*17ca0*/  @P0 IMAD.MOV.U32 R5, RZ, RZ, R27 ;  /* 0x000000ffff050224 */ /* 0x001fe400078e001b */
[----:B------:R-:W-:-:S05]  /*17cb0*/  @P0 IMAD.MOV.U32 R4, RZ, RZ, R0 ;  /* 0x000000ffff040224 */ /* 0x000fca00078e0000 */
[----:B------:R-:W3:Y:S01]  /*17cc0*/  @P0 LDG.E.U8 R3, desc[UR20][R4.64] ;  /* 0x0000001404030981 */ /* 0x000ee2000c1e1100 */
[----:B------:R-:W-:Y:S06]  /*17cd0*/  BAR.SYNC.DEFER_BLOCKING 0x0 ;  /* 0x0000000000007b1d */ /* 0x000fec0000010000 */
[----:B------:R-:W-:Y:S04]  /*17ce0*/  STS.U8 [R53+UR4], R8 ;  /* 0x0000000835007988 */ /* 0x000fe80008000004 */
[----:B----4-:R-:W-:Y:S04]  /*17cf0*/  STS.U8 [R53+UR4+0x20], R9 ;  /* 0x0000200935007988 */ /* 0x010fe80008000004 */
[----:B------:R-:W-:Y:S04]  /*17d00*/  STS.U8 [R53+UR4+0x40], R11 ;  /* 0x0000400b35007988 */ /* 0x000fe80008000004 */
[----:B------:R-:W-:Y:S04]  /*17d10*/  STS.U8 [R53+UR4+0x60], R36 ;  /* 0x0000602435007988 */ /* 0x000fe80008000004 */
[----:B------:R0:W-:Y:S04]  /*17d20*/  STS.U8 [R53+UR4+0x80], R45 ;  /* 0x0000802d35007988 */ /* 0x0001e80008000004 */
[----:B------:R1:W-:Y:S04]  /*17d30*/  STS.U8 [R53+UR4+0xa0], R44 ;  /* 0x0000a02c35007988 */ /* 0x0003e80008000004 */
[----:B------:R4:W-:Y:S04]  /*17d40*/  STS.U8 [R53+UR4+0xc0], R39 ;  /* 0x0000c02735007988 */ /* 0x0009e80008000004 */
[----:B------:R4:W-:Y:S04]  /*17d50*/  STS.U8 [R53+UR4+0xe0], R52 ;  /* 0x0000e03435007988 */ /* 0x0009e80008000004 */
[----:B------:R4:W-:Y:S04]  /*17d60*/  STS.U8 [R53+UR4+0x420], R54 ;  /* 0x0004203635007988 */ /* 0x0009e80008000004 */
[----:B------:R-:W-:Y:S04]  /*17d70*/  STS.U8 [R53+UR4+0x400], R37 ;  /* 0x0004002535007988 */ /* 0x000fe80008000004 */
[----:B------:R-:W-:Y:S04]  /*17d80*/  STS.U8 [R53+UR4+0x460], R38 ;  /* 0x0004602635007988 */ /* 0x000fe80008000004 */
[----:B------:R-:W-:Y:S04]  /*17d90*/  STS.U8 [R53+UR4+0x440], R49 ;  /* 0x0004403135007988 */ /* 0x000fe80008000004 */
[----:B0-----:R-:W2:Y:S04]  /*17da0*/  LDL.LU R45, [R1+0xa1c] ;  /* 0x000a1c00012d7983 */ /* 0x001ea80000300800 */
[----:B-1----:R-:W3:Y:S04]  /*17db0*/  LDL.LU R44, [R1+0xa18] ;  /* 0x000a1800012c7983 */ /* 0x002ee80000300800 */
[----:B----4-:R-:W4:Y:S04]  /*17dc0*/  LDL.LU R39, [R1+0xa14] ;  /* 0x000a140001277983 */ /* 0x010f280000300800 */
[----:B------:R-:W-:Y:S04]  /*17dd0*/  STS.U8 [R53+UR4+0x4a0], R58 ;  /* 0x0004a03a35007988 */ /* 0x000fe80008000004 */
[----:B------:R-:W4:Y:S04]  /*17de0*/  LDL.LU R52, [R1+0xa10] ;  /* 0x000a100001347983 */ /* 0x000f280000300800 */
[----:B------:R0:W-:Y:S04]  /*17df0*/  STS.U8 [R53+UR4+0x480], R55 ;  /* 0x0004803735007988 */ /* 0x0001e80008000004 */
[----:B------:R-:W4:Y:S04]  /*17e00*/  LDL.LU R54, [R1+0x9a0] ;  /* 0x0009a00001367983 */ /* 0x000f280000300800 */
[----:B------:R1:W-:Y:S04]  /*17e10*/  STS.U8 [R53+UR4+0x4e0], R56 ;  /* 0x0004e03835007988 */ /* 0x0003e80008000004 */
[----:B------:R1:W-:Y:S04]  /*17e20*/  STS.U8 [R53+UR4+0x4c0], R57 ;  /* 0x0004c03935007988 */ /* 0x0003e80008000004 */
[----:B------:R1:W-:Y:S04]  /*17e30*/  STS.U8 [R53+UR4+0x840], R59 ;  /* 0x0008403b35007988 */ /* 0x0003e80008000004 */
[----:B0-----:R-:W4:Y:S04]  /*17e40*/  LDL.LU R55, [R1+0x99c] ;  /* 0x00099c0001377983 */ /* 0x001f280000300800 */
[----:B-1----:R-:W4:Y:S04]  /*17e50*/  LDL.LU R56, [R1+0x998] ;  /* 0x0009980001387983 */ /* 0x002f280000300800 */
[----:B------:R-:W4:Y:S04]  /*17e60*/  LDL.LU R0, [R1+0x994] ;  /* 0x0009940001007983 */ /* 0x000f280000300800 */
[----:B------:R-:W4:Y:S04]  /*17e70*/  LDL.LU R8, [R1+0x990] ;  /* 0x0009900001087983 */ /* 0x000f280000300800 */
[----:B------:R-:W4:Y:S04]  /*17e80*/  LDL.LU R9, [R1+0x98c] ;  /* 0x00098c0001097983 */ /* 0x000f280000300800 */
[----:B------:R-:W4:Y:S04]  /*17e90*/  LDL.LU R57, [R1+0x988] ;  /* 0x0009880001397983 */ /* 0x000f280000300800 */
[----:B------:R0:W-:Y:S04]  /*17ea0*/  STS.U8 [R53+UR4+0x860], R50 ;  /* 0x0008603235007988 */ /* 0x0001e80008000004 */
[----:B------:R-:W4:Y:S04]  /*17eb0*/  LDL.LU R59, [R1+0x984] ;  /* 0x00098400013b7983 */ /* 0x000f280000300800 */
[----:B0-----:R-:W4:Y:S01]  /*17ec0*/  LDL.LU R50, [R1+0x920] ;  /* 0x0009200001327983 */ /* 0x001f220000300800 */
[----:B------:R-:W-:-:S03]  /*17ed0*/  ISETP.GE.AND P0, PT, R53, R2, PT ;  /* 0x000000023500720c */ /* 0x000fc60003f06270 */
        /* <DEDUP_REMOVED lines=12> */
[----:B------:R0:W-:Y:S04]  /*17fa0*/  STS.U8 [R53+UR4+0x800], R60 ;  /* 0x0008003c35007988 */ /* 0x0001e80008000004 */
[----:B------:R-:W4:Y:S04]  /*17fb0*/  LDL.LU R58, [R1+0x888] ;  /* 0x00088800013a7983 */ /* 0x000f280000300800 */
[----:B------:R1:W-:Y:S04]  /*17fc0*/  STS.U8 [R53+UR4+0x820], R51 ;  /* 0x0008203335007988 */ /* 0x0003e80008000004 */
[----:B0-----:R-:W4:Y:S04]  /*17fd0*/  LDL.LU R60, [R1+0x884] ;  /* 0x00088400013c7983 */ /* 0x001f280000300800 */
[----:B-1----:R-:W4:Y:S04]  /*17fe0*/  LDL.LU R51, [R1+0x880] ;  /* 0x0008800001337983 */ /* 0x002f280000300800 */
[----:B--2---:R0:W-:Y:S04]  /*17ff0*/  STS.U8 [R53+UR4+0x8c0], R45 ;  /* 0x0008c02d35007988 */ /* 0x0041e80008000004 */
[----:B---3--:R1:W-:Y:S04]  /*18000*/  STS.U8 [R53+UR4+0x8e0], R44 ;  /* 0x0008e02c35007988 */ /* 0x0083e80008000004 */
[----:B----4-:R2:W-:Y:S04]  /*18010*/  STS.U8 [R53+UR4+0x880], R39 ;  /* 0x0008802735007988 */ /* 0x0105e80008000004 */
[----:B------:R3:W-:Y:S04]  /*18020*/  STS.U8 [R53+UR4+0x8a0], R52 ;  /* 0x0008a03435007988 */ /* 0x0007e80008000004 */
[----:B------:R4:W-:Y:S04]  /*18030*/  STS.U8 [R53+UR4+0xc60], R54 ;  /* 0x000c603635007988 */ /* 0x0009e80008000004 */
[----:B0-----:R-:W4:Y:S04]  /*18040*/  LDL.LU R45, [R1+0x1de0] ;  /* 0x001de000012d7983 */ /* 0x001f280000300800 */
[----:B-1----:R-:W4:Y:S04]  /*18050*/  LDL.LU R44, [R1+0x1ddc] ;  /* 0x001ddc00012c7983 */ /* 0x002f280000300800 */
[----:B--2---:R-:W2:Y:S04]  /*18060*/  LDL.LU R39, [R1+0x1dd8] ;  /* 0x001dd80001277983 */ /* 0x004ea80000300800 */
[----:B---3--:R-:W3:Y:S04]  /*18070*/  LDL.LU R52, [R1+0x1dd4] ;  /* 0x001dd40001347983 */ /* 0x008ee80000300800 */
[----:B----4-:R-:W4:Y:S04]  /*18080*/  LDL.LU R54, [R1+0x1dd0] ;  /* 0x001dd00001367983 */ /* 0x010f280000300800 */
[----:B------:R0:W-:Y:S04]  /*18090*/  STS.U8 [R53+UR4+0xc40], R55 ;  /* 0x000c403735007988 */ /* 0x0001e80008000004 */
[----:B------:R1:W-:Y:S04]  /*180a0*/  STS.U8 [R53+UR4+0xc20], R56 ;  /* 0x000c203835007988 */ /* 0x0003e80008000004 */
[----:B------:R1:W-:Y:S04]  /*180b0*/  STS.U8 [R53+UR4+0xc00], R0 ;  /* 0x000c000035007988 */ /* 0x0003e80008000004 */
[----:B------:R1:W-:Y:S04]  /*180c0*/  STS.U8 [R53+UR4+0xce0], R8 ;  /* 0x000ce00835007988 */ /* 0x0003e80008000004 */
[----:B------:R1:W-:Y:S04]  /*180d0*/  STS.U8 [R53+UR4+0xcc0], R9 ;  /* 0x000cc00935007988 */ /* 0x0003e80008000004 */
[----:B------:R1:W-:Y:S04]  /*180e0*/  STS.U8 [R53+UR4+0xca0], R57 ;  /* 0x000ca03935007988 */ /* 0x0003e80008000004 */
[----:B0-----:R-:W2:Y:S04]  /*180f0*/  LDL.LU R55, [R1+0x1dcc] ;  /* 0x001dcc0001377983 */ /* 0x001ea80000300800 */
[----:B-1----:R-:W3:Y:S04]  /*18100*/  LDL.LU R56, [R1+0x1dc8] ;  /* 0x001dc80001387983 */ /* 0x002ee80000300800 */
[----:B------:R-:W4:Y:S04]  /*18110*/  LDL.LU R0, [R1+0x818] ;  /* 0x0008180001007983 */ /* 0x000f280000300800 */
[----:B------:R-:W2:Y:S04]  /*18120*/  LDL.LU R8, [R1+0x814] ;  /* 0x0008140001087983 */ /* 0x000ea80000300800 */
[----:B------:R-:W3:Y:S04]  /*18130*/  LDL.LU R9, [R1+0x810] ;  /* 0x0008100001097983 */ /* 0x000ee80000300800 */
[----:B------:R-:W3:Y:S04]  /*18140*/  LDL.LU R57, [R1+0x1dc4] ;  /* 0x001dc40001397983 */ /* 0x000ee80000300800 */
[----:B------:R0:W-:Y:S04]  /*18150*/  STS.U8 [R53+UR4+0xc80], R59 ;  /* 0x000c803b35007988 */ /* 0x0001e80008000004 */
[----:B------:R1:W-:Y:S04]  /*18160*/  STS.U8 [R53+UR4+0x1000], R50 ;  /* 0x0010003235007988 */ /* 0x0003e80008000004 */
[----:B0-----:R-:W3:Y:S04]  /*18170*/  LDL.LU R59, [R1+0x1dc0] ;  /* 0x001dc000013b7983 */ /* 0x001ee80000300800 */
[----:B-1----:R-:W4:Y:S04]  /*18180*/  LDL.LU R50, [R1+0x1dbc] ;  /* 0x001dbc0001327983 */ /* 0x002f280000300800 */
[----:B------:R-:W-:Y:S04]  /*18190*/  STS.U8 [R53+UR4+0x1020], R2 ;  /* 0x0010200235007988 */ /* 0x000fe80008000004 */
[----:B------:R-:W-:Y:S04]  /*181a0*/  STS.U8 [R53+UR4+0x1040], R27 ;  /* 0x0010401b35007988 */ /* 0x000fe80008000004 */
[----:B------:R-:W-:Y:S04]  /*181b0*/  STS.U8 [R53+UR4+0x1060], R28 ;  /* 0x0010601c35007988 */ /* 0x000fe80008000004 */
[----:B------:R-:W-:Y:S04]  /*181c0*/  STS.U8 [R53+UR4+0x1080], R29 ;  /* 0x0010801d35007988 */ /* 0x000fe80008000004 */
[----:B------:R-:W-:Y:S04]  /*181d0*/  STS.U8 [R53+UR4+0x10a0], R42 ;  /* 0x0010a02a35007988 */ /* 0x000fe80008000004 */
[----:B------:R-:W-:Y:S04]  /*181e0*/  STS.U8 [R53+UR4+0x10c0], R43 ;  /* 0x0010c02b35007988 */ /* 0x000fe80008000004 */
[----:B------:R-:W-:Y:S04]  /*181f0*/  STS.U8 [R53+UR4+0x10e0], R61 ;  /* 0x0010e03d35007988 */ /* 0x000fe80008000004 */
[----:B------:R0:W-:Y:S04]  /*18200*/  STS.U8 [R53+UR4+0x1420], R11 ;  /* 0x0014200b35007988 */ /* 0x0001e80008000004 */
[----:B------:R1:W-:Y:S04]  /*18210*/  STS.U8 [R53+UR4+0x1400], R36 ;  /* 0x0014002435007988 */ /* 0x0003e80008000004 */
[----:B------:R1:W-:Y:S04]  /*18220*/  STS.U8 [R53+UR4+0x1460], R37 ;  /* 0x0014602535007988 */ /* 0x0003e80008000004 */
[----:B------:R1:W-:Y:S04]  /*18230*/  STS.U8 [R53+UR4+0x1440], R38 ;  /* 0x0014402635007988 */ /* 0x0003e80008000004 */
[----:B------:R1:W-:Y:S04]  /*18240*/  STS.U8 [R53+UR4+0x14a0], R49 ;  /* 0x0014a03135007988 */ /* 0x0003e80008000004 */
[----:B------:R1:W-:Y:S04]  /*18250*/  STS.U8 [R53+UR4+0x1480], R58 ;  /* 0x0014803a35007988 */ /* 0x0003e80008000004 */
[----:B------:R-:W-:Y:S04]  /*18260*/  STS.U8 [R53+UR4+0x14e0], R60 ;  /* 0x0014e03c35007988 */ /* 0x000fe80008000004 */
[----:B0-----:R-:W3:Y:S04]  /*18270*/  LDL.LU R11, [R1+0xb0c] ;  /* 0x000b0c00010b7983 */ /* 0x001ee80000300800 */
[----:B-1----:R-:W3:Y:S04]  /*18280*/  LDL.LU R36, [R1+0xb08] ;  /* 0x000b080001247983 */ /* 0x002ee80000300800 */
[----:B------:R-:W3:Y:S04]  /*18290*/  LDL.LU R37, [R1+0xb04] ;  /* 0x000b040001257983 */ /* 0x000ee80000300800 */
[----:B------:R-:W3:Y:S04]  /*182a0*/  LDL.LU R38, [R1+0xb00] ;  /* 0x000b000001267983 */ /* 0x000ee80000300800 */
[----:B------:R-:W-:Y:S04]  /*182b0*/  STS.U8 [R53+UR4+0x14c0], R51 ;  /* 0x0014c03335007988 */ /* 0x000fe80008000004 */
[----:B------:R-:W3:Y:S04]  /*182c0*/  LDL.LU R49, [R1+0xafc] ;  /* 0x000afc0001317983 */ /* 0x000ee80000300800 */
[----:B------:R-:W3:Y:S04]  /*182d0*/  LDL.LU R58, [R1+0xaf8] ;  /* 0x000af800013a7983 */ /* 0x000ee80000300800 */
[----:B----4-:R0:W-:Y:S04]  /*182e0*/  STS.U8 [R53+UR4+0x1840], R50 ;  /* 0x0018403235007988 */ /* 0x0101e80008000004 */
[----:B0-----:R-:W4:Y:S04]  /*182f0*/  LDL.LU R50, [R1+0xaf4] ;  /* 0x000af40001327983 */ /* 0x001f280000300800 */
[----:B------:R-:W4:Y:S04]  /*18300*/  LDL.LU R60, [R1+0xaf0] ;  /* 0x000af000013c7983 */ /* 0x000f280000300800 */
[----:B------:R-:W4:Y:S04]  /*18310*/  LDL.LU R51, [R1+0xa8c] ;  /* 0x000a8c0001337983 */ /* 0x000f280000300800 */
[----:B------:R0:W-:Y:S04]  /*18320*/  STS.U8 [R53+UR4+0x1860], R0 ;  /* 0x0018600035007988 */ /* 0x0001e80008000004 */
[----:B--2---:R-:W-:Y:S04]  /*18330*/  STS.U8 [R53+UR4+0x1800], R8 ;  /* 0x0018000835007988 */ /* 0x004fe80008000004 */
[----:B---3--:R-:W-:Y:S04]  /*18340*/  STS.U8 [R53+UR4+0x1820], R9 ;  /* 0x0018200935007988 */ /* 0x008fe80008000004 */
[----:B------:R1:W-:Y:S04]  /*18350*/  STS.U8 [R53+UR4+0x18c0], R59 ;  /* 0x0018c03b35007988 */ /* 0x0003e80008000004 */
[----:B------:R2:W-:Y:S04]  /*18360*/  STS.U8 [R53+UR4+0x18e0], R57 ;  /* 0x0018e03935007988 */ /* 0x0005e80008000004 */
[----:B------:R3:W-:Y:S04]  /*18370*/  STS.U8 [R53+UR4+0x1880], R56 ;  /* 0x0018803835007988 */ /* 0x0007e80008000004 */
[----:B------:R3:W-:Y:S01]  /*18380*/  STS.U8 [R53+UR4+0x18a0], R55 ;  /* 0x0018a03735007988 */ /* 0x0007e20008000004 */
[----:B------:R-:W-:-:S03]  /*18390*/  LOP3.LUT R10, R10, 0x1f, RZ, 0xc0, !PT ;  /* 0x0000001f0a0a7812 */ /* 0x000fc600078ec0ff */
[----:B------:R3:W-:Y:S04]  /*183a0*/  STS.U8 [R53+UR4+0x1c60], R54 ;  /* 0x001c603635007988 */ /* 0x0007e80008000004 */
[----:B------:R3:W-:Y:S04]  /*183b0*/  STS.U8 [R53+UR4+0x1c40], R52 ;  /* 0x001c403435007988 */ /* 0x0007e80008000004 */
[----:B------:R3:W-:Y:S04]  /*183c0*/  STS.U8 [R53+UR4+0x1c20], R39 ;  /* 0x001c202735007988 */ /* 0x0007e80008000004 */
[----:B------:R3:W-:Y:S01]  /*183d0*/  STS.U8 [R53+UR4+0x1c00], R44 ;  /* 0x001c002c35007988 */ /* 0x0007e20008000004 */
[----:B0-----:R-:W-:-:S03]  /*183e0*/  LOP3.LUT R0, R10, 0x8, RZ, 0x3c, !PT ;  /* 0x000000080a007812 */ /* 0x001fc600078e3cff */
[----:B-1----:R-:W4:Y:S04]  /*183f0*/  LDL.LU R59, [R1+0xa88] ;  /* 0x000a8800013b7983 */ /* 0x002f280000300800 */
[----:B--2---:R-:W2:Y:S04]  /*18400*/  LDL.LU R57, [R1+0xa84] ;  /* 0x000a840001397983 */ /* 0x004ea80000300800 */
[----:B---3--:R-:W3:Y:S04]  /*18410*/  LDL.LU R56, [R1+0xa80] ;  /* 0x000a800001387983 */ /* 0x008ee80000300800 */
[----:B------:R0:W-:Y:S04]  /*18420*/  STS.U8 [R53+UR4+0x1ce0], R45 ;  /* 0x001ce02d35007988 */ /* 0x0001e80008000004 */
[----:B------:R-:W3:Y:S04]  /*18430*/  LDL.LU R55, [R1+0xa7c] ;  /* 0x000a7c0001377983 */ /* 0x000ee80000300800 */
[----:B------:R1:W-:Y:S04]  /*18440*/  STS.U8 [R53+UR4+0x1cc0], R46 ;  /* 0x001cc02e35007988 */ /* 0x0003e80008000004 */
[----:B------:R-:W3:Y:S04]  /*18450*/  LDL.LU R54, [R1+0xa78] ;  /* 0x000a780001367983 */ /* 0x000ee80000300800 */
[----:B------:R1:W-:Y:S04]  /*18460*/  STS.U8 [R53+UR4+0x1ca0], R47 ;  /* 0x001ca02f35007988 */ /* 0x0003e80008000004 */
[----:B------:R-:W3:Y:S04]  /*18470*/  LDL.LU R52, [R1+0xa74] ;  /* 0x000a740001347983 */ /* 0x000ee80000300800 */
[----:B------:R1:W-:Y:S04]  /*18480*/  STS.U8 [R53+UR4+0x1c80], R48 ;  /* 0x001c803035007988 */ /* 0x0003e80008000004 */
[----:B------:R-:W3:Y:S04]  /*18490*/  LDL.LU R39, [R1+0x1db8] ;  /* 0x001db80001277983 */ /* 0x000ee80000300800 */
[----:B------:R-:W-:Y:S04]  /*184a0*/  STS.U8 [R0+UR4+0x100], R11 ;  /* 0x0001000b00007988 */ /* 0x000fe80008000004 */
[----:B------:R-:W3:Y:S04]  /*184b0*/  LDL.LU R44, [R1+0x1db4] ;  /* 0x001db400012c7983 */ /* 0x000ee80000300800 */
[----:B------:R-:W-:Y:S04]  /*184c0*/  STS.U8 [R0+UR4+0x120], R36 ;  /* 0x0001202400007988 */ /* 0x000fe80008000004 */
[----:B0-----:R-:W3:Y:S04]  /*184d0*/  LDL.LU R45, [R1+0x1db0] ;  /* 0x001db000012d7983 */ /* 0x001ee80000300800 */
[----:B------:R-:W-:Y:S04]  /*184e0*/  STS.U8 [R0+UR4+0x140], R37 ;  /* 0x0001402500007988 */ /* 0x000fe80008000004 */
[----:B-1----:R-:W3:Y:S04]  /*184f0*/  LDL.LU R46, [R1+0x1dac] ;  /* 0x001dac00012e7983 */ /* 0x002ee80000300800 */
[----:B------:R-:W-:Y:S04]  /*18500*/  STS.U8 [R0+UR4+0x160], R38 ;  /* 0x0001602600007988 */ /* 0x000fe80008000004 */
[----:B------:R-:W3:Y:S04]  /*18510*/  LDL.LU R47, [R1+0x1da8] ;  /* 0x001da800012f7983 */ /* 0x000ee80000300800 */
[----:B------:R0:W-:Y:S04]  /*18520*/  STS.U8 [R0+UR4+0x180], R49 ;  /* 0x0001803100007988 */ /* 0x0001e80008000004 */
[----:B------:R-:W3:Y:S04]  /*18530*/  LDL.LU R48, [R1+0x1da4] ;  /* 0x001da40001307983 */ /* 0x000ee80000300800 */
[----:B------:R1:W-:Y:S04]  /*18540*/  STS.U8 [R0+UR4+0x1a0], R58 ;  /* 0x0001a03a00007988 */ /* 0x0003e80008000004 */
[----:B0-----:R-:W3:Y:S04]  /*18550*/  LDL.LU R49, [R1+0xa70] ;  /* 0x000a700001317983 */ /* 0x001ee80000300800 */
[----:B-1----:R-:W3:Y:S04]  /*18560*/  LDL.LU R58, [R1+0xa08] ;  /* 0x000a0800013a7983 */ /* 0x002ee80000300800 */
[----:B----4-:R-:W-:Y:S04]  /*18570*/  STS.U8 [R0+UR4+0x1c0], R50 ;  /* 0x0001c03200007988 */ /* 0x010fe80008000004 */
[----:B------:R0:W-:Y:S04]  /*18580*/  STS.U8 [R0+UR4+0x1e0], R60 ;  /* 0x0001e03c00007988 */ /* 0x0001e80008000004 */
[----:B------:R1:W-:Y:S04]  /*18590*/  STS.U8 [R0+UR4+0x520], R51 ;  /* 0x0005203300007988 */ /* 0x0003e80008000004 */
[----:B0-----:R-:W4:Y:S04]  /*185a0*/  LDL.LU R60, [R1+0xa04] ;  /* 0x000a0400013c7983 */ /* 0x001f280000300800 */
[----:B------:R-:W4:Y:S04]  /*185b0*/  LDL.LU R9, [R1+0xa00] ;  /* 0x000a000001097983 */ /* 0x000f280000300800 */
[----:B------:R-:W4:Y:S04]  /*185c0*/  LDL.LU R10, [R1+0x9fc] ;  /* 0x0009fc00010a7983 */ /* 0x000f280000300800 */
[----:B------:R-:W4:Y:S04]  /*185d0*/  LDL.LU R11, [R1+0x9f8] ;  /* 0x0009f800010b7983 */ /* 0x000f280000300800 */
[----:B------:R-:W4:Y:S04]  /*185e0*/  LDL.LU R36, [R1+0x9f4] ;  /* 0x0009f40001247983 */ /* 0x000f280000300800 */
[----:B------:R-:W4:Y:S04]  /*185f0*/  LDL.LU R37, [R1+0x9f0] ;  /* 0x0009f00001257983 */ /* 0x000f280000300800 */
[----:B------:R-:W4:Y:S04]  /*18600*/  LDL.LU R38, [R1+0x9ec] ;  /* 0x0009ec0001267983 */ /* 0x000f280000300800 */
[----:B-1----:R-:W4:Y:S04]  /*18610*/  LDL.LU R51, [R1+0x980] ;  /* 0x0009800001337983 */ /* 0x002f280000300800 */
        /* <DEDUP_REMOVED lines=10> */
[----:B--2---:R1:W-:Y:S04]  /*186c0*/  STS.U8 [R0+UR4+0x560], R57 ;  /* 0x0005603900007988 */ /* 0x0043e80008000004 */
[----:B---3--:R2:W-:Y:S04]  /*186d0*/  STS.U8 [R0+UR4+0x540], R56 ;  /* 0x0005403800007988 */ /* 0x0085e80008000004 */
[----:B------:R3:W-:Y:S04]  /*186e0*/  STS.U8 [R0+UR4+0x5a0], R55 ;  /* 0x0005a03700007988 */ /* 0x0007e80008000004 */
[----:B------:R3:W-:Y:S04]  /*186f0*/  STS.U8 [R0+UR4+0x580], R54 ;  /* 0x0005803600007988 */ /* 0x0007e80008000004 */
[----:B------:R3:W-:Y:S04]  /*18700*/  STS.U8 [R0+UR4+0x5e0], R52 ;  /* 0x0005e03400007988 */ /* 0x0007e80008000004 */
[----:B0-----:R-:W4:Y:S04]  /*18710*/  LDL.LU R59, [R1+0x8f8] ;  /* 0x0008f800013b7983 */ /* 0x001f280000300800 */
[----:B-1----:R-:W4:Y:S04]  /*18720*/  LDL.LU R57, [R1+0x8f4] ;  /* 0x0008f40001397983 */ /* 0x002f280000300800 */
[----:B--2---:R-:W2:Y:S04]  /*18730*/  LDL.LU R56, [R1+0x8f0] ;  /* 0x0008f00001387983 */ /* 0x004ea80000300800 */
[----:B---3--:R-:W3:Y:S04]  /*18740*/  LDL.LU R55, [R1+0x8ec] ;  /* 0x0008ec0001377983 */ /* 0x008ee80000300800 */
[----:B------:R-:W3:Y:S04]  /*18750*/  LDL.LU R54, [R1+0x8e8] ;  /* 0x0008e80001367983 */ /* 0x000ee80000300800 */
[----:B------:R-:W3:Y:S04]  /*18760*/  LDL.LU R52, [R1+0x8e4] ;  /* 0x0008e40001347983 */ /* 0x000ee80000300800 */
[----:B------:R0:W-:Y:S04]  /*18770*/  STS.U8 [R0+UR4+0x5c0], R49 ;  /* 0x0005c03100007988 */ /* 0x0001e80008000004 */
[----:B------:R1:W-:Y:S04]  /*18780*/  STS.U8 [R0+UR4+0x940], R58 ;  /* 0x0009403a00007988 */ /* 0x0003e80008000004 */
[----:B0-----:R-:W3:Y:S04]  /*18790*/  LDL.LU R49, [R1+0x1da0] ;  /* 0x001da00001317983 */ /* 0x001ee80000300800 */
[----:B-1----:R-:W3:Y:S04]  /*187a0*/  LDL.LU R58, [R1+0x1d9c] ;  /* 0x001d9c00013a7983 */ /* 0x002ee80000300800 */
[----:B----4-:R0:W-:Y:S04]  /*187b0*/  STS.U8 [R0+UR4+0x960], R60 ;  /* 0x0009603c00007988 */ /* 0x0101e80008000004 */
[----:B------:R1:W-:Y:S04]  /*187c0*/  STS.U8 [R0+UR4+0x900], R9 ;  /* 0x0009000900007988 */ /* 0x0003e80008000004 */
[----:B------:R4:W-:Y:S04]  /*187d0*/  STS.U8 [R0+UR4+0x920], R10 ;  /* 0x0009200a00007988 */ /* 0x0009e80008000004 */
[----:B------:R4:W-:Y:S04]  /*187e0*/  STS.U8 [R0+UR4+0x9c0], R11 ;  /* 0x0009c00b00007988 */ /* 0x0009e80008000004 */
[----:B------:R4:W-:Y:S04]  /*187f0*/  STS.U8 [R0+UR4+0x9e0], R36 ;  /* 0x0009e02400007988 */ /* 0x0009e80008000004 */
[----:B------:R4:W-:Y:S04]  /*18800*/  STS.U8 [R0+UR4+0x980], R37 ;  /* 0x0009802500007988 */ /* 0x0009e80008000004 */
[----:B0-----:R-:W3:Y:S04]  /*18810*/  LDL.LU R60, [R1+0x1d98] ;  /* 0x001d9800013c7983 */ /* 0x001ee80000300800 */
[----:B-1----:R-:W3:Y:S04]  /*18820*/  LDL.LU R9, [R1+0x878] ;  /* 0x0008780001097983 */ /* 0x002ee80000300800 */
[----:B----4-:R-:W4:Y:S04]  /*18830*/  LDL.LU R10, [R1+0x874] ;  /* 0x00087400010a7983 */ /* 0x010f280000300800 */
[----:B------:R-:W4:Y:S04]  /*18840*/  LDL.LU R11, [R1+0x870] ;  /* 0x00087000010b7983 */ /* 0x000f280000300800 */
[----:B------:R-:W4:Y:S04]  /*18850*/  LDL.LU R36, [R1+0x86c] ;  /* 0x00086c0001247983 */ /* 0x000f280000300800 */
[----:B------:R0:W-:Y:S04]  /*18860*/  STS.U8 [R0+UR4+0x9a0], R38 ;  /* 0x0009a02600007988 */ /* 0x0001e80008000004 */
[----:B------:R-:W4:Y:S04]  /*18870*/  LDL.LU R37, [R1+0x868] ;  /* 0x0008680001257983 */ /* 0x000f280000300800 */
[----:B------:R1:W-:Y:S04]  /*18880*/  STS.U8 [R0+UR4+0xd60], R51 ;  /* 0x000d603300007988 */ /* 0x0003e80008000004 */
[----:B0-----:R-:W4:Y:S04]  /*18890*/  LDL.LU R38, [R1+0x864] ;  /* 0x0008640001267983 */ /* 0x001f280000300800 */
        /* <DEDUP_REMOVED lines=12> */
[----:B--2---:R2:W-:Y:S04]  /*18960*/  STS.U8 [R0+UR4+0x1180], R56 ;  /* 0x0011803800007988 */ /* 0x0045e80008000004 */
[----:B---3--:R3:W-:Y:S04]  /*18970*/  STS.U8 [R0+UR4+0x11a0], R55 ;  /* 0x0011a03700007988 */ /* 0x0087e80008000004 */
[----:B------:R3:W-:Y:S04]  /*18980*/  STS.U8 [R0+UR4+0x11c0], R54 ;  /* 0x0011c03600007988 */ /* 0x0007e80008000004 */
[----:B0-----:R-:W4:Y:S04]  /*18990*/  LDL.LU R50, [R1+0xaec] ;  /* 0x000aec0001327983 */ /* 0x001f280000300800 */
[----:B-1----:R-:W4:Y:S04]  /*189a0*/  LDL.LU R59, [R1+0xae8] ;  /* 0x000ae800013b7983 */ /* 0x002f280000300800 */
[----:B------:R-:W4:Y:S04]  /*189b0*/  LDL.LU R57, [R1+0xae4] ;  /* 0x000ae40001397983 */ /* 0x000f280000300800 */
[----:B--2---:R-:W2:Y:S04]  /*189c0*/  LDL.LU R56, [R1+0xae0] ;  /* 0x000ae00001387983 */ /* 0x004ea80000300800 */
[----:B---3--:R-:W3:Y:S04]  /*189d0*/  LDL.LU R55, [R1+0xadc] ;  /* 0x000adc0001377983 */ /* 0x008ee80000300800 */
[----:B------:R0:W-:Y:S04]  /*189e0*/  STS.U8 [R0+UR4+0x11e0], R52 ;  /* 0x0011e03400007988 */ /* 0x0001e80008000004 */
[----:B------:R-:W3:Y:S04]  /*189f0*/  LDL.LU R54, [R1+0xad8] ;  /* 0x000ad80001367983 */ /* 0x000ee80000300800 */
[----:B0-----:R-:W3:Y:S04]  /*18a00*/  LDL.LU R52, [R1+0xad4] ;  /* 0x000ad40001347983 */ /* 0x001ee80000300800 */
[----:B----4-:R0:W-:Y:S04]  /*18a10*/  STS.U8 [R0+UR4+0x1520], R51 ;  /* 0x0015203300007988 */ /* 0x0101e80008000004 */
[----:B0-----:R-:W4:Y:S04]  /*18a20*/  LDL.LU R51, [R1+0xad0] ;  /* 0x000ad00001337983 */ /* 0x001f280000300800 */
[----:B------:R-:W-:Y:S04]  /*18a30*/  STS.U8 [R0+UR4+0x1500], R9 ;  /* 0x0015000900007988 */ /* 0x000fe80008000004 */
[----:B------:R-:W-:Y:S04]  /*18a40*/  STS.U8 [R0+UR4+0x1560], R10 ;  /* 0x0015600a00007988 */ /* 0x000fe80008000004 */
[----:B------:R-:W-:Y:S04]  /*18a50*/  STS.U8 [R0+UR4+0x1540], R11 ;  /* 0x0015400b00007988 */ /* 0x000fe80008000004 */
[----:B------:R-:W-:Y:S04]  /*18a60*/  STS.U8 [R0+UR4+0x15a0], R36 ;  /* 0x0015a02400007988 */ /* 0x000fe80008000004 */
[----:B------:R-:W-:Y:S04]  /*18a70*/  STS.U8 [R0+UR4+0x1580], R37 ;  /* 0x0015802500007988 */ /* 0x000fe80008000004 */
[----:B------:R-:W-:Y:S04]  /*18a80*/  STS.U8 [R0+UR4+0x15e0], R38 ;  /* 0x0015e02600007988 */ /* 0x000fe80008000004 */
[----:B------:R0:W-:Y:S04]  /*18a90*/  STS.U8 [R0+UR4+0x15c0], R60 ;  /* 0x0015c03c00007988 */ /* 0x0001e80008000004 */
[----:B------:R-:W-:Y:S04]  /*18aa0*/  STS.U8 [R0+UR4+0x1940], R58 ;  /* 0x0019403a00007988 */ /* 0x000fe80008000004 */
[----:B------:R-:W3:Y:S01]  /*18ab0*/  LDL.LU R27, [R1+0xa6c] ;  /* 0x000a6c00011b7983 */ /* 0x000ee20000300800 */
[----:B0-----:R-:W0:Y:S03]  /*18ac0*/  S2R R60, SR_TID.X ;  /* 0x00000000003c7919 */ /* 0x001e260000002100 */
        /* <DEDUP_REMOVED lines=11> */
[----:B------:R-:W3:Y:S04]  /*18b80*/  LDL.LU R28, [R1+0xa68] ;  /* 0x000a6800011c7983 */ /* 0x000ee80000300800 */
[----:B------:R-:W-:Y:S04]  /*18b90*/  STS.U8 [R0+UR4+0x1de0], R33 ;  /* 0x001de02100007988 */ /* 0x000fe80008000004 */
[----:B------:R-:W3:Y:S04]  /*18ba0*/  LDL.LU R29, [R1+0xa64] ;  /* 0x000a6400011d7983 */ /* 0x000ee80000300800 */
[----:B------:R-:W-:Y:S04]  /*18bb0*/  STS.U8 [R0+UR4+0x1dc0], R32 ;  /* 0x001dc02000007988 */ /* 0x000fe80008000004 */
[----:B------:R-:W3:Y:S04]  /*18bc0*/  LDL.LU R42, [R1+0xa60] ;  /* 0x000a6000012a7983 */ /* 0x000ee80000300800 */
[----:B------:R-:W-:Y:S04]  /*18bd0*/  STS.U8 [R0+UR4+0x1da0], R31 ;  /* 0x001da01f00007988 */ /* 0x000fe80008000004 */
[----:B------:R-:W3:Y:S04]  /*18be0*/  LDL.LU R43, [R1+0xa5c] ;  /* 0x000a5c00012b7983 */ /* 0x000ee80000300800 */
[----:B------:R1:W-:Y:S04]  /*18bf0*/  STS.U8 [R0+UR4+0x1d80], R30 ;  /* 0x001d801e00007988 */ /* 0x0003e80008000004 */
[----:B------:R-:W3:Y:S04]  /*18c00*/  LDL.LU R61, [R1+0xa58] ;  /* 0x000a5800013d7983 */ /* 0x000ee80000300800 */
[----:B-1----:R-:W3:Y:S04]  /*18c10*/  LDL.LU R0, [R1+0xa54] ;  /* 0x000a540001007983 */ /* 0x002ee80000300800 */
[----:B------:R-:W3:Y:S04]  /*18c20*/  LDL.LU R8, [R1+0xa50] ;  /* 0x000a500001087983 */ /* 0x000ee80000300800 */
[----:B------:R-:W3:Y:S04]  /*18c30*/  LDL.LU R9, [R1+0x9e8] ;  /* 0x0009e80001097983 */ /* 0x000ee80000300800 */
[----:B------:R-:W3:Y:S04]  /*18c40*/  LDL.LU R10, [R1+0x9dc] ;  /* 0x0009dc00010a7983 */ /* 0x000ee80000300800 */
[----:B------:R-:W3:Y:S04]  /*18c50*/  LDL.LU R11, [R1+0x9d8] ;  /* 0x0009d800010b7983 */ /* 0x000ee80000300800 */
[----:B------:R-:W3:Y:S04]  /*18c60*/  LDL.LU R36, [R1+0x9d4] ;  /* 0x0009d40001247983 */ /* 0x000ee80000300800 */
[----:B------:R-:W3:Y:S04]  /*18c70*/  LDL.LU R37, [R1+0x9d0] ;  /* 0x0009d00001257983 */ /* 0x000ee80000300800 */
[----:B------:R-:W3:Y:S01]  /*18c80*/  LDL.LU R38, [R1+0x9cc] ;  /* 0x0009cc0001267983 */ /* 0x000ee20000300800 */
[----:B0-----:R-:W-:-:S03]  /*18c90*/  LOP3.LUT R60, R60, 0x1f, RZ, 0xc0, !PT ;  /* 0x0000001f3c3c7812 */ /* 0x001fc600078ec0ff */
[----:B------:R-:W3:Y:S04]  /*18ca0*/  LDL.LU R58, [R1+0x9c8] ;  /* 0x0009c800013a7983 */ /* 0x000ee80000300800 */
[----:B------:R-:W3:Y:S04]  /*18cb0*/  LDL.LU R39, [R1+0x9c4] ;  /* 0x0009c40001277983 */ /* 0x000ee80000300800 */
[----:B------:R-:W3:Y:S01]  /*18cc0*/  LDL.LU R44, [R1+0x960] ;  /* 0x00096000012c7983 */ /* 0x000ee20000300800 */
[----:B------:R-:W-:-:S03]  /*18cd0*/  LOP3.LUT R60, R60, 0x10, RZ, 0x3c, !PT ;  /* 0x000000103c3c7812 */ /* 0x000fc600078e3cff */
[----:B------:R-:W3:Y:S04]  /*18ce0*/  LDL.LU R45, [R1+0x95c] ;  /* 0x00095c00012d7983 */ /* 0x000ee80000300800 */
[----:B------:R-:W3:Y:S04]  /*18cf0*/  LDL.LU R46, [R1+0x958] ;  /* 0x00095800012e7983 */ /* 0x000ee80000300800 */
[----:B------:R-:W3:Y:S04]  /*18d00*/  LDL.LU R47, [R1+0x954] ;  /* 0x00095400012f7983 */ /* 0x000ee80000300800 */
[----:B------:R-:W3:Y:S04]  /*18d10*/  LDL.LU R48, [R1+0x950] ;  /* 0x0009500001307983 */ /* 0x000ee80000300800 */
[----:B------:R0:W-:Y:S04]  /*18d20*/  STS.U8 [R60+UR4+0x200], R50 ;  /* 0x000200323c007988 */ /* 0x0001e80008000004 */
[----:B------:R-:W3:Y:S04]  /*18d30*/  LDL.LU R49, [R1+0x94c] ;  /* 0x00094c0001317983 */ /* 0x000ee80000300800 */
[----:B0-----:R-:W3:Y:S04]  /*18d40*/  LDL.LU R50, [R1+0x948] ;  /* 0x0009480001327983 */ /* 0x001ee80000300800 */
[----:B----4-:R0:W-:Y:S04]  /*18d50*/  STS.U8 [R60+UR4+0x2e0], R51 ;  /* 0x0002e0333c007988 */ /* 0x0101e80008000004 */
[----:B0-----:R-:W4:Y:S04]  /*18d60*/  LDL.LU R51, [R1+0x944] ;  /* 0x0009440001337983 */ /* 0x001f280000300800 */
[----:B------:R0:W-:Y:S04]  /*18d70*/  STS.U8 [R60+UR4+0x220], R59 ;  /* 0x0002203b3c007988 */ /* 0x0001e80008000004 */
[----:B------:R-:W4:Y:S04]  /*18d80*/  LDL.LU R2, [R1+0x8e0] ;  /* 0x0008e00001027983 */ /* 0x000f280000300800 */
[----:B------:R1:W-:Y:S04]  /*18d90*/  STS.U8 [R60+UR4+0x240], R57 ;  /* 0x000240393c007988 */ /* 0x0003e80008000004 */
[----:B--2---:R2:W-:Y:S04]  /*18da0*/  STS.U8 [R60+UR4+0x260], R56 ;  /* 0x000260383c007988 */ /* 0x0045e80008000004 */
[----:B---3--:R3:W-:Y:S04]  /*18db0*/  STS.U8 [R60+UR4+0x280], R55 ;  /* 0x000280373c007988 */ /* 0x0087e80008000004 */
        /* <DEDUP_REMOVED lines=10> */
[----:B------:R1:W-:Y:S04]  /*18e60*/  STS.U8 [R60+UR4+0x660], R29 ;  /* 0x0006601d3c007988 */ /* 0x0003e80008000004 */
[----:B------:R1:W-:Y:S04]  /*18e70*/  STS.U8 [R60+UR4+0x640], R42 ;  /* 0x0006402a3c007988 */ /* 0x0003e80008000004 */
[----:B------:R1:W-:Y:S04]  /*18e80*/  STS.U8 [R60+UR4+0x6a0], R43 ;  /* 0x0006a02b3c007988 */ /* 0x0003e80008000004 */
[----:B0-----:R-:W3:Y:S04]  /*18e90*/  LDL.LU R27, [R1+0x1d90] ;  /* 0x001d9000011b7983 */ /* 0x001ee80000300800 */
[----:B-1----:R-:W3:Y:S04]  /*18ea0*/  LDL.LU R28, [R1+0x1d8c] ;  /* 0x001d8c00011c7983 */ /* 0x002ee80000300800 */
[----:B------:R0:W-:Y:S04]  /*18eb0*/  STS.U8 [R60+UR4+0x680], R61 ;  /* 0x0006803d3c007988 */ /* 0x0001e80008000004 */
[----:B------:R-:W3:Y:S04]  /*18ec0*/  LDL.LU R29, [R1+0x1d88] ;  /* 0x001d8800011d7983 */ /* 0x000ee80000300800 */
[----:B------:R-:W3:Y:S04]  /*18ed0*/  LDL.LU R42, [R1+0x1d84] ;  /* 0x001d8400012a7983 */ /* 0x000ee80000300800 */
[----:B------:R-:W3:Y:S04]  /*18ee0*/  LDL.LU R43, [R1+0x1d80] ;  /* 0x001d8000012b7983 */ /* 0x000ee80000300800 */
[----:B0-----:R-:W3:Y:S04]  /*18ef0*/  LDL.LU R61, [R1+0x1d7c] ;  /* 0x001d7c00013d7983 */ /* 0x001ee80000300800 */
[----:B------:R0:W-:Y:S04]  /*18f00*/  STS.U8 [R60+UR4+0x6e0], R0 ;  /* 0x0006e0003c007988 */ /* 0x0001e80008000004 */
[----:B------:R1:W-:Y:S04]  /*18f10*/  STS.U8 [R60+UR4+0x6c0], R8 ;  /* 0x0006c0083c007988 */ /* 0x0003e80008000004 */
[----:B------:R1:W-:Y:S04]  /*18f20*/  STS.U8 [R60+UR4+0xa40], R9 ;  /* 0x000a40093c007988 */ /* 0x0003e80008000004 */
[----:B------:R1:W-:Y:S04]  /*18f30*/  STS.U8 [R60+UR4+0xa60], R10 ;  /* 0x000a600a3c007988 */ /* 0x0003e80008000004 */
[----:B------:R1:W-:Y:S04]  /*18f40*/  STS.U8 [R60+UR4+0xa00], R11 ;  /* 0x000a000b3c007988 */ /* 0x0003e80008000004 */
[----:B------:R1:W-:Y:S04]  /*18f50*/  STS.U8 [R60+UR4+0xa20], R36 ;  /* 0x000a20243c007988 */ /* 0x0003e80008000004 */
[----:B0-----:R-:W3:Y:S04]  /*18f60*/  LDL.LU R0, [R1+0x1d78] ;  /* 0x001d780001007983 */ /* 0x001ee80000300800 */
[----:B-1----:R-:W3:Y:S04]  /*18f70*/  LDL.LU R8, [R1+0x1d74] ;  /* 0x001d740001087983 */ /* 0x002ee80000300800 */
[----:B------:R-:W3:Y:S04]  /*18f80*/  LDL.LU R9, [R1+0x1d70] ;  /* 0x001d700001097983 */ /* 0x000ee80000300800 */
[----:B------:R-:W3:Y:S04]  /*18f90*/  LDL.LU R10, [R1+0x1d6c] ;  /* 0x001d6c00010a7983 */ /* 0x000ee80000300800 */
        /* <DEDUP_REMOVED lines=24> */
[----:B----4-:R0:W-:Y:S04]  /*19120*/  STS.U8 [R60+UR4+0xe80], R51 ;  /* 0x000e80333c007988 */ /* 0x0101e80008000004 */
[----:B0-----:R-:W4:Y:S04]  /*19130*/  LDL.LU R51, [R1+0x1d34] ;  /* 0x001d340001337983 */ /* 0x001f280000300800 */
[----:B------:R-:W-:Y:S04]  /*19140*/  STS.U8 [R60+UR4+0x1220], R59 ;  /* 0x0012203b3c007988 */ /* 0x000fe80008000004 */
[----:B------:R-:W-:Y:S04]  /*19150*/  STS.U8 [R60+UR4+0x1240], R57 ;  /* 0x001240393c007988 */ /* 0x000fe80008000004 */
[----:B--2---:R-:W-:Y:S04]  /*19160*/  STS.U8 [R60+UR4+0x1260], R56 ;  /* 0x001260383c007988 */ /* 0x004fe80008000004 */
[----:B---3--:R-:W-:Y:S04]  /*19170*/  STS.U8 [R60+UR4+0x1280], R55 ;  /* 0x001280373c007988 */ /* 0x008fe80008000004 */
        /* <DEDUP_REMOVED lines=13> */
[----:B------:R0:W-:Y:S04]  /*19250*/  STS.U8 [R60+UR4+0x1a60], R37 ;  /* 0x001a60253c007988 */ /* 0x0001e80008000004 */
[----:B------:R-:W3:Y:S04]  /*19260*/  LDL.LU R36, [R1+0xab8] ;  /* 0x000ab80001247983 */ /* 0x000ee80000300800 */
        /* <DEDUP_REMOVED lines=8> */
[----:B------:R-:W3:Y:S04]  /*192f0*/  LDL.LU R55, [R1+0xa3c] ;  /* 0x000a3c0001377983 */ /* 0x000ee80000300800 */
[----:B------:R-:W3:Y:S04]  /*19300*/  LDL.LU R54, [R1+0xa38] ;  /* 0x000a380001367983 */ /* 0x000ee80000300800 */
[----:B------:R-:W3:Y:S04]  /*19310*/  LDL.LU R52, [R1+0xa34] ;  /* 0x000a340001347983 */ /* 0x000ee80000300800 */
[----:B------:R0:W-:Y:S04]  /*19320*/  STS.U8 [R60+UR4+0x1660], R48 ;  /* 0x001660303c007988 */ /* 0x0001e80008000004 */
[----:B------:R1:W-:Y:S04]  /*19330*/  STS.U8 [R60+UR4+0x1600], R49 ;  /* 0x001600313c007988 */ /* 0x0003e80008000004 */
[----:B------:R1:W-:Y:S04]  /*19340*/  STS.U8 [R60+UR4+0x1620], R50 ;  /* 0x001620323c007988 */ /* 0x0003e80008000004 */
[----:B------:R-:W-:Y:S04]  /*19350*/  STS.U8 [R60+UR4+0x16e0], R44 ;  /* 0x0016e02c3c007988 */ /* 0x000fe80008000004 */
[----:B------:R-:W-:Y:S04]  /*19360*/  STS.U8 [R60+UR4+0x1680], R45 ;  /* 0x0016802d3c007988 */ /* 0x000fe80008000004 */
[----:B------:R-:W-:Y:S04]  /*19370*/  STS.U8 [R60+UR4+0x16a0], R46 ;  /* 0x0016a02e3c007988 */ /* 0x000fe80008000004 */
[----:B0-----:R-:W3:Y:S04]  /*19380*/  LDL.LU R48, [R1+0xa30] ;  /* 0x000a300001307983 */ /* 0x001ee80000300800 */
[----:B-1----:R-:W3:Y:S04]  /*19390*/  LDL.LU R49, [R1+0x9c0] ;  /* 0x0009c00001317983 */ /* 0x002ee80000300800 */
[----:B------:R-:W3:Y:S04]  /*193a0*/  LDL.LU R50, [R1+0x9bc] ;  /* 0x0009bc0001327983 */ /* 0x000ee80000300800 */
[----:B------:R-:W-:Y:S04]  /*193b0*/  STS.U8 [R60+UR4+0x1640], R47 ;  /* 0x0016402f3c007988 */ /* 0x000fe80008000004 */
[----:B----4-:R0:W-:Y:S04]  /*193c0*/  STS.U8 [R60+UR4+0x12e0], R51 ;  /* 0x0012e0333c007988 */ /* 0x0101e80008000004 */
[----:B0-----:R-:W4:Y:S04]  /*193d0*/  LDL.LU R51, [R1+0x9b8] ;  /* 0x0009b80001337983 */ /* 0x001f280000300800 */
[----:B------:R-:W4:Y:S04]  /*193e0*/  LDL.LU R44, [R1+0x9b4] ;  /* 0x0009b400012c7983 */ /* 0x000f280000300800 */
[----:B------:R-:W4:Y:S04]  /*193f0*/  LDL.LU R45, [R1+0x9b0] ;  /* 0x0009b000012d7983 */ /* 0x000f280000300800 */
[----:B------:R-:W4:Y:S04]  /*19400*/  LDL.LU R46, [R1+0x9ac] ;  /* 0x0009ac00012e7983 */ /* 0x000f280000300800 */
[----:B------:R-:W4:Y:S01]  /*19410*/  LDL.LU R47, [R1+0x9a8] ;  /* 0x0009a800012f7983 */ /* 0x000f220000300800 */
[----:B------:R-:W-:-:S03]  /*19420*/  LOP3.LUT R53, R53, 0x18, RZ, 0x3c, !PT ;  /* 0x0000001835357812 */ /* 0x000fc600078e3cff */
[----:B------:R0:W-:Y:S04]  /*19430*/  STS.U8 [R60+UR4+0x1200], R2 ;  /* 0x001200023c007988 */ /* 0x0001e80008000004 */
        /* <DEDUP_REMOVED lines=8> */
[----:B0-----:R-:W4:Y:S04]  /*194c0*/  LDL.LU R2, [R1+0x9a4] ;  /* 0x0009a40001027983 */ /* 0x001f280000300800 */
[----:B------:R0:W-:Y:S04]  /*194d0*/  STS.U8 [R53+UR4+0x300], R0 ;  /* 0x0003000035007988 */ /* 0x0001e80008000004 */
        /* <DEDUP_REMOVED lines=9> */
[----:B------:R-:W2:Y:S04]  /*19570*/  LDL.LU R11, [R1+0x1d20] ;  /* 0x001d2000010b7983 */ /* 0x000ea80000300800 */
[----:B------:R-:W3:Y:S04]  /*19580*/  LDL.LU R36, [R1+0x1d1c] ;  /* 0x001d1c0001247983 */ /* 0x000ee80000300800 */
        /* <DEDUP_REMOVED lines=8> */
[----:B------:R-:W2:Y:S04]  /*19610*/  LDL.LU R39, [R1+0x1d10] ;  /* 0x001d100001277983 */ /* 0x000ea80000300800 */
[----:B------:R-:W3:Y:S04]  /*19620*/  LDL.LU R59, [R1+0x1d0c] ;  /* 0x001d0c00013b7983 */ /* 0x000ee80000300800 */
        /* <DEDUP_REMOVED lines=14> */
[----:B----4-:R0:W-:Y:S04]  /*19710*/  STS.U8 [R53+UR4+0xb00], R51 ;  /* 0x000b003335007988 */ /* 0x0101e80008000004 */
[----:B------:R1:W-:Y:S04]  /*19720*/  STS.U8 [R53+UR4+0xb20], R44 ;  /* 0x000b202c35007988 */ /* 0x0003e80008000004 */
[----:B------:R4:W-:Y:S04]  /*19730*/  STS.U8 [R53+UR4+0xbc0], R45 ;  /* 0x000bc02d35007988 */ /* 0x0009e80008000004 */
[----:B------:R4:W-:Y:S04]  /*19740*/  STS.U8 [R53+UR4+0xbe0], R46 ;  /* 0x000be02e35007988 */ /* 0x0009e80008000004 */
[----:B------:R4:W-:Y:S04]  /*19750*/  STS.U8 [R53+UR4+0xb80], R47 ;  /* 0x000b802f35007988 */ /* 0x0009e80008000004 */
[----:B0-----:R-:W2:Y:S04]  /*19760*/  LDL.LU R51, [R1+0x1ce8] ;  /* 0x001ce80001337983 */ /* 0x001ea80000300800 */
[----:B-1----:R-:W3:Y:S04]  /*19770*/  LDL.LU R44, [R1+0x1ce4] ;  /* 0x001ce400012c7983 */ /* 0x002ee80000300800 */
[----:B----4-:R-:W4:Y:S04]  /*19780*/  LDL.LU R45, [R1+0x1ce0] ;  /* 0x001ce000012d7983 */ /* 0x010f280000300800 */
[----:B------:R-:W2:Y:S04]  /*19790*/  LDL.LU R46, [R1+0x1cdc] ;  /* 0x001cdc00012e7983 */ /* 0x000ea80000300800 */
[----:B------:R-:W3:Y:S04]  /*197a0*/  LDL.LU R47, [R1+0x1cd8] ;  /* 0x001cd800012f7983 */ /* 0x000ee80000300800 */
[----:B------:R-:W-:Y:S04]  /*197b0*/  STS.U8 [R53+UR4+0xba0], R2 ;  /* 0x000ba00235007988 */ /* 0x000fe80008000004 */
[----:B---3--:R0:W-:Y:S04]  /*197c0*/  STS.U8 [R53+UR4+0xf60], R47 ;  /* 0x000f602f35007988 */ /* 0x0081e80008000004 */
[----:B--2---:R1:W-:Y:S04]  /*197d0*/  STS.U8 [R53+UR4+0xf40], R46 ;  /* 0x000f402e35007988 */ /* 0x0043e80008000004 */
[----:B----4-:R2:W-:Y:S04]  /*197e0*/  STS.U8 [R53+UR4+0xf20], R45 ;  /* 0x000f202d35007988 */ /* 0x0105e80008000004 */
[----:B------:R3:W-:Y:S04]  /*197f0*/  STS.U8 [R53+UR4+0xf00], R44 ;  /* 0x000f002c35007988 */ /* 0x0007e80008000004 */
        /* <DEDUP_REMOVED lines=13> */
[----:B0-----:R-:W4:Y:S04]  /*198d0*/  LDL.LU R47, [R1+0x1cd4] ;  /* 0x001cd400012f7983 */ /* 0x001f280000300800 */
[----:B------:R0:W-:Y:S04]  /*198e0*/  STS.U8 [R53+UR4+0x1700], R36 ;  /* 0x0017002435007988 */ /* 0x0001e80008000004 */
[----:B-1----:R-:W4:Y:S04]  /*198f0*/  LDL.LU R46, [R1+0x1cd0] ;  /* 0x001cd000012e7983 */ /* 0x002f280000300800 */
[----:B------:R1:W-:Y:S04]  /*19900*/  STS.U8 [R53+UR4+0x1760], R11 ;  /* 0x0017600b35007988 */ /* 0x0003e80008000004 */
[----:B--2---:R-:W2:Y:S04]  /*19910*/  LDL.LU R45, [R1+0x1ccc] ;  /* 0x001ccc00012d7983 */ /* 0x004ea80000300800 */
[----:B------:R1:W-:Y:S04]  /*19920*/  STS.U8 [R53+UR4+0x1740], R10 ;  /* 0x0017400a35007988 */ /* 0x0003e80008000004 */
[----:B---3--:R-:W3:Y:S04]  /*19930*/  LDL.LU R44, [R1+0x1cc8] ;  /* 0x001cc800012c7983 */ /* 0x008ee80000300800 */
[----:B------:R1:W-:Y:S04]  /*19940*/  STS.U8 [R53+UR4+0x17a0], R9 ;  /* 0x0017a00935007988 */ /* 0x0003e80008000004 */
[----:B----4-:R-:W4:Y:S04]  /*19950*/  LDL.LU R51, [R1+0x1cc4] ;  /* 0x001cc40001337983 */ /* 0x010f280000300800 */
[----:B------:R1:W-:Y:S04]  /*19960*/  STS.U8 [R53+UR4+0x1780], R8 ;  /* 0x0017800835007988 */ /* 0x0003e80008000004 */
[----:B------:R-:W2:Y:S04]  /*19970*/  LDL.LU R50, [R1+0x1cc0] ;  /* 0x001cc00001327983 */ /* 0x000ea80000300800 */
[----:B------:R1:W-:Y:S04]  /*19980*/  STS.U8 [R53+UR4+0x17e0], R0 ;  /* 0x0017e00035007988 */ /* 0x0003e80008000004 */
[----:B------:R-:W3:Y:S04]  /*19990*/  LDL.LU R49, [R1+0x1cbc] ;  /* 0x001cbc0001317983 */ /* 0x000ee80000300800 */
[----:B------:R1:W-:Y:S04]  /*199a0*/  STS.U8 [R53+UR4+0x17c0], R58 ;  /* 0x0017c03a35007988 */ /* 0x0003e80008000004 */
[----:B------:R-:W4:Y:S04]  /*199b0*/  LDL.LU R48, [R1+0x1cb8] ;  /* 0x001cb80001307983 */ /* 0x000f280000300800 */
[----:B------:R-:W-:Y:S04]  /*199c0*/  STS.U8 [R53+UR4+0x1b40], R61 ;  /* 0x001b403d35007988 */ /* 0x000fe80008000004 */
        /* <DEDUP_REMOVED lines=8> */
[----:B------:R-:W3:Y:S04]  /*19a50*/  LDL.LU R57, [R1+0x1ca4] ;  /* 0x001ca40001397983 */ /* 0x000ee80000300800 */
        /* <DEDUP_REMOVED lines=9> */
[----:B0-----:R-:W4:Y:S04]  /*19af0*/  LDL.LU R36, [R1+0x1c90] ;  /* 0x001c900001247983 */ /* 0x001f280000300800 */
[----:B------:R-:W-:Y:S04]  /*19b00*/  STS.U8 [R53+UR4+0x1f20], R14 ;  /* 0x001f200e35007988 */ /* 0x000fe80008000004 */
[----:B-1----:R-:W4:Y:S04]  /*19b10*/  LDL.LU R11, [R1+0x1c8c] ;  /* 0x001c8c00010b7983 */ /* 0x002f280000300800 */
        /* <DEDUP_REMOVED lines=8> */
[----:B------:R0:W-:Y:S04]  /*19ba0*/  STS.U8 [R53+UR4+0x1f80], R3 ;  /* 0x001f800335007988 */ /* 0x0001e80008000004 */
[----:B------:R-:W3:Y:S01]  /*19bb0*/  LDL R2, [R1+0x153c] ;  /* 0x00153c0001027983 */ /* 0x000ee20000100800 */
[----:B------:R-:W-:Y:S06]  /*19bc0*/  BAR.SYNC.DEFER_BLOCKING 0x0 ;  /* 0x0000000000007b1d */ /* 0x000fec0000010000 */
[----:B------:R-:W4:Y:S04]  /*19bd0*/  LDL R58, [R1+0x1498] ;  /* 0x00149800013a7983 */ /* 0x000f280000100800 */
[----:B0-----:R-:W3:Y:S04]  /*19be0*/  LDL R3, [R1+0x1534] ;  /* 0x0015340001037983 */ /* 0x001ee80000100800 */
[----:B------:R-:W4:Y:S01]  /*19bf0*/  LDL R53, [R1+0x1494] ;  /* 0x0014940001357983 */ /* 0x000f220000100800 */
[----:B--2---:R-:W-:-:S06]  /*19c00*/  PRMT R50, RZ, 0x7610, R50 ;  /* 0x00007610ff327816 */ /* 0x004fcc0000000032 */
[----:B---3--:R0:W2:Y:S04]  /*19c10*/  @!P0 LDG.E.U8 R50, desc[UR20][R2.64] ;  /* 0x0000001402328981 */ /* 0x0080a8000c1e1100 */
[----:B------:R-:W0:Y:S04]  /*19c20*/  LDL R2, [R1+0xb98] ;  /* 0x000b980001027983 */ /* 0x000e280000100800 */
[----:B------:R-:W0:Y:S01]  /*19c30*/  LDL R3, [R1+0x1374] ;  /* 0x0013740001037983 */ /* 0x000e220000100800 */
[----:B------:R-:W-:Y:S02]  /*19c40*/  PRMT R47, RZ, 0x7610, R47 ;  /* 0x00007610ff2f7816 */ /* 0x000fe4000000002f */
[----:B0-----:R-:W-:-:S04]  /*19c50*/  @!P0 LOP3.LUT R3, R3, R2, RZ, 0x3c, !PT ;  /* 0x0000000203038212 */ /* 0x001fc800078e3cff */
[----:B------:R-:W-:-:S04]  /*19c60*/  @!P0 LOP3.LUT R2, R3, R2, RZ, 0x3c, !PT ;  /* 0x0000000203028212 */ /* 0x000fc800078e3cff */
[----:B------:R-:W-:Y:S01]  /*19c70*/  @!P0 LOP3.LUT R3, R3, R2, RZ, 0x3c, !PT ;  /* 0x0000000203038212 */ /* 0x000fe200078e3cff */
[----:B--2---:R-:W-:Y:S04]  /*19c80*/  STL [R1+0x1c48], R50 ;  /* 0x001c483201007387 */ /* 0x004fe80000100800 */
[----:B------:R4:W2:Y:S04]  /*19c90*/  @!P0 LDG.E.U8 R47, desc[UR20][R2.64] ;  /* 0x00000014022f8981 */ /* 0x0008a8000c1e1100 */
[----:B------:R-:W3:Y:S01]  /*19ca0*/  LDL R3, [R1+0x1370] ;  /* 0x0013700001037983 */ /* 0x000ee20000100800 */
[----:B------:R-:W-:Y:S01]  /*19cb0*/  PRMT R57, RZ, 0x7610, R57 ;  /* 0x00007610ff397816 */ /* 0x000fe20000000039 */
[----:B----4-:R-:W-:-:S02]  /*19cc0*/  @!P0 IMAD.MOV.U32 R2, RZ, RZ, R58 ;  /* 0x000000ffff028224 */ /* 0x010fc400078e003a */
[----:B--2---:R0:W-:Y:S01]  /*19cd0*/  STL [R1+0x818], R47 ;  /* 0x0008182f01007387 */ /* 0x0041e20000100800 */
[----:B------:R-:W-:-:S03]  /*19ce0*/  PRMT R49, RZ, 0x7610, R49 ;  /* 0x00007610ff317816 */ /* 0x000fc60000000031 */
[----:B------:R-:W2:Y:S04]  /*19cf0*/  LDL R58, [R1+0x135c] ;  /* 0x00135c00013a7983 */ /* 0x000ea80000100800 */
[----:B---3--:R1:W3:Y:S04]  /*19d00*/  @!P0 LDG.E.U8 R57, desc[UR20][R2.64] ;  /* 0x0000001402398981 */ /* 0x0082e8000c1e1100 */
[----:B0-----:R-:W4:Y:S04]  /*19d10*/  LDL R47, [R1+0x1488] ;  /* 0x00148800012f7983 */ /* 0x001f280000100800 */
[----:B------:R-:W2:Y:S01]  /*19d20*/  LDL R3, [R1+0x136c] ;  /* 0x00136c0001037983 */ /* 0x000ea20000100800 */
[----:B-1----:R-:W-:-:S03]  /*19d30*/  @!P0 IMAD.MOV.U32 R2, RZ, RZ, R53 ;  /* 0x000000ffff028224 */ /* 0x002fc600078e0035 */
[----:B---3--:R0:W-:Y:S01]  /*19d40*/  STL [R1+0x814], R57 ;  /* 0x0008143901007387 */ /* 0x0081e20000100800 */
[----:B------:R-:W-:-:S03]  /*19d50*/  PRMT R8, RZ, 0x7610, R8 ;  /* 0x00007610ff087816 */ /* 0x000fc60000000008 */
[----:B------:R-:W3:Y:S04]  /*19d60*/  LDL R53, [R1+0x147c] ;  /* 0x00147c0001357983 */ /* 0x000ee80000100800 */
[----:B--2---:R1:W2:Y:S04]  /*19d70*/  @!P0 LDG.E.U8 R49, desc[UR20][R2.64] ;  /* 0x0000001402318981 */ /* 0x0042a8000c1e1100 */
[----:B0-----:R-:W3:Y:S04]  /*19d80*/  LDL R57, [R1+0x1484] ;  /* 0x0014840001397983 */ /* 0x001ee80000100800 */
[----:B------:R-:W1:Y:S04]  /*19d90*/  LDL R2, [R1+0x1368] ;  /* 0x0013680001027983 */ /* 0x000e680000100800 */
[----:B------:R-:W1:Y:S02]  /*19da0*/  LDL R3, [R1+0x1490] ;  /* 0x0014900001037983 */ /* 0x000e640000100800 */
[----:B-1----:R-:W-:-:S04]  /*19db0*/  @!P0 LOP3.LUT R3, R3, R2, RZ, 0x3c, !PT ;  /* 0x0000000203038212 */ /* 0x002fc800078e3cff */
[----:B------:R-:W-:-:S04]  /*19dc0*/  @!P0 LOP3.LUT R2, R3, R2, RZ, 0x3c, !PT ;  /* 0x0000000203028212 */ /* 0x000fc800078e3cff */
[----:B------:R-:W-:-:S05]  /*19dd0*/  @!P0 LOP3.LUT R3, R3, R2, RZ, 0x3c, !PT ;  /* 0x0000000203038212 */ /* 0x000fca00078e3cff */
[----:B------:R-:W4:Y:S04]  /*19de0*/  @!P0 LDG.E.U8 R8, desc[UR20][R2.64] ;  /* 0x0000001402088981 */ /* 0x000f28000c1e1100 */
[----:B--2---:R0:W-:Y:S04]  /*19df0*/  STL [R1+0x80c], R49 ;  /* 0x00080c3101007387 */ /* 0x0041e80000100800 */
[----:B0-----:R-:W2:Y:S04]  /*19e00*/  LDL R49, [R1+0x1480] ;  /* 0x0014800001317983 */ /* 0x001ea80000100800 */
[----:B----4-:R0:W-:Y:S04]  /*19e10*/  STL [R1+0x808], R8 ;  /* 0x0008080801007387 */ /* 0x0101e80000100800 */
[----:B0-----:R-:W4:Y:S04]  /*19e20*/  LDL.LU R8, [R1+0x1c78] ;  /* 0x001c780001087983 */ /* 0x001f280000300800 */
[----:B------:R-:W3:Y:S04]  /*19e30*/  LDL R2, [R1+0x1364] ;  /* 0x0013640001027983 */ /* 0x000ee80000100800 */
[----:B------:R-:W3:Y:S01]  /*19e40*/  LDL R3, [R1+0x148c] ;  /* 0x00148c0001037983 */ /* 0x000ee20000100800 */
[----:B------:R-:W-:-:S02]  /*19e50*/  PRMT R0, RZ, 0x7610, R0 ;  /* 0x00007610ff007816 */ /* 0x000fc40000000000 */
[----:B---3--:R-:W-:-:S04]  /*19e60*/  @!P0 LOP3.LUT R3, R3, R2, RZ, 0x3c, !PT ;  /* 0x0000000203038212 */ /* 0x008fc800078e3cff */
[----:B------:R-:W-:-:S04]  /*19e70*/  @!P0 LOP3.LUT R2, R3, R2, RZ, 0x3c, !PT ;  /* 0x0000000203028212 */ /* 0x000fc800078e3cff */
[----:B------:R-:W-:-:S05]  /*19e80*/  @!P0 LOP3.LUT R3, R3, R2, RZ, 0x3c, !PT ;  /* 0x0000000203038212 */ /* 0x000fca00078e3cff */
[----:B------:R-:W3:Y:S01]  /*19e90*/  @!P0 LDG.E.U8 R0, desc[UR20][R2.64] ;  /* 0x0000001402008981 */ /* 0x000ee2000c1e1100 */
[----:B------:R-:W-:-:S03]  /*19ea0*/  PRMT R46, RZ, 0x7610, R46 ;  /* 0x00007610ff2e7816 */ /* 0x000fc6000000002e */
[----:B---3--:R0:W-:Y:S04]  /*19eb0*/  STL [R1+0x804], R0 ;  /* 0x0008040001007387 */ /* 0x0081e80000100800 */
[----:B0-----:R-:W3:Y:S04]  /*19ec0*/  LDL.LU R0, [R1+0x1c74] ;  /* 0x001c740001007983 */ /* 0x001ee80000300800 */
[----:B------:R-:W2:Y:S01]  /*19ed0*/  LDL R3, [R1+0x1360] ;  /* 0x0013600001037983 */ /* 0x000ea20000100800 */
[----:B------:R-:W-:Y:S01]  /*19ee0*/  @!P0 IMAD.MOV.U32 R2, RZ, RZ, R47 ;  /* 0x000000ffff028224 */ /* 0x000fe200078e002f */
[----:B------:R-:W-:-:S02]  /*19ef0*/  PRMT R45, RZ, 0x7610, R45 ;  /* 0x00007610ff2d7816 */ /* 0x000fc4000000002d */
[----:B------:R-:W-:Y:S01]  /*19f00*/  PRMT R48, RZ, 0x7610, R48 ;  /* 0x00007610ff307816 */ /* 0x000fe20000000030 */
[----:B------:R-:W4:Y:S04]  /*19f10*/  LDL R47, [R1+0x146c] ;  /* 0x00146c00012f7983 */ /* 0x000f280000100800 */
[----:B--2---:R0:W2:Y:S02]  /*19f20*/  @!P0 LDG.E.U8 R46, desc[UR20][R2.64] ;  /* 0x00000014022e8981 */ /* 0x0040a4000c1e1100 */
[----:B0-----:R-:W-:Y:S02]  /*19f30*/  @!P0 IMAD.MOV.U32 R2, RZ, RZ, R57 ;  /* 0x000000ffff028224 */ /* 0x001fe400078e0039 */
[----:B------:R-:W-:-:S05]  /*19f40*/  @!P0 IMAD.MOV.U32 R3, RZ, RZ, R58 ;  /* 0x000000ffff038224 */ /* 0x000fca00078e003a */
[----:B------:R0:W3:Y:S02]  /*19f50*/  @!P0 LDG.E.U8 R45, desc[UR20][R2.64] ;  /* 0x00000014022d8981 */ /* 0x0000e4000c1e1100 */
[----:B0-----:R-:W-:Y:S02]  /*19f60*/  @!P0 IMAD.MOV.U32 R2, RZ, RZ, R49 ;  /* 0x000000ffff028224 */ /* 0x001fe400078e0031 */
[----:B------:R-:W-:-:S05]  /*19f70*/  @!P0 IMAD.MOV.U32 R3, RZ, RZ, R53 ;  /* 0x000000ffff038224 */ /* 0x000fca00078e0035 */
[----:B------:R0:W4:Y:S04]  /*19f80*/  @!P0 LDG.E.U8 R48, desc[UR20][R2.64] ;  /* 0x0000001402308981 */ /* 0x000128000c1e1100 */
[----:B--2---:R1:W-:Y:S04]  /*19f90*/  STL [R1+0x800], R46 ;  /* 0x0008002e01007387 */ /* 0x0043e80000100800 */
[----:B------:R-:W2:Y:S04]  /*19fa0*/  LDL R58, [R1+0x1464] ;  /* 0x00146400013a7983 */ /* 0x000ea80000100800 */
[----:B-1----:R-:W4:Y:S04]  /*19fb0*/  LDL R46, [R1+0x1470] ;  /* 0x00147000012e7983 */ /* 0x002f280000100800 */
[----:B---3--:R1:W-:Y:S04]  /*19fc0*/  STL [R1+0x7fc], R45 ;  /* 0x0007fc2d01007387 */ /* 0x0083e80000100800 */
[----:B------:R-:W0:Y:S04]  /*19fd0*/  LDL R2, [R1+0x1474] ;  /* 0x0014740001027983 */ /* 0x000e280000100800 */
[----:B------:R-:W0:Y:S01]  /*19fe0*/  LDL R3, [R1+0x1478] ;  /* 0x0014780001037983 */ /* 0x000e220000100800 */
[----:B------:R-:W-:-:S02]  /*19ff0*/  PRMT R0, RZ, 0x7610, R0 ;  /* 0x00007610ff007816 */ /* 0x000fc40000000000 */
[----:B------:R-:W-:Y:S02]  /*1a000*/  PRMT R59, RZ, 0x7610, R59 ;  /* 0x00007610ff3b7816 */ /* 0x000fe4000000003b */
[----:B------:R-:W-:Y:S01]  /*1a010*/  PRMT R44, RZ, 0x7610, R44 ;  /* 0x00007610ff2c7816 */ /* 0x000fe2000000002c */
[----:B------:R-:W3:Y:S04]  /*1a020*/  LDL R57, [R1+0x145c] ;  /* 0x00145c0001397983 */ /* 0x000ee80000100800 */
[----:B------:R-:W3:Y:S04]  /*1a030*/  LDL R53, [R1+0x1460] ;  /* 0x0014600001357983 */ /* 0x000ee80000100800 */
[----:B-1----:R-:W2:Y:S04]  /*1a040*/  LDL R45, [R1+0x1468] ;  /* 0x00146800012d7983 */ /* 0x002ea80000100800 */
[----:B------:R-:W3:Y:S01]  /*1a050*/  LDL R49, [R1+0x1454] ;  /* 0x0014540001317983 */ /* 0x000ee20000100800 */
[----:B0-----:R-:W-:-:S04]  /*1a060*/  @!P0 LOP3.LUT R3, R3, R2, RZ, 0x3c, !PT ;  /* 0x0000000203038212 */ /* 0x001fc800078e3cff */
[----:B------:R-:W-:-:S04]  /*1a070*/  @!P0 LOP3.LUT R2, R3, R2, RZ, 0x3c, !PT ;  /* 0x0000000203028212 */ /* 0x000fc800078e3cff */
[----:B------:R-:W-:-:S05]  /*1a080*/  @!P0 LOP3.LUT R3, R3, R2, RZ, 0x3c, !PT ;  /* 0x0000000203038212 */ /* 0x000fca00078e3cff */
[----:B------:R4:W3:Y:S02]  /*1a090*/  @!P0 LDG.E.U8 R0, desc[UR20][R2.64] ;  /* 0x0000001402008981 */ /* 0x0008e4000c1e1100 */
[----:B----4-:R-:W-:Y:S02]  /*1a0a0*/  @!P0 IMAD.MOV.U32 R2, RZ, RZ, R46 ;  /* 0x000000ffff028224 */ /* 0x010fe400078e002e */
[----:B------:R-:W-:-:S05]  /*1a0b0*/  @!P0 IMAD.MOV.U32 R3, RZ, RZ, R47 ;  /* 0x000000ffff038224 */ /* 0x000fca00078e002f */
[----:B------:R2:W4:Y:S02]  /*1a0c0*/  @!P0 LDG.E.U8 R59, desc[UR20][R2.64] ;  /* 0x00000014023b8981 */ /* 0x000524000c1e1100 */
[----:B--2---:R-:W-:Y:S02]  /*1a0d0*/  @!P0 IMAD.MOV.U32 R2, RZ, RZ, R45 ;  /* 0x000000ffff028224 */ /* 0x004fe400078e002d */
[----:B------:R-:W-:-:S05]  /*1a0e0*/  @!P0 IMAD.MOV.U32 R3, RZ, RZ, R58 ;  /* 0x000000ffff038224 */ /* 0x000fca00078e003a */
[----:B------:R3:W2:Y:S04]  /*1a0f0*/  @!P0 LDG.E.U8 R44, desc[UR20][R2.64] ;  /* 0x00000014022c8981 */ /* 0x0006a8000c1e1100 */
[----:B------:R0:W-:Y:S04]  /*1a100*/  STL [R1+0x7f8], R48 ;  /* 0x0007f83001007387 */ /* 0x0001e80000100800 */
[----:B0-----:R-:W4:Y:S01]  /*1a110*/  LDL R48, [R1+0x1458] ;  /* 0x0014580001307983 */ /* 0x001f220000100800 */
[----:B------:R-:W-:Y:S01]  /*1a120*/  PRMT R52, RZ, 0x7610, R52 ;  /* 0x00007610ff347816 */ /* 0x000fe20000000034 */
[----:B---3--:R-:W-:-:S02]  /*1a130*/  @!P0 IMAD.MOV.U32 R2, RZ, RZ, R53 ;  /* 0x000000ffff028224 */ /* 0x008fc400078e0035 */
[----:B------:R-:W-:-:S05]  /*1a140*/  @!P0 IMAD.MOV.U32 R3, RZ, RZ, R57 ;  /* 0x000000ffff038224 */ /* 0x000fca00078e0039 */
[----:B------:R0:W3:Y:S04]  /*1a150*/  @!P0 LDG.E.U8 R52, desc[UR20][R2.64] ;  /* 0x0000001402348981 */ /* 0x0000e8000c1e1100 */
[----:B------:R1:W-:Y:S04]  /*1a160*/  STL [R1+0x7f4], R0 ;  /* 0x0007f40001007387 */ /* 0x0003e80000100800 */
[----:B-1----:R-:W3:Y:S04]  /*1a170*/  LDL.LU R0, [R1+0x1c70] ;  /* 0x001c700001007983 */ /* 0x002ee80000300800 */
[----:B------:R-:W3:Y:S04]  /*1a180*/  LDL R47, [R1+0x144c] ;  /* 0x00144c00012f7983 */ /* 0x000ee80000100800 */
[----:B------:R-:W3:Y:S04]  /*1a190*/  LDL R46, [R1+0x1450] ;  /* 0x00145000012e7983 */ /* 0x000ee80000100800 */
[----:B------:R-:W3:Y:S04]  /*1a1a0*/  LDL R45, [R1+0x1444] ;  /* 0x00144400012d7983 */ /* 0x000ee80000100800 */
[----:B--2---:R1:W-:Y:S01]  /*1a1b0*/  STL [R1+0x7ec], R44 ;  /* 0x0007ec2c01007387 */ /* 0x0043e20000100800 */
[----:B------:R-:W-:Y:S01]  /*1a1c0*/  PRMT R50, RZ, 0x7610, R50 ;  /* 0x00007610ff327816 */ /* 0x000fe20000000032 */
[----:B0-----:R-:W-:Y:S01]  /*1a1d0*/  @!P0 IMAD.MOV.U32 R3, RZ, RZ, R49 ;  /* 0x000000ffff038224 */ /* 0x001fe200078e0031 */
[----:B------:R-:W-:Y:S01]  /*1a1e0*/  PRMT R8, RZ, 0x7610, R8 ;  /* 0x00007610ff087816 */ /* 0x000fe20000000008 */
[----:B------:R-:W2:Y:S04]  /*1a1f0*/  LDL R53, [R1+0x143c] ;  /* 0x00143c0001357983 */ /* 0x000ea80000100800 */
[----:B-1----:R-:W2:Y:S01]  /*1a200*/  LDL R44, [R1+0x1448] ;  /* 0x00144800012c7983 */ /* 0x002ea20000100800 */
[----:B----4-:R-:W-:-:S05]  /*1a210*/  @!P0 IMAD.MOV.U32 R2, RZ, RZ, R48 ;  /* 0x000000ffff028224 */ /* 0x010fca00078e0030 */
[----:B------:R0:W4:Y:S04]  /*1a220*/  @!P0 LDG.E.U8 R50, desc[UR20][R2.64] ;  /* 0x0000001402328981 */ /* 0x000128000c1e1100 */
[----:B---3--:R1:W-:Y:S01]  /*1a230*/  STL [R1+0x7e8], R52 ;  /* 0x0007e83401007387 */ /* 0x0083e20000100800 */
[----:B------:R-:W-:-:S03]  /*1a240*/  PRMT R9, RZ, 0x7610, R9 ;  /* 0x00007610ff097816 */ /* 0x000fc60000000009 */
[----:B-1----:R-:W3:Y:S01]  /*1a250*/  LDL R52, [R1+0x1440] ;  /* 0x0014400001347983 */ /* 0x002ee20000100800 */
[----:B0-----:R-:W-:Y:S02]  /*1a260*/  @!P0 IMAD.MOV.U32 R3, RZ, RZ, R47 ;  /* 0x000000ffff038224 */ /* 0x001fe400078e002f */
[----:B------:R-:W-:-:S05]  /*1a270*/  @!P0 IMAD.MOV.U32 R2, RZ, RZ, R46 ;  /* 0x000000ffff028224 */ /* 0x000fca00078e002e */
[----:B------:R0:W3:Y:S02]  /*1a280*/  @!P0 LDG.E.U8 R8, desc[UR20][R2.64] ;  /* 0x0000001402088981 */ /* 0x0000e4000c1e1100 */
[----:B0-----:R-:W-:Y:S02]  /*1a290*/  @!P0 IMAD.MOV.U32 R3, RZ, RZ, R45 ;  /* 0x000000ffff038224 */ /* 0x001fe400078e002d */
[----:B--2---:R-:W-:-:S05]  /*1a2a0*/  @!P0 IMAD.MOV.U32 R2, RZ, RZ, R44 ;  /* 0x000000ffff028224 */ /* 0x004fca00078e002c */
[----:B------:R0:W2:Y:S04]  /*1a2b0*/  @!P0 LDG.E.U8 R9, desc[UR20][R2.64] ;  /* 0x0000001402098981 */ /* 0x0000a8000c1e1100 */
[----:B----4-:R-:W-:Y:S04]  /*1a2c0*/  STL [R1+0x1c4c], R50 ;  /* 0x001c4c3201007387 */ /* 0x010fe80000100800 */
[----:B------:R-:W4:Y:S04]  /*1a2d0*/  LDL R49, [R1+0x1434] ;  /* 0x0014340001317983 */ /* 0x000f280000100800 */
[----:B------:R-:W4:Y:S01]  /*1a2e0*/  LDL R48, [R1+0x1438] ;  /* 0x0014380001307983 */ /* 0x000f220000100800 */
[----:B------:R-:W-:Y:S01]  /*1a2f0*/  PRMT R10, RZ, 0x7610, R10 ;  /* 0x00007610ff0a7816 */ /* 0x000fe2000000000a */
[----:B0-----:R-:W-:-:S02]  /*1a300*/  @!P0 IMAD.MOV.U32 R3, RZ, RZ, R53 ;  /* 0x000000ffff038224 */ /* 0x001fc400078e0035 */
[----:B---3--:R-:W-:-:S05]  /*1a310*/  @!P0 IMAD.MOV.U32 R2, RZ, RZ, R52 ;  /* 0x000000ffff028224 */ /* 0x008fca00078e0034 */
[----:B------:R4:W3:Y:S04]  /*1a320*/  @!P0 LDG.E.U8 R10, desc[UR20][R2.64] ;  /* 0x00000014020a8981 */ /* 0x0008e8000c1e1100 */
[----:B------:R-:W-:Y:S04]  /*1a330*/  STL [R1+0x1c50], R8 ;  /* 0x001c500801007387 */ /* 0x000fe80000100800 */
[----:B------:R-:W3:Y:S04]  /*1a340*/  LDL R47, [R1+0x142c] ;  /* 0x00142c00012f7983 */ /* 0x000ee80000100800 */
[----:B------:R-:W3:Y:S04]  /*1a350*/  LDL R44, [R1+0x1430] ;  /* 0x00143000012c7983 */ /* 0x000ee80000100800 */
[----:B------:R-:W3:Y:S04]  /*1a360*/  LDL R46, [R1+0x1424] ;  /* 0x00142400012e7983 */ /* 0x000ee80000100800 */
[----:B------:R-:W3:Y:S04]  /*1a370*/  LDL R45, [R1+0x1428] ;  /* 0x00142800012d7983 */ /* 0x000ee80000100800 */
[----:B--2---:R-:W-:Y:S04]  /*1a380*/  STL [R1+0x1c54], R9 ;  /* 0x001c540901007387 */ /* 0x004fe80000100800 */
[----:B------:R-:W-:Y:S04]  /*1a390*/  STL [R1+0x7f0], R59 ;  /* 0x0007f03b01007387 */ /* 0x000fe80000100800 */
[----:B------:R-:W2:Y:S04]  /*1a3a0*/  LDL R53, [R1+0x141c] ;  /* 0x00141c0001357983 */ /* 0x000ea80000100800 */
[----:B------:R-:W2:Y:S01]  /*1a3b0*/  LDL R52, [R1+0x1420] ;  /* 0x0014200001347983 */ /* 0x000ea20000100800 */
[----:B------:R-:W-:Y:S01]  /*1a3c0*/  PRMT R56, RZ, 0x7610, R56 ;  /* 0x00007610ff387816 */ /* 0x000fe20000000038 */
[----:B----4-:R-:W-:-:S02]  /*1a3d0*/  @!P0 IMAD.MOV.U32 R2, RZ, RZ, R48 ;  /* 0x000000ffff028224 */ /* 0x010fc400078e0030 */
[----:B------:R-:W-:Y:S01]  /*1a3e0*/  @!P0 IMAD.MOV.U32 R3, RZ, RZ, R49 ;  /* 0x000000ffff038224 */ /* 0x000fe200078e0031 */
[----:B------:R-:W-:-:S04]  /*1a3f0*/  PRMT R55, RZ, 0x7610, R55 ;  /* 0x00007610ff377816 */ /* 0x000fc80000000037 */
[----:B------:R0:W4:Y:S01]  /*1a400*/  @!P0 LDG.E.U8 R56, desc[UR20][R2.64] ;  /* 0x0000001402388981 */ /* 0x000122000c1e1100 */
[----:B------:R-:W-:-:S03]  /*1a410*/  PRMT R54, RZ, 0x7610, R54 ;  /* 0x00007610ff367816 */ /* 0x000fc60000000036 */
[----:B---3--:R1:W-:Y:S04]  /*1a420*/  STL [R1+0x1c58], R10 ;  /* 0x001c580a01007387 */ /* 0x0083e80000100800 */
[----:B------:R-:W3:Y:S04]  /*1a430*/  LDL R49, [R1+0x1414] ;  /* 0x0014140001317983 */ /* 0x000ee80000100800 */
[----:B------:R-:W4:Y:S01]  /*1a440*/  LDL R48, [R1+0x1418] ;  /* 0x0014180001307983 */ /* 0x000f220000100800 */
[----:B-1----:R-:W-:Y:S01]  /*1a450*/  PRMT R10, RZ, 0x7610, R10 ;  /* 0x00007610ff0a7816 */ /* 0x002fe2000000000a */
[----:B0-----:R-:W-:-:S02]  /*1a460*/  @!P0 IMAD.MOV.U32 R3, RZ, RZ, R47 ;  /* 0x000000ffff038224 */ /* 0x001fc400078e002f */
[----:B------:R-:W-:Y:S01]  /*1a470*/  @!P0 IMAD.MOV.U32 R2, RZ, RZ, R44 ;  /* 0x000000ffff028224 */ /* 0x000fe200078e002c */
[----:B------:R-:W4:Y:S04]  /*1a480*/  LDL R47, [R1+0x140c] ;  /* 0x00140c00012f7983 */ /* 0x000f280000100800 */
[----:B------:R-:W4:Y:S04]  /*1a490*/  LDL R44, [R1+0x1410] ;  /* 0x00141000012c7983 */ /* 0x000f280000100800 */
[----:B------:R0:W4:Y:S02]  /*1a4a0*/  @!P0 LDG.E.U8 R55, desc[UR20][R2.64] ;  /* 0x0000001402378981 */ /* 0x000124000c1e1100 */
[----:B0-----:R-:W-:-:S02]  /*1a4b0*/  @!P0 IMAD.MOV.U32 R2, RZ, RZ, R45 ;  /* 0x000000ffff028224 */ /* 0x001fc400078e002d */
[----:B------:R-:W-:Y:S01]  /*1a4c0*/  @!P0 IMAD.MOV.U32 R3, RZ, RZ, R46 ;  /* 0x000000ffff038224 */ /* 0x000fe200078e002e */
[----:B------:R-:W4:Y:S04]  /*1a4d0*/  LDL R45, [R1+0x1408] ;  /* 0x00140800012d7983 */ /* 0x000f280000100800 */
[----:B------:R-:W4:Y:S04]  /*1a4e0*/  LDL R46, [R1+0x1404] ;  /* 0x00140400012e7983 */ /* 0x000f280000100800 */
[----:B------:R2:W4:Y:S02]  /*1a4f0*/  @!P0 LDG.E.U8 R54, desc[UR20][R2.64] ;  /* 0x0000001402368981 */ /* 0x000524000c1e1100 */
[----:B--2---:R-:W-:-:S02]  /*1a500*/  @!P0 IMAD.MOV.U32 R3, RZ, RZ, R53 ;  /* 0x000000ffff038224 */ /* 0x004fc400078e0035 */
[----:B------:R-:W-:-:S05]  /*1a510*/  @!P0 IMAD.MOV.U32 R2, RZ, RZ, R52 ;  /* 0x000000ffff028224 */ /* 0x000fca00078e0034 */
[----:B------:R3:W2:Y:S01]  /*1a520*/  @!P0 LDG.E.U8 R10, desc[UR20][R2.64] ;  /* 0x00000014020a8981 */ /* 0x0006a2000c1e1100 */
[----:B------:R-:W-:Y:S02]  /*1a530*/  PRMT R11, RZ, 0x7610, R11 ;  /* 0x00007610ff0b7816 */ /* 0x000fe4000000000b */
[----:B------:R-:W-:Y:S01]  /*1a540*/  PRMT R36, RZ, 0x7610, R36 ;  /* 0x00007610ff247816 */ /* 0x000fe20000000024 */
[----:B---3--:R-:W-:Y:S02]  /*1a550*/  @!P0 IMAD.MOV.U32 R3, RZ, RZ, R49 ;  /* 0x000000ffff038224 */ /* 0x008fe400078e0031 */
[----:B----4-:R-:W-:-:S05]  /*1a560*/  @!P0 IMAD.MOV.U32 R2, RZ, RZ, R48 ;  /* 0x000000ffff028224 */ /* 0x010fca00078e0030 */
[----:B------:R0:W3:Y:S01]  /*1a570*/  @!P0 LDG.E.U8 R11, desc[UR20][R2.64] ;  /* 0x00000014020b8981 */ /* 0x0000e2000c1e1100 */
[----:B------:R-:W-:Y:S01]  /*1a580*/  PRMT R37, RZ, 0x7610, R37 ;  /* 0x00007610ff257816 */ /* 0x000fe20000000025 */
[----:B0-----:R-:W-:Y:S02]  /*1a590*/  @!P0 IMAD.MOV.U32 R3, RZ, RZ, R47 ;  /* 0x000000ffff038224 */ /* 0x001fe400078e002f */
[----:B------:R-:W-:-:S05]  /*1a5a0*/  @!P0 IMAD.MOV.U32 R2, RZ, RZ, R44 ;  /* 0x000000ffff028224 */ /* 0x000fca00078e002c */
[----:B------:R0:W4:Y:S04]  /*1a5b0*/  @!P0 LDG.E.U8 R36, desc[UR20][R2.64] ;  /* 0x0000001402248981 */ /* 0x000128000c1e1100 */
[----:B--2---:R1:W-:Y:S04]  /*1a5c0*/  STL [R1+0x1c5c], R10 ;  /* 0x001c5c0a01007387 */ /* 0x0043e80000100800 */
[----:B------:R-:W2:Y:S04]  /*1a5d0*/  LDL R49, [R1+0x13fc] ;  /* 0x0013fc0001317983 */ /* 0x000ea80000100800 */
[----:B-1----:R-:W2:Y:S01]  /*1a5e0*/  LDL R10, [R1+0x1400] ;  /* 0x00140000010a7983 */ /* 0x002ea20000100800 */
[----:B0-----:R-:W-:-:S02]  /*1a5f0*/  @!P0 IMAD.MOV.U32 R2, RZ, RZ, R45 ;  /* 0x000000ffff028224 */ /* 0x001fc400078e002d */
[----:B------:R-:W-:-:S05]  /*1a600*/  @!P0 IMAD.MOV.U32 R3, RZ, RZ, R46 ;  /* 0x000000ffff038224 */ /* 0x000fca00078e002e */
[----:B------:R2:W2:Y:S01]  /*1a610*/  @!P0 LDG.E.U8 R37, desc[UR20][R2.64] ;  /* 0x0000001402258981 */ /* 0x0004a2000c1e1100 */
[----:B------:R-:W-:-:S03]  /*1a620*/  PRMT R38, RZ, 0x7610, R38 ;  /* 0x00007610ff267816 */ /* 0x000fc60000000026 */
[----:B---3--:R-:W-:Y:S04]  /*1a630*/  STL [R1+0x1c60], R11 ;  /* 0x001c600b01007387 */ /* 0x008fe80000100800 */
[----:B------:R-:W3:Y:S04]  /*1a640*/  LDL R48, [R1+0x13f4] ;  /* 0x0013f40001307983 */ /* 0x000ee80000100800 */
[----:B------:R-:W3:Y:S04]  /*1a650*/  LDL R44, [R1+0x13f8] ;  /* 0x0013f800012c7983 */ /* 0x000ee80000100800 */
[----:B----4-:R0:W-:Y:S04]  /*1a660*/  STL [R1+0x1c64], R36 ;  /* 0x001c642401007387 */ /* 0x0101e80000100800 */
[----:B------:R-:W4:Y:S04]  /*1a670*/  LDL R47, [R1+0x13ec] ;  /* 0x0013ec00012f7983 */ /* 0x000f280000100800 */
[----:B------:R-:W4:Y:S04]  /*1a680*/  LDL R46, [R1+0x13f0] ;  /* 0x0013f000012e7983 */ /* 0x000f280000100800 */
[----:B------:R-:W4:Y:S04]  /*1a690*/  LDL R45, [R1+0x13e4] ;  /* 0x0013e400012d7983 */ /* 0x000f280000100800 */
[----:B------:R-:W-:Y:S04]  /*1a6a0*/  STL [R1+0x7d4], R56 ;  /* 0x0007d43801007387 */ /* 0x000fe80000100800 */
[----:B0-----:R-:W4:Y:S01]  /*1a6b0*/  LDL R36, [R1+0x13e8] ;  /* 0x0013e80001247983 */ /* 0x001f220000100800 */
[----:B--2---:R-:W-:-:S02]  /*1a6c0*/  @!P0 IMAD.MOV.U32 R3, RZ, RZ, R49 ;  /* 0x000000ffff038224 */ /* 0x004fc400078e0031 */
[----:B------:R-:W-:-:S05]  /*1a6d0*/  @!P0 IMAD.MOV.U32 R2, RZ, RZ, R10 ;  /* 0x000000ffff028224 */ /* 0x000fca00078e000a */
[----:B------:R3:W2:Y:S04]  /*1a6e0*/  @!P0 LDG.E.U8 R38, desc[UR20][R2.64] ;  /* 0x0000001402268981 */ /* 0x0006a8000c1e1100 */
[----:B------:R0:W-:Y:S04]  /*1a6f0*/  STL [R1+0x1c68], R37 ;  /* 0x001c682501007387 */ /* 0x0001e80000100800 */
[----:B------:R-:W-:Y:S04]  /*1a700*/  STL [R1+0x7d0], R55 ;  /* 0x0007d03701007387 */ /* 0x000fe80000100800 */
[----:B------:R-:W2:Y:S04]  /*1a710*/  LDL R11, [R1+0x13dc] ;  /* 0x0013dc00010b7983 */ /* 0x000ea80000100800 */
[----:B------:R-:W2:Y:S01]  /*1a720*/  LDL R10, [R1+0x13e0] ;  /* 0x0013e000010a7983 */ /* 0x000ea20000100800 */
[----:B------:R-:W-:Y:S01]  /*1a730*/  PRMT R9, RZ, 0x7610, R9 ;  /* 0x00007610ff097816 */ /* 0x000fe20000000009 */
[----:B---3--:R-:W-:-:S02]  /*1a740*/  @!P0 IMAD.MOV.U32 R2, RZ, RZ, R44 ;  /* 0x000000ffff028224 */ /* 0x008fc400078e002c */
[----:B------:R-:W-:Y:S01]  /*1a750*/  @!P0 IMAD.MOV.U32 R3, RZ, RZ, R48 ;  /* 0x000000ffff038224 */ /* 0x000fe200078e0030 */
[----:B------:R-:W-:-:S04]  /*1a760*/  PRMT R8, RZ, 0x7610, R8 ;  /* 0x00007610ff087816 */ /* 0x000fc80000000008 */
[----:B------:R4:W3:Y:S01]  /*1a770*/  @!P0 LDG.E.U8 R9, desc[UR20][R2.64] ;  /* 0x0000001402098981 */ /* 0x0008e2000c1e1100 */
[----:B------:R-:W-:Y:S01]  /*1a780*/  PRMT R50, RZ, 0x7610, R50 ;  /* 0x00007610ff327816 */ /* 0x000fe20000000032 */
[----:B----4-:R-:W-:Y:S02]  /*1a790*/  @!P0 IMAD.MOV.U32 R3, RZ, RZ, R47 ;  /* 0x000000ffff038224 */ /* 0x010fe400078e002f */
[----:B------:R-:W-:-:S05]  /*1a7a0*/  @!P0 IMAD.MOV.U32 R2, RZ, RZ, R46 ;  /* 0x000000ffff028224 */ /* 0x000fca00078e002e */
[----:B------:R1:W4:Y:S02]  /*1a7b0*/  @!P0 LDG.E.U8 R8, desc[UR20][R2.64] ;  /* 0x0000001402088981 */ /* 0x000324000c1e1100 */
[----:B-1----:R-:W-:Y:S02]  /*1a7c0*/  @!P0 IMAD.MOV.U32 R2, RZ, RZ, R36 ;  /* 0x000000ffff028224 */ /* 0x002fe400078e0024 */
[----:B------:R-:W-:-:S05]  /*1a7d0*/  @!P0 IMAD.MOV.U32 R3, RZ, RZ, R45 ;  /* 0x000000ffff038224 */ /* 0x000fca00078e002d */
[----:B------:R1:W4:Y:S04]  /*1a7e0*/  @!P0 LDG.E.U8 R50, desc[UR20][R2.64] ;  /* 0x0000001402328981 */ /* 0x000328000c1e1100 */
[----:B--2---:R2:W-:Y:S04]  /*1a7f0*/  STL [R1+0x1c6c], R38 ;  /* 0x001c6c2601007387 */ /* 0x0045e80000100800 */
[----:B------:R-:W-:Y:S04]  /*1a800*/  STL [R1+0x7cc], R54 ;  /* 0x0007cc3601007387 */ /* 0x000fe80000100800 */
[----:B------:R-:W3:Y:S04]  /*1a810*/  LDL R44, [R1+0x13d4] ;  /* 0x0013d400012c7983 */ /* 0x000ee80000100800 */
[----:B0-----:R-:W4:Y:S04]  /*1a820*/  LDL R37, [R1+0x13cc] ;  /* 0x0013cc0001257983 */ /* 0x001f280000100800 */
[----:B------:R-:W4:Y:S04]  /*1a830*/  LDL R36, [R1+0x13d0] ;  /* 0x0013d00001247983 */ /* 0x000f280000100800 */
[----:B------:R-:W4:Y:S04]  /*1a840*/  LDL R48, [R1+0x13c4] ;  /* 0x0013c40001307983 */ /* 0x000f280000100800 */
[----:B------:R-:W4:Y:S01]  /*1a850*/  LDL R47, [R1+0x13c8] ;  /* 0x0013c800012f7983 */ /* 0x000f220000100800 */
[----:B-1----:R-:W-:-:S02]  /*1a860*/  @!P0 IMAD.MOV.U32 R3, RZ, RZ, R11 ;  /* 0x000000ffff038224 */ /* 0x002fc400078e000b */
[----:B------:R-:W-:Y:S01]  /*1a870*/  @!P0 IMAD.MOV.U32 R2, RZ, RZ, R10 ;  /* 0x000000ffff028224 */ /* 0x000fe200078e000a */
[----:B------:R-:W4:Y:S04]  /*1a880*/  LDL R11, [R1+0x13bc] ;  /* 0x0013bc00010b7983 */ /* 0x000f280000100800 */
[----:B--2---:R-:W2:Y:S04]  /*1a890*/  LDL R38, [R1+0x13d8] ;  /* 0x0013d80001267983 */ /* 0x004ea80000100800 */
[----:B------:R-:W4:Y:S01]  /*1a8a0*/  LDL R10, [R1+0x13c0] ;  /* 0x0013c000010a7983 */ /* 0x000f220000100800 */
[----:B------:R-:W-:-:S03]  /*1a8b0*/  PRMT R60, RZ, 0x7610, R60 ;  /* 0x00007610ff3c7816 */ /* 0x000fc6000000003c */
[----:B------:R-:W4:Y:S04]  /*1a8c0*/  LDL R46, [R1+0x13b4] ;  /* 0x0013b400012e7983 */ /* 0x000f280000100800 */
[----:B------:R-:W4:Y:S01]  /*1a8d0*/  LDL R45, [R1+0x13b8] ;  /* 0x0013b800012d7983 */ /* 0x000f220000100800 */
[----:B------:R-:W-:Y:S02]  /*1a8e0*/  PRMT R39, RZ, 0x7610, R39 ;  /* 0x00007610ff277816 */ /* 0x000fe40000000027 */
[----:B------:R-:W-:Y:S02]  /*1a8f0*/  PRMT R51, RZ, 0x7610, R51 ;  /* 0x00007610ff337816 */ /* 0x000fe40000000033 */
[----:B------:R-:W-:Y:S01]  /*1a900*/  PRMT R61, RZ, 0x7610, R61 ;  /* 0x00007610ff3d7816 */ /* 0x000fe2000000003d */
[----:B------:R3:W4:Y:S01]  /*1a910*/  @!P0 LDG.E.U8 R60, desc[UR20][R2.64] ;  /* 0x00000014023c8981 */ /* 0x000722000c1e1100 */
[----:B------:R-:W-:-:S02]  /*1a920*/  PRMT R43, RZ, 0x7610, R43 ;  /* 0x00007610ff2b7816 */ /* 0x000fc4000000002b */
[----:B------:R-:W-:Y:S02]  /*1a930*/  PRMT R42, RZ, 0x7610, R42 ;  /* 0x00007610ff2a7816 */ /* 0x000fe4000000002a */
[----:B------:R-:W-:Y:S02]  /*1a940*/  PRMT R41, RZ, 0x7610, R41 ;  /* 0x00007610ff297816 */ /* 0x000fe40000000029 */
[----:B------:R-:W-:Y:S02]  /*1a950*/  PRMT R40, RZ, 0x7610, R40 ;  /* 0x00007610ff287816 */ /* 0x000fe40000000028 */
[----:B------:R-:W-:Y:S02]  /*1a960*/  PRMT R35, RZ, 0x7610, R35 ;  /* 0x00007610ff237816 */ /* 0x000fe40000000023 */
[----:B------:R-:W-:Y:S02]  /*1a970*/  PRMT R34, RZ, 0x7610, R34 ;  /* 0x00007610ff227816 */ /* 0x000fe40000000022 */
        /* <DEDUP_REMOVED lines=14> */
[----:B------:R-:W-:Y:S01]  /*1aa60*/  PRMT R19, RZ, 0x7610, R19 ;  /* 0x00007610ff137816 */ /* 0x000fe20000000013 */
[----:B------:R-:W4:Y:S04]  /*1aa70*/  LDL R52, [R1+0x150c] ;  /* 0x00150c0001347983 */ /* 0x000f280000100800 */
[----:B------:R-:W4:Y:S01]  /*1aa80*/  LDL R49, [R1+0x1550] ;  /* 0x0015500001317983 */ /* 0x000f220000100800 */
[----:B---3--:R-:W-:-:S03]  /*1aa90*/  @!P0 IMAD.MOV.U32 R3, RZ, RZ, R44 ;  /* 0x000000ffff038224 */ /* 0x008fc600078e002c */
[----:B------:R-:W3:Y:S01]  /*1aaa0*/  LDL R44, [R1+0x13ac] ;  /* 0x0013ac00012c7983 */ /* 0x000ee20000100800 */
[----:B--2---:R-:W-:-:S03]  /*1aab0*/  @!P0 IMAD.MOV.U32 R2, RZ, RZ, R38 ;  /* 0x000000ffff028224 */ /* 0x004fc600078e0026 */
[----:B------:R-:W2:Y:S04]  /*1aac0*/  LDL R38, [R1+0x13b0] ;  /* 0x0013b00001267983 */ /* 0x000ea80000100800 */
[----:B------:R4:W2:Y:S02]  /*1aad0*/  @!P0 LDG.E.U8 R39, desc[UR20][R2.64] ;  /* 0x0000001402278981 */ /* 0x0008a4000c1e1100 */
[----:B----4-:R-:W-:Y:S02]  /*1aae0*/  @!P0 IMAD.MOV.U32 R2, RZ, RZ, R36 ;  /* 0x000000ffff028224 */ /* 0x010fe400078e0024 */
        /* <DEDUP_REMOVED lines=19> */
[----:B---3--:R-:W-:-:S02]  /*1ac20*/  @!P0 IMAD.MOV.U32 R3, RZ, RZ, R44 ;  /* 0x000000ffff038224 */ /* 0x008fc400078e002c */
        /* <DEDUP_REMOVED lines=19> */
[----:B0-----:R-:W-:Y:S02]  /*1ad60*/  @!P0 IMAD.MOV.U32 R2, RZ, RZ, R47 ;  /* 0x000000ffff028224 */ /* 0x001fe400078e002f */
[----:B------:R-:W-:Y:S01]  /*1ad70*/  @!P0 IMAD.MOV.U32 R3, RZ, RZ, R48 ;  /* 0x000000ffff038224 */ /* 0x000fe200078e0030 */
[----:B------:R-:W2:Y:S04]  /*1ad80*/  LDL R47, [R1+0x14d8] ;  /* 0x0014d800012f7983 */ /* 0x000ea80000100800 */
[----:B------:R-:W2:Y:S04]  /*1ad90*/  LDL R48, [R1+0x149c] ;  /* 0x00149c0001307983 */ /* 0x000ea80000100800 */
[----:B------:R4:W2:Y:S02]  /*1ada0*/  @!P0 LDG.E.U8 R33, desc[UR20][R2.64] ;  /* 0x0000001402218981 */ /* 0x0008a4000c1e1100 */
[----:B----4-:R-:W-:-:S02]  /*1adb0*/  @!P0 IMAD.MOV.U32 R2, RZ, RZ, R36 ;  /* 0x000000ffff028224 */ /* 0x010fc400078e0024 */
        /* <DEDUP_REMOVED lines=66> */
[----:B------:R-:W-:Y:S01]  /*1b1e0*/  PRMT R18, RZ, 0x7610, R18 ;  /* 0x00007610ff127816 */ /* 0x000fe20000000012 */
[----:B------:R-:W4:Y:S04]  /*1b1f0*/  LDL R48, [R1+0x1514] ;  /* 0x0015140001307983 */ /* 0x000f280000100800 */
[----:B------:R0:W4:Y:S04]  /*1b200*/  @!P0 LDG.E.U8 R19, desc[UR20][R2.64] ;  /* 0x0000001402138981 */ /* 0x000128000c1e1100 */
[----:B------:R-:W4:Y:S01]  /*1b210*/  LDL R47, [R1+0x154c] ;  /* 0x00154c00012f7983 */ /* 0x000f220000100800 */
[----:B0-----:R-:W-:-:S02]  /*1b220*/  @!P0 IMAD.MOV.U32 R3, RZ, RZ, R11 ;  /* 0x000000ffff038224 */ /* 0x001fc400078e000b */
[----:B------:R-:W-:Y:S01]  /*1b230*/  @!P0 IMAD.MOV.U32 R2, RZ, RZ, R10 ;  /* 0x000000ffff028224 */ /* 0x000fe200078e000a */
[----:B------:R-:W4:Y:S04]  /*1b240*/  LDL R11, [R1+0x1504] ;  /* 0x00150400010b7983 */ /* 0x000f280000100800 */
[----:B------:R-:W4:Y:S01]  /*1b250*/  LDL R10, [R1+0x1554] ;  /* 0x00155400010a7983 */ /* 0x000f220000100800 */
[----:B------:R-:W-:-:S03]  /*1b260*/  PRMT R17, RZ, 0x7610, R17 ;  /* 0x00007610ff117816 */ /* 0x000fc60000000011 */
[----:B------:R0:W4:Y:S01]  /*1b270*/  @!P0 LDG.E.U8 R18, desc[UR20][R2.64] ;  /* 0x0000001402128981 */ /* 0x000122000c1e1100 */
[----:B------:R-:W-:Y:S01]  /*1b280*/  PRMT R16, RZ, 0x7610, R16 ;  /* 0x00007610ff107816 */ /* 0x000fe20000000010 */
[----:B0-----:R-:W-:Y:S02]  /*1b290*/  @!P0 IMAD.MOV.U32 R2, RZ, RZ, R45 ;  /* 0x000000ffff028224 */ /* 0x001fe400078e002d */
[----:B------:R-:W-:Y:S01]  /*1b2a0*/  @!P0 IMAD.MOV.U32 R3, RZ, RZ, R46 ;  /* 0x000000ffff038224 */ /* 0x000fe200078e002e */
[----:B------:R-:W4:Y:S04]  /*1b2b0*/  LDL R45, [R1+0x1530] ;  /* 0x00153000012d7983 */ /* 0x000f280000100800 */
[----:B------:R-:W4:Y:S04]  /*1b2c0*/  LDL R46, [R1+0x14f4] ;  /* 0x0014f400012e7983 */ /* 0x000f280000100800 */
[----:B------:R3:W4:Y:S01]  /*1b2d0*/  @!P0 LDG.E.U8 R17, desc[UR20][R2.64] ;  /* 0x0000001402118981 */ /* 0x000722000c1e1100 */
[----:B------:R-:W-:Y:S01]  /*1b2e0*/  PRMT R15, RZ, 0x7610, R15 ;  /* 0x00007610ff0f7816 */ /* 0x000fe2000000000f */
        /* <DEDUP_REMOVED lines=13> */
[----:B------:R-:W4:Y:S01]  /*1b3c0*/  LDL R10, [R1+0x1540] ;  /* 0x00154000010a7983 */ /* 0x000f220000100800 */
[----:B------:R-:W-:Y:S02]  /*1b3d0*/  PRMT R14, RZ, 0x7610, R14 ;  /* 0x00007610ff0e7816 */ /* 0x000fe4000000000e */
[----:B------:R-:W-:-:S04]  /*1b3e0*/  PRMT R13, RZ, 0x7610, R13 ;  /* 0x00007610ff0d7816 */ /* 0x000fc8000000000d */
[----:B------:R0:W4:Y:S01]  /*1b3f0*/  @!P0 LDG.E.U8 R14, desc[UR20][R2.64] ;  /* 0x00000014020e8981 */ /* 0x000122000c1e1100 */
[----:B------:R-:W-:Y:S01]  /*1b400*/  PRMT R12, RZ, 0x7610, R12 ;  /* 0x00007610ff0c7816 */ /* 0x000fe2000000000c */
[----:B0-----:R-:W-:Y:S02]  /*1b410*/  @!P0 IMAD.MOV.U32 R2, RZ, RZ, R49 ;  /* 0x000000ffff028224 */ /* 0x001fe400078e0031 */
[----:B------:R-:W-:Y:S01]  /*1b420*/  @!P0 IMAD.MOV.U32 R3, RZ, RZ, R52 ;  /* 0x000000ffff038224 */ /* 0x000fe200078e0034 */
[----:B------:R-:W-:Y:S02]  /*1b430*/  PRMT R7, RZ, 0x7610, R7 ;  /* 0x00007610ff077816 */ /* 0x000fe40000000007 */
[----:B------:R-:W-:Y:S02]  /*1b440*/  PRMT R6, RZ, 0x7610, R6 ;  /* 0x00007610ff067816 */ /* 0x000fe40000000006 */
[----:B------:R-:W-:Y:S02]  /*1b450*/  PRMT R5, RZ, 0x7610, R5 ;  /* 0x00007610ff057816 */ /* 0x000fe40000000005 */
[----:B------:R-:W-:Y:S01]  /*1b460*/  PRMT R4, RZ, 0x7610, R4 ;  /* 0x00007610ff047816 */ /* 0x000fe20000000004 */
[----:B------:R0:W4:Y:S04]  /*1b470*/  @!P0 LDG.E.U8 R13, desc[UR20][R2.64] ;  /* 0x00000014020d8981 */ /* 0x000128000c1e1100 */
[----:B------:R-:W-:Y:S01]  /*1b480*/  LDS.U8 R49, [R0+UR4+0x8] ;  /* 0x0000080400317984 */ /* 0x000fe20008000000 */
[----:B0-----:R-:W-:-:S02]  /*1b490*/  @!P0 IMAD.MOV.U32 R2, RZ, RZ, R47 ;  /* 0x000000ffff028224 */ /* 0x001fc400078e002f */
[----:B------:R-:W-:Y:S01]  /*1b4a0*/  @!P0 IMAD.MOV.U32 R3, RZ, RZ, R48 ;  /* 0x000000ffff038224 */ /* 0x000fe200078e0030 */
[----:B------:R-:W-:Y:S04]  /*1b4b0*/  LDS.U8 R47, [R0+UR4+0x1000] ;  /* 0x00100004002f7984 */ /* 0x000fe80008000000 */
[----:B------:R-:W-:Y:S04]  /*1b4c0*/  LDS.U8 R48, [R0+UR4+0x100] ;  /* 0x0001000400307984 */ /* 0x000fe80008000000 */
[----:B------:R0:W4:Y:S02]  /*1b4d0*/  @!P0 LDG.E.U8 R12, desc[UR20][R2.64] ;  /* 0x00000014020c8981 */ /* 0x000124000c1e1100 */
[----:B0-----:R-:W-:-:S02]  /*1b4e0*/  @!P0 IMAD.MOV.U32 R2, RZ, RZ, R45 ;  /* 0x000000ffff028224 */ /* 0x001fc400078e002d */
[----:B------:R-:W-:Y:S01]  /*1b4f0*/  @!P0 IMAD.MOV.U32 R3, RZ, RZ, R46 ;  /* 0x000000ffff038224 */ /* 0x000fe200078e002e */
[----:B------:R-:W-:Y:S04]  /*1b500*/  LDS.U8 R45, [R0+UR4+0x1008] ;  /* 0x00100804002d7984 */ /* 0x000fe80008000000 */
[----:B------:R-:W-:Y:S04]  /*1b510*/  LDS.U8 R46, [R0+UR4+0x1108] ;  /* 0x00110804002e7984 */ /* 0x000fe80008000000 */
[----:B------:R3:W4:Y:S02]  /*1b520*/  @!P0 LDG.E.U8 R7, desc[UR20][R2.64] ;  /* 0x0000001402078981 */ /* 0x000724000c1e1100 */
[----:B---3--:R-:W-:-:S02]  /*1b530*/  @!P0 IMAD.MOV.U32 R3, RZ, RZ, R44 ;  /* 0x000000ffff038224 */ /* 0x008fc400078e002c */
[----:B------:R-:W-:Y:S01]  /*1b540*/  LDS.U8 R44, [R0+UR4+0x1100] ;  /* 0x00110004002c7984 */ /* 0x000fe20008000000 */
[----:B--2---:R-:W-:-:S05]  /*1b550*/  @!P0 IMAD.MOV.U32 R2, RZ, RZ, R38 ;  /* 0x000000ffff028224 */ /* 0x004fca00078e0026 */
[----:B------:R4:W2:Y:S02]  /*1b560*/  @!P0 LDG.E.U8 R6, desc[UR20][R2.64] ;  /* 0x0000001402068981 */ /* 0x0008a4000c1e1100 */
[----:B----4-:R-:W-:Y:S02]  /*1b570*/  @!P0 IMAD.MOV.U32 R2, RZ, RZ, R36 ;  /* 0x000000ffff028224 */ /* 0x010fe400078e0024 */
[----:B------:R-:W-:Y:S01]  /*1b580*/  @!P0 IMAD.MOV.U32 R3, RZ, RZ, R37 ;  /* 0x000000ffff038224 */ /* 0x000fe200078e0025 */
[----:B------:R-:W-:Y:S04]  /*1b590*/  LDS.U8 R36, [R0+UR4+0x10] ;  /* 0x0000100400247984 */ /* 0x000fe80008000000 */
[----:B------:R0:W3:Y:S02]  /*1b5a0*/  @!P0 LDG.E.U8 R5, desc[UR20][R2.64] ;  /* 0x0000001402058981 */ /* 0x0000e4000c1e1100 */
[----:B0-----:R-:W-:-:S02]  /*1b5b0*/  @!P0 IMAD.MOV.U32 R3, RZ, RZ, R11 ;  /* 0x000000ffff038224 */ /* 0x001fc400078e000b */
[----:B------:R-:W-:Y:S01]  /*1b5c0*/  @!P0 IMAD.MOV.U32 R2, RZ, RZ, R10 ;  /* 0x000000ffff028224 */ /* 0x000fe200078e000a */
[----:B------:R-:W0:Y:S04]  /*1b5d0*/  LDS.U8 R11, [R0+UR4+0x210] ;  /* 0x00021004000b7984 */ /* 0x000e280008000000 */
[----:B------:R-:W1:Y:S04]  /*1b5e0*/  LDS.U8 R10, [R0+UR4+0x318] ;  /* 0x00031804000a7984 */ /* 0x000e680008000000 */
[----:B------:R4:W2:Y:S04]  /*1b5f0*/  @!P0 LDG.E.U8 R4, desc[UR20][R2.64] ;  /* 0x0000001402048981 */ /* 0x0008a8000c1e1100 */
[----:B----4-:R-:W-:Y:S04]  /*1b600*/  LDS.U8 R3, [R0+UR4] ;  /* 0x0000000400037984 */ /* 0x010fe80008000000 */
[----:B------:R-:W-:Y:S04]  /*1b610*/  LDS.U8 R2, [R0+UR4+0x108] ;  /* 0x0001080400027984 */ /* 0x000fe80008000000 */
[----:B0-----:R-:W-:Y:S04]  /*1b620*/  STL [R1+0xa28], R11 ;  /* 0x000a280b01007387 */ /* 0x001fe80000100800 */
[----:B-1----:R-:W-:Y:S04]  /*1b630*/  STL [R1+0xa24], R10 ;  /* 0x000a240a01007387 */ /* 0x002fe80000100800 */
[----:B------:R-:W0:Y:S04]  /*1b640*/  LDS.U8 R11, [R0+UR4+0x218] ;  /* 0x00021804000b7984 */ /* 0x000e280008000000 */
[----:B------:R-:W1:Y:S04]  /*1b650*/  LDS.U8 R10, [R0+UR4+0x310] ;  /* 0x00031004000a7984 */ /* 0x000e680008000000 */
        /* <DEDUP_REMOVED lines=9> */
[----:B------:R-:W0:Y:S04]  /*1b6f0*/  LDS.U8 R10, [R0+UR4+0x118] ;  /* 0x00011804000a7984 */ /* 0x000e280008000000 */
[----:B-1----:R-:W-:Y:S04]  /*1b700*/  STL [R1+0xa3c], R11 ;  /* 0x000a3c0b01007387 */ /* 0x002fe80000100800 */
[----:B------:R-:W1:Y:S04]  /*1b710*/  LDS.U8 R11, [R0+UR4+0x200] ;  /* 0x00020004000b7984 */ /* 0x000e680008000000 */
[----:B------:R-:W-:Y:S04]  /*1b720*/  STL [R1+0x838], R36 ;  /* 0x0008382401007387 */ /* 0x000fe80000100800 */
[----:B------:R-:W4:Y:S04]  /*1b730*/  LDS.U8 R36, [R0+UR4+0x308] ;  /* 0x0003080400247984 */ /* 0x000f280008000000 */
[----:B0-----:R-:W-:Y:S04]  /*1b740*/  STL [R1+0x834], R10 ;  /* 0x0008340a01007387 */ /* 0x001fe80000100800 */
[----:B------:R-:W0:Y:S04]  /*1b750*/  LDS.U8 R10, [R0+UR4+0x18] ;  /* 0x00001804000a7984 */ /* 0x000e280008000000 */
[----:B-1----:R-:W-:Y:S04]  /*1b760*/  STL [R1+0xa48], R11 ;  /* 0x000a480b01007387 */ /* 0x002fe80000100800 */
[----:B------:R-:W1:Y:S04]  /*1b770*/  LDS.U8 R11, [R0+UR4+0x110] ;  /* 0x00011004000b7984 */ /* 0x000e680008000000 */
[----:B----4-:R-:W-:Y:S04]  /*1b780*/  STL [R1+0xa44], R36 ;  /* 0x000a442401007387 */ /* 0x010fe80000100800 */
        /* <DEDUP_REMOVED lines=79> */
[----:B0-----:R0:W-:Y:S04]  /*1bc80*/  STL [R1+0x157c], R10 ;  /* 0x00157c0a01007387 */ /* 0x0011e80000100800 */
[----:B-1----:R-:W-:Y:S04]  /*1bc90*/  STL [R1+0x954], R11 ;  /* 0x0009540b01007387 */ /* 0x002fe80000100800 */
[----:B------:R-:W1:Y:S04]  /*1bca0*/  LDS.U8 R11, [R0+UR4+0x1288] ;  /* 0x00128804000b7984 */ /* 0x000e680008000000 */
[----:B----4-:R-:W-:Y:S04]  /*1bcb0*/  STL [R1+0x950], R36 ;  /* 0x0009502401007387 */ /* 0x010fe80000100800 */
[----:B------:R-:W-:Y:S04]  /*1bcc0*/  STL [R1+0x16b0], R0 ;  /* 0x0016b00001007387 */ /* 0x000fe80000100800 */
[----:B------:R-:W4:Y:S01]  /*1bcd0*/  LDS.U8 R36, [R0+UR4+0x1380] ;  /* 0x0013800400247984 */ /* 0x000f220008000000 */
[----:B0-----:R-:W-:-:S05]  /*1bce0*/  LOP3.LUT R10, R0, 0x20, RZ, 0x3c, !PT ;  /* 0x00000020000a7812 */ /* 0x001fca00078e3cff */
[----:B------:R-:W-:Y:S01]  /*1bcf0*/  LDS.U8 R0, [R10+UR4+0x108] ;  /* 0x000108040a007984 */ /* 0x000fe20008000000 */
[----:B------:R-:W0:Y:S03]  /*1bd00*/  S2R R59, SR_TID.X ;  /* 0x00000000003b7919 */ /* 0x000e260000002100 */
[----:B------:R-:W-:Y:S04]  /*1bd10*/  LDS.U8 R37, [R10+UR4+0x1190] ;  /* 0x001190040a257984 */ /* 0x000fe80008000000 */
[----:B-1----:R-:W-:Y:S04]  /*1bd20*/  STL [R1+0x1588], R11 ;  /* 0x0015880b01007387 */ /* 0x002fe80000100800 */
[----:B------:R-:W1:Y:S04]  /*1bd30*/  LDS.U8 R11, [R10+UR4] ;  /* 0x000000040a0b7984 */ /* 0x000e680008000000 */
[----:B----4-:R-:W-:Y:S04]  /*1bd40*/  STL [R1+0x1584], R36 ;  /* 0x0015842401007387 */ /* 0x010fe80000100800 */
[----:B------:R-:W4:Y:S04]  /*1bd50*/  LDS.U8 R36, [R10+UR4+0x210] ;  /* 0x000210040a247984 */ /* 0x000f280008000000 */
[----:B-1----:R-:W-:Y:S04]  /*1bd60*/  STL [R1+0x858], R11 ;  /* 0x0008580b01007387 */ /* 0x002fe80000100800 */
[----:B------:R-:W1:Y:S04]  /*1bd70*/  LDS.U8 R11, [R10+UR4+0x318] ;  /* 0x000318040a0b7984 */ /* 0x000e680008000000 */
[----:B------:R-:W-:Y:S04]  /*1bd80*/  STL [R1+0x854], R0 ;  /* 0x0008540001007387 */ /* 0x000fe80000100800 */
[----:B------:R-:W3:Y:S04]  /*1bd90*/  LDS.U8 R0, [R10+UR4+0x8] ;  /* 0x000008040a007984 */ /* 0x000ee80008000000 */
[----:B----4-:R-:W-:Y:S04]  /*1bda0*/  STL [R1+0xa68], R36 ;  /* 0x000a682401007387 */ /* 0x010fe80000100800 */
[----:B------:R-:W4:Y:S04]  /*1bdb0*/  LDS.U8 R36, [R10+UR4+0x100] ;  /* 0x000100040a247984 */ /* 0x000f280008000000 */
[----:B-1----:R-:W-:Y:S04]  /*1bdc0*/  STL [R1+0xa64], R11 ;  /* 0x000a640b01007387 */ /* 0x002fe80000100800 */
[----:B------:R-:W1:Y:S04]  /*1bdd0*/  LDS.U8 R11, [R10+UR4+0x218] ;  /* 0x000218040a0b7984 */ /* 0x000e680008000000 */
[----:B---3--:R-:W-:Y:S04]  /*1bde0*/  STL [R1+0x860], R0 ;  /* 0x0008600001007387 */ /* 0x008fe80000100800 */
        /* <DEDUP_REMOVED lines=94> */
[----:B---3--:R-:W-:Y:S04]  /*1c3d0*/  STL [R1+0x984], R0 ;  /* 0x0009840001007387 */ /* 0x008fe80000100800 */
[----:B------:R-:W1:Y:S04]  /*1c3e0*/  LDS.U8 R11, [R10+UR4+0x288] ;  /* 0x000288040a0b7984 */ /* 0x000e680008000000 */
[----:B------:R-:W3:Y:S04]  /*1c3f0*/  LDS.U8 R0, [R10+UR4+0x380] ;  /* 0x000380040a007984 */ /* 0x000ee80008000000 */
[----:B----4-:R-:W-:Y:S04]  /*1c400*/  STL [R1+0x980], R36 ;  /* 0x0009802401007387 */ /* 0x010fe80000100800 */
[----:B------:R-:W-:Y:S04]  /*1c410*/  LDS.U8 R36, [R10+UR4+0x1388] ;  /* 0x001388040a247984 */ /* 0x000fe80008000000 */
[----:B-1----:R-:W-:Y:S04]  /*1c420*/  STL [R1+0x15b8], R11 ;  /* 0x0015b80b01007387 */ /* 0x002fe80000100800 */
[----:B------:R-:W1:Y:S04]  /*1c430*/  LDS.U8 R11, [R10+UR4+0x1090] ;  /* 0x001090040a0b7984 */ /* 0x000e680008000000 */
[----:B---3--:R-:W-:Y:S04]  /*1c440*/  STL [R1+0x15b4], R0 ;  /* 0x0015b40001007387 */ /* 0x008fe80000100800 */
[----:B------:R-:W3:Y:S01]  /*1c450*/  LDS.U8 R0, [R10+UR4+0x1198] ;  /* 0x001198040a007984 */ /* 0x000ee20008000000 */
[----:B0-----:R-:W-:-:S02]  /*1c460*/  LOP3.LUT R58, R59, 0x3, RZ, 0xc0, !PT ;  /* 0x000000033b3a7812 */ /* 0x001fc400078ec0ff */
[----:B------:R-:W-:Y:S01]  /*1c470*/  SHF.R.U32.HI R57, RZ, 0x2, R59 ;  /* 0x00000002ff397819 */ /* 0x000fe2000001163b */
[----:B-1----:R-:W-:Y:S04]  /*1c480*/  STL [R1+0x98c], R11 ;  /* 0x00098c0b01007387 */ /* 0x002fe80000100800 */
[----:B---3--:R-:W-:Y:S04]  /*1c490*/  STL [R1+0x988], R0 ;  /* 0x0009880001007387 */ /* 0x008fe80000100800 */
[----:B------:R-:W0:Y:S04]  /*1c4a0*/  LDS.U8 R0, [R10+UR4+0x1280] ;  /* 0x001280040a007984 */ /* 0x000e280008000000 */
[----:B------:R-:W1:Y:S01]  /*1c4b0*/  LDS.U8 R11, [R10+UR4+0x1098] ;  /* 0x001098040a0b7984 */ /* 0x000e620008000000 */
[----:B------:R-:W-:-:S02]  /*1c4c0*/  IMAD.SHL.U32 R59, R58, 0x20, RZ ;  /* 0x000000203a3b7824 */ /* 0x000fc400078e00ff */
[----:B------:R-:W-:Y:S01]  /*1c4d0*/  IMAD.SHL.U32 R58, R58, 0x400, RZ ;  /* 0x000004003a3a7824 */ /* 0x000fe200078e00ff */
[----:B------:R-:W-:Y:S01]  /*1c4e0*/  SGXT.U32 R57, R57, 0x3 ;  /* 0x000000033939781a */ /* 0x000fe20000000000 */
[----:B0-----:R0:W-:Y:S04]  /*1c4f0*/  STL [R1+0x15c0], R0 ;  /* 0x0015c00001007387 */ /* 0x0011e80000100800 */
[----:B------:R-:W-:Y:S04]  /*1c500*/  STL [R1+0x15bc], R36 ;  /* 0x0015bc2401007387 */ /* 0x000fe80000100800 */
[----:B-1----:R-:W-:Y:S04]  /*1c510*/  STL [R1+0x994], R11 ;  /* 0x0009940b01007387 */ /* 0x002fe80000100800 */
[----:B------:R-:W1:Y:S04]  /*1c520*/  LDS.U8 R36, [R10+UR4+0x1288] ;  /* 0x001288040a247984 */ /* 0x000e680008000000 */
[----:B------:R-:W3:Y:S01]  /*1c530*/  LDS.U8 R11, [R10+UR4+0x1380] ;  /* 0x001380040a0b7984 */ /* 0x000ee20008000000 */
[----:B0-----:R-:W-:-:S04]  /*1c540*/  LOP3.LUT R0, R59, R58, R57, 0xfe, !PT ;  /* 0x0000003a3b007212 */ /* 0x001fc800078efe39 */
[----:B------:R-:W-:-:S05]  /*1c550*/  LOP3.LUT R0, R0, 0x40, RZ, 0x3c, !PT ;  /* 0x0000004000007812 */ /* 0x000fca00078e3cff */
[----:B------:R-:W0:Y:S04]  /*1c560*/  LDS.U8 R10, [R0+UR4] ;  /* 0x00000004000a7984 */ /* 0x000e280008000000 */
[----:B------:R-:W-:Y:S04]  /*1c570*/  STL [R1+0x990], R37 ;  /* 0x0009902501007387 */ /* 0x000fe80000100800 */
[----:B-1----:R-:W-:Y:S04]  /*1c580*/  STL [R1+0x15c8], R36 ;  /* 0x0015c82401007387 */ /* 0x002fe80000100800 */
[----:B------:R-:W1:Y:S04]  /*1c590*/  LDS.U8 R36, [R0+UR4+0x108] ;  /* 0x0001080400247984 */ /* 0x000e680008000000 */
[----:B---3--:R-:W-:Y:S04]  /*1c5a0*/  STL [R1+0x15c4], R11 ;  /* 0x0015c40b01007387 */ /* 0x008fe80000100800 */
[----:B------:R-:W3:Y:S04]  /*1c5b0*/  LDS.U8 R11, [R0+UR4+0x210] ;  /* 0x00021004000b7984 */ /* 0x000ee80008000000 */
[----:B0-----:R-:W-:Y:S04]  /*1c5c0*/  STL [R1+0x898], R10 ;  /* 0x0008980a01007387 */ /* 0x001fe80000100800 */
[----:B------:R-:W0:Y:S04]  /*1c5d0*/  LDS.U8 R10, [R0+UR4+0x318] ;  /* 0x00031804000a7984 */ /* 0x000e280008000000 */
        /* <DEDUP_REMOVED lines=115> */
[----:B---3--:R-:W-:Y:S04]  /*1cd10*/  STL [R1+0x15fc], R11 ;  /* 0x0015fc0b01007387 */ /* 0x008fe80000100800 */
[----:B------:R-:W1:Y:S04]  /*1cd20*/  LDS.U8 R11, [R0+UR4+0x1190] ;  /* 0x00119004000b7984 */ /* 0x000e680008000000 */
[----:B0-----:R-:W-:Y:S04]  /*1cd30*/  STL [R1+0x9d4], R10 ;  /* 0x0009d40a01007387 */ /* 0x001fe80000100800 */
[----:B------:R-:W0:Y:S04]  /*1cd40*/  LDS.U8 R10, [R0+UR4+0x1288] ;  /* 0x00128804000a7984 */ /* 0x000e280008000000 */
[----:B------:R-:W3:Y:S01]  /*1cd50*/  LDS.U8 R0, [R0+UR4+0x1380] ;  /* 0x0013800400007984 */ /* 0x000ee20008000000 */
[----:B------:R-:W-:-:S04]  /*1cd60*/  LOP3.LUT R37, R59, R58, R57, 0xfe, !PT ;  /* 0x0000003a3b257212 */ /* 0x000fc800078efe39 */
[----:B------:R-:W-:-:S05]  /*1cd70*/  LOP3.LUT R37, R37, 0x60, RZ, 0x3c, !PT ;  /* 0x0000006025257812 */ /* 0x000fca00078e3cff */
[----:B------:R-:W-:Y:S04]  /*1cd80*/  LDS.U8 R59, [R37+UR4+0x188] ;  /* 0x00018804253b7984 */ /* 0x000fe80008000000 */
        /* <DEDUP_REMOVED lines=8> */
[----:B-1----:R-:W-:Y:S04]  /*1ce10*/  STL [R1+0x9d0], R11 ;  /* 0x0009d00b01007387 */ /* 0x002fe80000100800 */
[----:B------:R-:W1:Y:S04]  /*1ce20*/  LDS.U8 R11, [R37+UR4] ;  /* 0x00000004250b7984 */ /* 0x000e680008000000 */
[----:B0-----:R-:W-:Y:S04]  /*1ce30*/  STL [R1+0x1608], R10 ;  /* 0x0016080a01007387 */ /* 0x001fe80000100800 */
[----:B------:R-:W0:Y:S04]  /*1ce40*/  LDS.U8 R10, [R37+UR4+0x108] ;  /* 0x00010804250a7984 */ /* 0x000e280008000000 */
[----:B---3--:R-:W-:Y:S04]  /*1ce50*/  STL [R1+0x1604], R0 ;  /* 0x0016040001007387 */ /* 0x008fe80000100800 */
[----:B------:R-:W3:Y:S04]  /*1ce60*/  LDS.U8 R0, [R37+UR4+0x210] ;  /* 0x0002100425007984 */ /* 0x000ee80008000000 */
[----:B-1----:R-:W-:Y:S04]  /*1ce70*/  STL [R1+0x8dc], R11 ;  /* 0x0008dc0b01007387 */ /* 0x002fe80000100800 */
[----:B------:R-:W1:Y:S04]  /*1ce80*/  LDS.U8 R11, [R37+UR4+0x318] ;  /* 0x00031804250b7984 */ /* 0x000e680008000000 */
        /* <DEDUP_REMOVED lines=59> */
[----:B------:R-:W-:Y:S04]  /*1d240*/  LDS.U8 R11, [R37+UR4+0x88] ;  /* 0x00008804250b7984 */ /* 0x000fe80008000000 */
[----:B0-----:R-:W-:Y:S04]  /*1d250*/  STL [R1+0xb1c], R10 ;  /* 0x000b1c0a01007387 */ /* 0x001fe80000100800 */
[----:B------:R-:W-:Y:S04]  /*1d260*/  STL [R1+0x1c00], R59 ;  /* 0x001c003b01007387 */ /* 0x000fe80000100800 */
[----:B---3--:R-:W-:Y:S04]  /*1d270*/  STL [R1+0x9dc], R0 ;  /* 0x0009dc0001007387 */ /* 0x008fe80000100800 */
[----:B------:R-:W0:Y:S04]  /*1d280*/  LDS.U8 R10, [R37+UR4+0x290] ;  /* 0x00029004250a7984 */ /* 0x000e280008000000 */
[----:B------:R-:W1:Y:S04]  /*1d290*/  LDS.U8 R0, [R37+UR4+0x398] ;  /* 0x0003980425007984 */ /* 0x000e680008000000 */
[----:B0-----:R-:W-:Y:S04]  /*1d2a0*/  STL [R1+0x1610], R10 ;  /* 0x0016100a01007387 */ /* 0x001fe80000100800 */
[----:B------:R-:W0:Y:S04]  /*1d2b0*/  LDS.U8 R10, [R37+UR4+0x180] ;  /* 0x00018004250a7984 */ /* 0x000e280008000000 */
[----:B-1----:R-:W-:Y:S04]  /*1d2c0*/  STL [R1+0x160c], R0 ;  /* 0x00160c0001007387 */ /* 0x002fe80000100800 */
[----:B------:R-:W1:Y:S04]  /*1d2d0*/  LDS.U8 R0, [R37+UR4+0x298] ;  /* 0x0002980425007984 */ /* 0x000e680008000000 */
[----:B------:R-:W-:Y:S04]  /*1d2e0*/  STL [R1+0x9ec], R11 ;  /* 0x0009ec0b01007387 */ /* 0x000fe80000100800 */
        /* <DEDUP_REMOVED lines=18> */
[----:B0-----:R-:W-:Y:S04]  /*1d410*/  STL [R1+0x1628], R10 ;  /* 0x0016280a01007387 */ /* 0x001fe80000100800 */
[----:B-1----:R-:W-:Y:S04]  /*1d420*/  STL [R1+0x1624], R0 ;  /* 0x0016240001007387 */ /* 0x002fe80000100800 */
[----:B------:R-:W0:Y:S04]  /*1d430*/  LDS.U8 R0, [R37+UR4+0x280] ;  /* 0x0002800425007984 */ /* 0x000e280008000000 */
[----:B------:R-:W3:Y:S04]  /*1d440*/  LDL.LU R36, [R1+0x818] ;  /* 0x0008180001247983 */ /* 0x000ee80000300800 */
[----:B------:R-:W4:Y:S04]  /*1d450*/  LDL.LU R59, [R1+0x7f4] ;  /* 0x0007f400013b7983 */ /* 0x000f280000300800 */
[----:B0-----:R-:W-:Y:S04]  /*1d460*/  STL [R1+0x1630], R0 ;  /* 0x0016300001007387 */ /* 0x001fe80000100800 */
[----:B------:R-:W0:Y:S04]  /*1d470*/  LDS.U8 R0, [R37+UR4+0x388] ;  /* 0x0003880425007984 */ /* 0x000e280008000000 */
[----:B------:R-:W2:Y:S04]  /*1d480*/  LDL.LU R11, [R1+0x7f0] ;  /* 0x0007f000010b7983 */ /* 0x000ea80000300800 */
[----:B------:R-:W2:Y:S04]  /*1d490*/  LDL.LU R10, [R1+0x7ec] ;  /* 0x0007ec00010a7983 */ /* 0x000ea80000300800 */
[----:B0-----:R-:W-:Y:S04]  /*1d4a0*/  STL [R1+0x162c], R0 ;  /* 0x00162c0001007387 */ /* 0x001fe80000100800 */
[----:B------:R0:W-:Y:S04]  /*1d4b0*/  STL [R1+0x1af0], R58 ;  /* 0x001af03a01007387 */ /* 0x0001e80000100800 */
[----:B------:R-:W1:Y:S04]  /*1d4c0*/  LDS.U8 R0, [R37+UR4+0x380] ;  /* 0x0003800425007984 */ /* 0x000e680008000000 */
[----:B0-----:R-:W4:Y:S04]  /*1d4d0*/  LDL.LU R58, [R1+0x808] ;  /* 0x00080800013a7983 */ /* 0x001f280000300800 */
[----:B------:R0:W-:Y:S04]  /*1d4e0*/  STL.64 [R1+0x1ae8], R56 ;  /* 0x001ae83801007387 */ /* 0x0001e80000100a00 */
[----:B0-----:R-:W2:Y:S04]  /*1d4f0*/  LDL.LU R56, [R1+0x814] ;  /* 0x0008140001387983 */ /* 0x001ea80000300800 */
[----:B------:R-:W4:Y:S04]  /*1d500*/  LDL.LU R57, [R1+0x80c] ;  /* 0x00080c0001397983 */ /* 0x000f280000300800 */
[----:B------:R-:W-:Y:S04]  /*1d510*/  STL [R1+0x1638], R38 ;  /* 0x0016382601007387 */ /* 0x000fe80000100800 */
[----:B------:R-:W0:Y:S04]  /*1d520*/  LDS.U8 R38, [R37+UR4+0x1280] ;  /* 0x0012800425267984 */ /* 0x000e280008000000 */
[----:B-1----:R-:W-:Y:S04]  /*1d530*/  STL [R1+0x1634], R0 ;  /* 0x0016340001007387 */ /* 0x002fe80000100800 */
[----:B------:R-:W1:Y:S04]  /*1d540*/  LDS.U8 R0, [R37+UR4+0x1388] ;  /* 0x0013880425007984 */ /* 0x000e680008000000 */
[----:B0-----:R0:W-:Y:S02]  /*1d550*/  STL [R1+0x1640], R38 ;  /* 0x0016402601007387 */ /* 0x0011e40000100800 */
[----:B0-----:R-:W0:Y:S02]  /*1d560*/  S2R R38, SR_TID.X ;  /* 0x0000000000267919 */ /* 0x001e240000002100 */
[----:B------:R1:W-:Y:S04]  /*1d570*/  STL.64 [R1+0x1b00], R54 ;  /* 0x001b003601007387 */ /* 0x0003e80000100a00 */
[----:B-1----:R-:W-:Y:S04]  /*1d580*/  STL [R1+0x163c], R0 ;  /* 0x00163c0001007387 */ /* 0x002fe80000100800 */
[----:B------:R-:W1:Y:S04]  /*1d590*/  LDS.U8 R0, [R37+UR4+0x1190] ;  /* 0x0011900425007984 */ /* 0x000e680008000000 */
[----:B------:R-:W4:Y:S01]  /*1d5a0*/  LDL.LU R54, [R1+0x7cc] ;  /* 0x0007cc0001367983 */ /* 0x000f220000300800 */
[----:B0-----:R-:W-:-:S03]  /*1d5b0*/  LOP3.LUT R55, R38, 0x1f, RZ, 0xc0, !PT ;  /* 0x0000001f26377812 */ /* 0x001fc600078ec0ff */
[----:B------:R-:W0:Y:S04]  /*1d5c0*/  LDS.U8 R38, [R37+UR4+0x1288] ;  /* 0x0012880425267984 */ /* 0x000e280008000000 */
[----:B------:R-:W0:Y:S01]  /*1d5d0*/  LDS.U8 R37, [R37+UR4+0x1380] ;  /* 0x0013800425257984 */ /* 0x000e220008000000 */
[----:B------:R-:W-:Y:S06]  /*1d5e0*/  BAR.SYNC.DEFER_BLOCKING 0x0 ;  /* 0x0000000000007b1d */ /* 0x000fec0000010000 */
[----:B------:R1:W-:Y:S04]  /*1d5f0*/  STL.64 [R1+0x1af8], R52 ;  /* 0x001af83401007387 */ /* 0x0003e80000100a00 */
[----:B-1----:R-:W4:Y:S04]  /*1d600*/  LDL.LU R52, [R1+0x7d4] ;  /* 0x0007d40001347983 */ /* 0x002f280000300800 */
[----:B------:R-:W4:Y:S04]  /*1d610*/  LDL.LU R53, [R1+0x7d0] ;  /* 0x0007d00001357983 */ /* 0x000f280000300800 */
[----:B------:R1:W-:Y:S04]  /*1d620*/  STL [R1+0x1b4c], R0 ;  /* 0x001b4c0001007387 */ /* 0x0003e80000100800 */
[----:B-1----:R-:W4:Y:S04]  /*1d630*/  LDL.LU R0, [R1+0x7e8] ;  /* 0x0007e80001007983 */ /* 0x002f280000300800 */
[----:B0-----:R0:W-:Y:S04]  /*1d640*/  STL [R1+0x1648], R38 ;  /* 0x0016482601007387 */ /* 0x0011e80000100800 */
[----:B0-----:R-:W4:Y:S04]  /*1d650*/  LDL.LU R38, [R1+0x1c6c] ;  /* 0x001c6c0001267983 */ /* 0x001f280000300800 */
[----:B------:R0:W-:Y:S04]  /*1d660*/  STL [R1+0x1644], R37 ;  /* 0x0016442501007387 */ /* 0x0001e80000100800 */
[----:B0-----:R-:W4:Y:S04]  /*1d670*/  LDL.LU R37, [R1+0x1c68] ;  /* 0x001c680001257983 */ /* 0x001f280000300800 */
[----:B---3--:R0:W-:Y:S04]  /*1d680*/  STS.U8 [R55+UR4], R36 ;  /* 0x0000002437007988 */ /* 0x0081e80008000004 */
[----:B0-----:R-:W3:Y:S04]  /*1d690*/  LDL.LU R36, [R1+0x1c64] ;  /* 0x001c640001247983 */ /* 0x001ee80000300800 */
[----:B--2---:R0:W-:Y:S04]  /*1d6a0*/  STS.U8 [R55+UR4+0x20], R56 ;  /* 0x0000203837007988 */ /* 0x0041e80008000004 */
[----:B----4-:R1:W-:Y:S04]  /*1d6b0*/  STS.U8 [R55+UR4+0x40], R57 ;  /* 0x0000403937007988 */ /* 0x0103e80008000004 */
[----:B------:R2:W-:Y:S04]  /*1d6c0*/  STS.U8 [R55+UR4+0x60], R58 ;  /* 0x0000603a37007988 */ /* 0x0005e80008000004 */
[----:B------:R4:W-:Y:S04]  /*1d6d0*/  STS.U8 [R55+UR4+0x100], R59 ;  /* 0x0001003b37007988 */ /* 0x0009e80008000004 */
[----:B------:R4:W-:Y:S04]  /*1d6e0*/  STS.U8 [R55+UR4+0x120], R11 ;  /* 0x0001200b37007988 */ /* 0x0009e80008000004 */
[----:B------:R4:W-:Y:S04]  /*1d6f0*/  STS.U8 [R55+UR4+0x140], R10 ;  /* 0x0001400a37007988 */ /* 0x0009e80008000004 */
[----:B0-----:R-:W3:Y:S04]  /*1d700*/  LDL.LU R56, [R1+0x804] ;  /* 0x0008040001387983 */ /* 0x001ee80000300800 */
[----:B-1----:R-:W3:Y:S04]  /*1d710*/  LDL.LU R57, [R1+0x800] ;  /* 0x0008000001397983 */ /* 0x002ee80000300800 */
[----:B--2---:R-:W2:Y:S04]  /*1d720*/  LDL.LU R58, [R1+0x7fc] ;  /* 0x0007fc00013a7983 */ /* 0x004ea80000300800 */
[----:B----4-:R-:W4:Y:S04]  /*1d730*/  LDL.LU R59, [R1+0x7f8] ;  /* 0x0007f800013b7983 */ /* 0x010f280000300800 */
[----:B------:R-:W3:Y:S04]  /*1d740*/  LDL.LU R11, [R1+0x1c60] ;  /* 0x001c6000010b7983 */ /* 0x000ee80000300800 */
[----:B------:R-:W2:Y:S04]  /*1d750*/  LDL.LU R10, [R1+0x1c5c] ;  /* 0x001c5c00010a7983 */ /* 0x000ea80000300800 */
[----:B------:R-:W-:Y:S04]  /*1d760*/  STS.U8 [R55+UR4+0x160], R0 ;  /* 0x0001600037007988 */ /* 0x000fe80008000004 */
[----:B------:R-:W-:Y:S04]  /*1d770*/  STS.U8 [R55+UR4+0x200], R52 ;  /* 0x0002003437007988 */ /* 0x000fe80008000004 */
[----:B------:R-:W-:Y:S04]  /*1d780*/  STS.U8 [R55+UR4+0x220], R53 ;  /* 0x0002203537007988 */ /* 0x000fe80008000004 */
[----:B------:R-:W-:Y:S04]  /*1d790*/  STS.U8 [R55+UR4+0x240], R54 ;  /* 0x0002403637007988 */ /* 0x000fe80008000004 */
[----:B--2---:R0:W-:Y:S04]  /*1d7a0*/  STS.U8 [R55+UR4+0x260], R10 ;  /* 0x0002600a37007988 */ /* 0x0041e80008000004 */
[----:B------:R1:W-:Y:S04]  /*1d7b0*/  STS.U8 [R55+UR4+0x300], R9 ;  /* 0x0003000937007988 */ /* 0x0003e80008000004 */
[----:B------:R2:W-:Y:S04]  /*1d7c0*/  STS.U8 [R55+UR4+0x320], R8 ;  /* 0x0003200837007988 */ /* 0x0005e80008000004 */
[----:B------:R4:W-:Y:S04]  /*1d7d0*/  STS.U8 [R55+UR4+0x340], R50 ;  /* 0x0003403237007988 */ /* 0x0009e80008000004 */
[----:B0-----:R-:W3:Y:S04]  /*1d7e0*/  LDL.LU R10, [R1+0x1c58] ;  /* 0x001c5800010a7983 */ /* 0x001ee80000300800 */
[----:B-1----:R-:W3:Y:S04]  /*1d7f0*/  LDL.LU R9, [R1+0x1c54] ;  /* 0x001c540001097983 */ /* 0x002ee80000300800 */
[----:B--2---:R-:W2:Y:S04]  /*1d800*/  LDL.LU R8, [R1+0x1c50] ;  /* 0x001c500001087983 */ /* 0x004ea80000300800 */
[----:B----4-:R-:W4:Y:S04]  /*1d810*/  LDL.LU R50, [R1+0x1c4c] ;  /* 0x001c4c0001327983 */ /* 0x010f280000300800 */
[----:B------:R0:W-:Y:S02]  /*1d820*/  STS.U8 [R55+UR4+0x360], R60 ;  /* 0x0003603c37007988 */ /* 0x0001e40008000004 */
[----:B0-----:R-:W0:Y:S02]  /*1d830*/  S2R R60, SR_TID.X ;  /* 0x00000000003c7919 */ /* 0x001e240000002100 */
        /* <DEDUP_REMOVED lines=15> */
[----:B------:R-:W-:Y:S01]  /*1d930*/  STS.U8 [R55+UR4+0x760], R12 ;  /* 0x0007600c37007988 */ /* 0x000fe20008000004 */
[----:B0-----:R-:W-:-:S04]  /*1d940*/  LOP3.LUT R60, R60, 0x1f, RZ, 0xc0, !PT ;  /* 0x0000001f3c3c7812 */ /* 0x001fc800078ec0ff */
[----:B------:R-:W-:-:S05]  /*1d950*/  LOP3.LUT R60, R60, 0x10, RZ, 0x3c, !PT ;  /* 0x000000103c3c7812 */ /* 0x000fca00078e3cff */
[----:B---3--:R-:W-:Y:S04]  /*1d960*/  STS.U8 [R60+UR4+0x280], R11 ;  /* 0x0002800b3c007988 */ /* 0x008fe80008000004 */
        /* <DEDUP_REMOVED lines=8> */
[----:B----4-:R0:W-:Y:S04]  /*1d9f0*/  STS.U8 [R60+UR4+0x180], R50 ;  /* 0x000180323c007988 */ /* 0x0101e80008000004 */
[----:B0-----:R-:W3:Y:S04]  /*1da00*/  LDL.LU R50, [R1+0x1c48] ;  /* 0x001c480001327983 */ /* 0x001ee80000300800 */
[----:B--2---:R0:W-:Y:S04]  /*1da10*/  STS.U8 [R60+UR4+0x1a0], R8 ;  /* 0x0001a0083c007988 */ /* 0x0041e80008000004 */
[----:B------:R1:W-:Y:S04]  /*1da20*/  STS.U8 [R60+UR4+0x1c0], R9 ;  /* 0x0001c0093c007988 */ /* 0x0003e80008000004 */
[----:B------:R2:W-:Y:S04]  /*1da30*/  STS.U8 [R60+UR4+0x1e0], R10 ;  /* 0x0001e00a3c007988 */ /* 0x0005e80008000004 */
[----:B0-----:R-:W4:Y:S04]  /*1da40*/  LDL.LU R8, [R1+0x1c44] ;  /* 0x001c440001087983 */ /* 0x001f280000300800 */
[----:B-1----:R-:W4:Y:S04]  /*1da50*/  LDL.LU R9, [R1+0x1c40] ;  /* 0x001c400001097983 */ /* 0x002f280000300800 */
[----:B--2---:R-:W4:Y:S04]  /*1da60*/  LDL.LU R10, [R1+0x1c3c] ;  /* 0x001c3c00010a7983 */ /* 0x004f280000300800 */
[----:B------:R-:W4:Y:S04]  /*1da70*/  LDL.LU R11, [R1+0x1c38] ;  /* 0x001c3800010b7983 */ /* 0x000f280000300800 */
[----:B------:R-:W2:Y:S04]  /*1da80*/  LDL.LU R36, [R1+0x1c34] ;  /* 0x001c340001247983 */ /* 0x000ea80000300800 */
[----:B------:R-:W2:Y:S04]  /*1da90*/  LDL.LU R37, [R1+0x1c30] ;  /* 0x001c300001257983 */ /* 0x000ea80000300800 */
[----:B------:R-:W2:Y:S04]  /*1daa0*/  LDL.LU R38, [R1+0x1c2c] ;  /* 0x001c2c0001267983 */ /* 0x000ea80000300800 */
[----:B------:R-:W2:Y:S04]  /*1dab0*/  LDL.LU R39, [R1+0x1c28] ;  /* 0x001c280001277983 */ /* 0x000ea80000300800 */
[----:B------:R-:W4:Y:S04]  /*1dac0*/  LDL R0, [R1+0xb74] ;  /* 0x000b740001007983 */ /* 0x000f280000100800 */
[----:B------:R-:W2:Y:S04]  /*1dad0*/  LDL.LU.64 R4, [R1] ;  /* 0x0000000001047983 */ /* 0x000ea80000300a00 */
[----:B------:R-:W2:Y:S04]  /*1dae0*/  LDL.LU.64 R6, [R1+0x8] ;  /* 0x0000080001067983 */ /* 0x000ea80000300a00 */
        /* <DEDUP_REMOVED lines=18> */
[----:B------:R-:W-:-:S02]  /*1dc10*/  IMAD R35, R44, 0x100, R45 ;  /* 0x000001002c237824 */ /* 0x000fc400078e022d */
[----:B0-----:R-:W-:Y:S01]  /*1dc20*/  IMAD R34, R46, 0x100, R47 ;  /* 0x000001002e227824 */ /* 0x001fe200078e022f */
[----:B------:R-:W2:Y:S04]  /*1dc30*/  LDL.LU.64 R44, [R1+0x20] ;  /* 0x00002000012c7983 */ /* 0x000ea80000300a00 */
[----:B------:R-:W2:Y:S01]  /*1dc40*/  LDL.LU.64 R46, [R1+0x28] ;  /* 0x00002800012e7983 */ /* 0x000ea20000300a00 */
[----:B-1----:R-:W-:Y:S02]  /*1dc50*/  IMAD R32, R2, 0x100, R3 ;  /* 0x0000010002207824 */ /* 0x002fe400078e0203 */
[----:B------:R-:W-:Y:S01]  /*1dc60*/  IMAD R33, R48, 0x100, R49 ;  /* 0x0000010030217824 */ /* 0x000fe200078e0231 */
[----:B------:R-:W-:Y:S02]  /*1dc70*/  F2FP.F16.E5M2.UNPACK_B R34, R34 ;  /* 0x00000022ff22723e */ /* 0x000fe400020004ff */
[----:B------:R-:W-:-:S02]  /*1dc80*/  F2FP.F16.E5M2.UNPACK_B R35, R35 ;  /* 0x00000023ff23723e */ /* 0x000fc400020004ff */
[----:B------:R-:W-:Y:S02]  /*1dc90*/  F2FP.F16.E5M2.UNPACK_B R32, R32 ;  /* 0x00000020ff20723e */ /* 0x000fe400020004ff */
[----:B------:R-:W-:Y:S01]  /*1dca0*/  F2FP.F16.E5M2.UNPACK_B R33, R33 ;  /* 0x00000021ff21723e */ /* 0x000fe200020004ff */
[----:B---3--:R-:W-:Y:S01]  /*1dcb0*/  STS.U8 [R60+UR4+0x7e0], R50 ;  /* 0x0007e0323c007988 */ /* 0x008fe20008000004 */
[----:B------:R-:W-:Y:S06]  /*1dcc0*/  BAR.SYNC.DEFER_BLOCKING 0x0 ;  /* 0x0000000000007b1d */ /* 0x000fec0000010000 */
[----:B----4-:R-:W0:Y:S04]  /*1dcd0*/  LDSM.16.M88.4 R40, [R0] ;  /* 0x000000000028783b */ /* 0x010e280000000200 */
[----:B------:R-:W1:Y:S04]  /*1dce0*/  LDSM.16.M88.4 R20, [R0+0x200] ;  /* 0x000200000014783b */ /* 0x000e680000000200 */
[----:B------:R-:W3:Y:S04]  /*1dcf0*/  LDSM.16.M88.4 R28, [R0+0x400] ;  /* 0x00040000001c783b */ /* 0x000ee80000000200 */
[----:B------:R-:W4:Y:S01]  /*1dd00*/  LDSM.16.M88.4 R24, [R0+0x600] ;  /* 0x000600000018783b */ /* 0x000f220000000200 */
[----:B0-----:R-:W-:-:S02]  /*1dd10*/  F2FP.F16.E5M2.UNPACK_B R16, R40 ;  /* 0x00000028ff10723e */ /* 0x001fc400020004ff */
[----:B------:R-:W-:-:S07]  /*1dd20*/  F2FP.F16.E5M2.UNPACK_B R17, R41 ;  /* 0x00000029ff11723e */ /* 0x000fce00020004ff */
[----:B------:R-:W-:Y:S01]  /*1dd30*/  HMMA.16816.F32 R8, R32, R16, R8 ;  /* 0x000000102008723c */ /* 0x000fe20000001808 */
[----:B------:R-:W-:Y:S02]  /*1dd40*/  F2FP.F16.E5M2.UNPACK_B R14, R42 ;  /* 0x0000002aff0e723e */ /* 0x000fe400020004ff */
[----:B------:R-:W-:Y:S02]  /*1dd50*/  F2FP.F16.E5M2.UNPACK_B R15, R43 ;  /* 0x0000002bff0f723e */ /* 0x000fe400020004ff */
[----:B-1----:R-:W-:-:S15]  /*1dd60*/  F2FP.F16.E5M2.UNPACK_B R12, R20 ;  /* 0x00000014ff0c723e */ /* 0x002fde00020004ff */
[----:B------:R-:W-:-:S03]  /*1dd70*/  NOP ;  /* 0x0000000000007918 */ /* 0x000fc60000000000 */
[----:B------:R-:W-:Y:S04]  /*1dd80*/  STL.64 [R1+0x70], R8 ;  /* 0x0000700801007387 */ /* 0x000fe80000100a00 */
[----:B------:R2:W-:Y:S02]  /*1dd90*/  STL.64 [R1+0x78], R10 ;  /* 0x0000780a01007387 */ /* 0x0005e40000100a00 */
[----:B--2---:R-:W-:Y:S01]  /*1dda0*/  HMMA.16816.F32 R8, R32, R14, R36 ;  /* 0x0000000e2008723c */ /* 0x004fe20000001824 */
[----:B------:R-:W-:Y:S01]  /*1ddb0*/  F2FP.F16.E5M2.UNPACK_B R13, R21 ;  /* 0x00000015ff0d723e */ /* 0x000fe200020004ff */
[----:B------:R-:W-:Y:S04]  /*1ddc0*/  STL.64 [R1+0x1aa0], R42 ;  /* 0x001aa02a01007387 */ /* 0x000fe80000100a00 */
[----:B------:R-:W-:-:S15]  /*1ddd0*/  STL.64 [R1+0x1a98], R40 ;  /* 0x001a982801007387 */ /* 0x000fde0000100a00 */
[----:B------:R-:W-:-:S02]  /*1dde0*/  NOP ;  /* 0x0000000000007918 */ /* 0x000fc40000000000 */
[----:B------:R-:W-:Y:S04]  /*1ddf0*/  STL.64 [R1+0x80], R8 ;  /* 0x0000800801007387 */ /* 0x000fe80000100a00 */
[----:B------:R0:W-:Y:S02]  /*1de00*/  STL.64 [R1+0x88], R10 ;  /* 0x0000880a01007387 */ /* 0x0001e40000100a00 */
[----:B0-----:R-:W-:Y:S02]  /*1de10*/  HMMA.16816.F32 R8, R32, R12, R4 ;  /* 0x0000000c2008723c */ /* 0x001fe40000001804 */
[----:B------:R-:W2:Y:S04]  /*1de20*/  LDL.LU.64 R4, [R1+0x40] ;  /* 0x0000400001047983 */ /* 0x000ea80000300a00 */
[----:B------:R-:W2:-:S15]  /*1de30*/  LDL.LU.64 R6, [R1+0x48] ;  /* 0x0000480001067983 */ /* 0x000e9e0000300a00 */
[----:B------:R-:W-:-:S02]  /*1de40*/  NOP ;  /* 0x0000000000007918 */ /* 0x000fc40000000000 */
[----:B------:R-:W-:Y:S04]  /*1de50*/  STL.64 [R1], R8 ;  /* 0x0000000801007387 */ /* 0x000fe80000100a00 */
[----:B------:R0:W-:Y:S02]  /*1de60*/  STL.64 [R1+0x8], R10 ;  /* 0x0000080a01007387 */ /* 0x0001e40000100a00 */
[----:B0-----:R-:W-:Y:S02]  /*1de70*/  F2FP.F16.E5M2.UNPACK_B R10, R22 ;  /* 0x00000016ff0a723e */ /* 0x001fe400020004ff */
[----:B------:R-:W-:-:S07]  /*1de80*/  F2FP.F16.E5M2.UNPACK_B R11, R23 ;  /* 0x00000017ff0b723e */ /* 0x000fce00020004ff */
[----:B------:R-:W-:Y:S01]  /*1de90*/  HMMA.16816.F32 R36, R32, R10, R44 ;  /* 0x0000000a2024723c */ /* 0x000fe2000000182c */
[----:B------:R-:W-:Y:S04]  /*1dea0*/  STL [R1+0x1a54], R22 ;  /* 0x001a541601007387 */ /* 0x000fe80000100800 */
[----:B------:R-:W-:Y:S04]  /*1deb0*/  STL [R1+0x1a50], R23 ;  /* 0x001a501701007387 */ /* 0x000fe80000100800 */
        /* <DEDUP_REMOVED lines=8> */
[----:B------:R-:W-:-:S02]  /*1df40*/  IMAD.MOV.U32 R46, RZ, RZ, R38 ;  /* 0x000000ffff2e7224 */ /* 0x000fc400078e0026 */
[----:B------:R-:W-:Y:S02]  /*1df50*/  IMAD.MOV.U32 R47, RZ, RZ, R39 ;  /* 0x000000ffff2f7224 */ /* 0x000fe400078e0027 */
[----:B------:R-:W-:Y:S02]  /*1df60*/  IMAD.MOV.U32 R44, RZ, RZ, R36 ;  /* 0x000000ffff2c7224 */ /* 0x000fe400078e0024 */
[----:B------:R-:W-:Y:S01]  /*1df70*/  IMAD.MOV.U32 R45, RZ, RZ, R37 ;  /* 0x000000ffff2d7224 */ /* 0x000fe200078e0025 */
[----:B------:R-:W-:Y:S04]  /*1df80*/  STL.64 [R1+0x1ab0], R46 ;  /* 0x001ab02e01007387 */ /* 0x000fe80000100a00 */
[----:B------:R0:W-:Y:S04]  /*1df90*/  STL.64 [R1+0x1aa8], R44 ;  /* 0x001aa82c01007387 */ /* 0x0001e80000100a00 */
[----:B0-----:R-:W4:Y:S04]  /*1dfa0*/  LDL.LU.64 R44, [R1+0x60] ;  /* 0x00006000012c7983 */ /* 0x001f280000300a00 */
[----:B------:R-:W4:Y:S04]  /*1dfb0*/  LDL.LU.64 R46, [R1+0x68] ;  /* 0x00006800012e7983 */ /* 0x000f280000300a00 */
[----:B------:R-:W4:Y:S04]  /*1dfc0*/  LDL.LU.64 R40, [R1+0x7b0] ;  /* 0x0007b00001287983 */ /* 0x000f280000300a00 */
[----:B------:R-:W4:Y:S01]  /*1dfd0*/  LDL.LU.64 R42, [R1+0x7b8] ;  /* 0x0007b800012a7983 */ /* 0x000f220000300a00 */
[----:B---3--:R-:W-:-:S02]  /*1dfe0*/  F2FP.F16.E5M2.UNPACK_B R8, R28 ;  /* 0x0000001cff08723e */ /* 0x008fc400020004ff */
[----:B------:R-:W-:Y:S01]  /*1dff0*/  F2FP.F16.E5M2.UNPACK_B R9, R29 ;  /* 0x0000001dff09723e */ /* 0x000fe200020004ff */
[----:B------:R-:W3:Y:S04]  /*1e000*/  LDL.LU.64 R36, [R1+0x5e0] ;  /* 0x0005e00001247983 */ /* 0x000ee80000300a00 */
[----:B------:R-:W3:Y:S02]  /*1e010*/  LDL.LU.64 R38, [R1+0x5e8] ;  /* 0x0005e80001267983 */ /* 0x000ee40000300a00 */
[----:B--2---:R-:W-:-:S15]  /*1e020*/  HMMA.16816.F32 R4, R32, R8, R4 ;  /* 0x000000082004723c */ /* 0x004fde0000001804 */
[----:B------:R-:W-:-:S09]  /*1e030*/  NOP ;  /* 0x0000000000007918 */ /* 0x000fd20000000000 */
[----:B------:R-:W-:Y:S02]  /*1e040*/  IMAD.MOV.U32 R50, RZ, RZ, R6 ;  /* 0x000000ffff327224 */ /* 0x000fe400078e0006 */
[----:B------:R-:W-:Y:S02]  /*1e050*/  IMAD.MOV.U32 R51, RZ, RZ, R7 ;  /* 0x000000ffff337224 */ /* 0x000fe400078e0007 */
[----:B------:R-:W-:Y:S02]  /*1e060*/  IMAD.MOV.U32 R48, RZ, RZ, R4 ;  /* 0x000000ffff307224 */ /* 0x000fe400078e0004 */
[----:B------:R-:W-:Y:S01]  /*1e070*/  IMAD.MOV.U32 R49, RZ, RZ, R5 ;  /* 0x000000ffff317224 */ /* 0x000fe200078e0005 */
[----:B------:R-:W-:Y:S04]  /*1e080*/  STL.64 [R1+0x1ac0], R50 ;  /* 0x001ac03201007387 */ /* 0x000fe80000100a00 */
[----:B------:R-:W-:Y:S04]  /*1e090*/  STL.64 [R1+0x1ab8], R48 ;  /* 0x001ab83001007387 */ /* 0x000fe80000100a00 */
[----:B------:R-:W-:Y:S04]  /*1e0a0*/  STL.64 [R1+0x1ad0], R30 ;  /* 0x001ad01e01007387 */ /* 0x000fe80000100a00 */
[----:B------:R0:W-:Y:S01]  /*1e0b0*/  STL.64 [R1+0x1ac8], R28 ;  /* 0x001ac81c01007387 */ /* 0x0001e20000100a00 */
[----:B------:R-:W-:-:S02]  /*1e0c0*/  F2FP.F16.E5M2.UNPACK_B R6, R30 ;  /* 0x0000001eff06723e */ /* 0x000fc400020004ff */
[----:B------:R-:W-:Y:S01]  /*1e0d0*/  F2FP.F16.E5M2.UNPACK_B R7, R31 ;  /* 0x0000001fff07723e */ /* 0x000fe200020004ff */
[----:B0-----:R-:W2:Y:S04]  /*1e0e0*/  LDL.LU.64 R28, [R1+0x5d0] ;  /* 0x0005d000011c7983 */ /* 0x001ea80000300a00 */
[----:B------:R-:W2:Y:S01]  /*1e0f0*/  LDL.LU.64 R30, [R1+0x5d8] ;  /* 0x0005d800011e7983 */ /* 0x000ea20000300a00 */
[----:B----4-:R-:W-:Y:S02]  /*1e100*/  F2FP.F16.E5M2.UNPACK_B R4, R24 ;  /* 0x00000018ff04723e */ /* 0x010fe400020004ff */
[----:B------:R-:W-:Y:S01]  /*1e110*/  F2FP.F16.E5M2.UNPACK_B R5, R25 ;  /* 0x00000019ff05723e */ /* 0x000fe200020004ff */
[----:B------:R-:W-:-:S15]  /*1e120*/  HMMA.16816.F32 R44, R32, R6, R44 ;  /* 0x00000006202c723c */ /* 0x000fde000000182c */
[----:B------:R-:W-:-:S09]  /*1e130*/  NOP ;  /* 0x0000000000007918 */ /* 0x000fd20000000000 */
[----:B------:R-:W-:Y:S02]  /*1e140*/  IMAD.MOV.U32 R22, RZ, RZ, R44 ;  /* 0x000000ffff167224 */ /* 0x000fe400078e002c */
[----:B------:R-:W-:-:S05]  /*1e150*/  IMAD.MOV.U32 R23, RZ, RZ, R45 ;  /* 0x000000ffff177224 */ /* 0x000fca00078e002d */
[----:B------:R-:W-:Y:S04]  /*1e160*/  STL.64 [R1+0x1ae0], R22 ;  /* 0x001ae01601007387 */ /* 0x000fe80000100a00 */
[----:B------:R0:W-:Y:S02]  /*1e170*/  STL.64 [R1+0x1ad8], R20 ;  /* 0x001ad81401007387 */ /* 0x0001e40000100a00 */
[----:B0-----:R-:W-:Y:S01]  /*1e180*/  HMMA.16816.F32 R20, R32, R4, R40 ;  /* 0x000000042014723c */ /* 0x001fe20000001828 */
[----:B------:R-:W-:Y:S02]  /*1e190*/  F2FP.F16.E5M2.UNPACK_B R2, R26 ;  /* 0x0000001aff02723e */ /* 0x000fe400020004ff */
[----:B------:R-:W-:-:S15]  /*1e1a0*/  F2FP.F16.E5M2.UNPACK_B R3, R27 ;  /* 0x0000001bff03723e */ /* 0x000fde00020004ff */
[----:B------:R-:W-:-:S05]  /*1e1b0*/  NOP ;  /* 0x0000000000007918 */ /* 0x000fca0000000000 */
[----:B------:R-:W-:Y:S04]  /*1e1c0*/  STL.64 [R1+0x7b0], R20 ;  /* 0x0007b01401007387 */ /* 0x000fe80000100a00 */
[----:B------:R3:W-:Y:S02]  /*1e1d0*/  STL.64 [R1+0x7b8], R22 ;  /* 0x0007b81601007387 */ /* 0x0007e40000100a00 */
[----:B---3--:R-:W-:Y:S07]  /*1e1e0*/  HMMA.16816.F32 R20, R32, R2, R36 ;  /* 0x000000022014723c */ /* 0x008fee0000001824 */
[----:B------:R-:W-:-:S02]  /*1e1f0*/  IMAD R32, R53, 0x100, R52 ;  /* 0x0000010035207824 */ /* 0x000fc400078e0234 */
[----:B------:R-:W-:Y:S02]  /*1e200*/  IMAD R33, R55, 0x100, R54 ;  /* 0x0000010037217824 */ /* 0x000fe400078e0236 */
[----:B------:R-:W-:Y:S02]  /*1e210*/  IMAD R34, R57, 0x100, R56 ;  /* 0x0000010039227824 */ /* 0x000fe400078e0238 */
[----:B------:R-:W-:Y:S01]  /*1e220*/  IMAD R35, R59, 0x100, R58 ;  /* 0x000001003b237824 */ /* 0x000fe200078e023a */
[----:B------:R-:W-:Y:S02]  /*1e230*/  F2FP.F16.E5M2.UNPACK_B R32, R32 ;  /* 0x00000020ff20723e */ /* 0x000fe400020004ff */
[----:B------:R-:W-:Y:S02]  /*1e240*/  F2FP.F16.E5M2.UNPACK_B R33, R33 ;  /* 0x00000021ff21723e */ /* 0x000fe400020004ff */
[----:B------:R-:W-:Y:S02]  /*1e250*/  F2FP.F16.E5M2.UNPACK_B R34, R34 ;  /* 0x00000022ff22723e */ /* 0x000fe400020004ff */
[----:B------:R-:W-:Y:S01]  /*1e260*/  F2FP.F16.E5M2.UNPACK_B R35, R35 ;  /* 0x00000023ff23723e */ /* 0x000fe200020004ff */
[----:B------:R-:W-:Y:S04]  /*1e270*/  STL.64 [R1+0x1b10], R26 ;  /* 0x001b101a01007387 */ /* 0x000fe80000100a00 */
[----:B------:R-:W-:Y:S04]  /*1e280*/  STL.64 [R1+0x1b08], R24 ;  /* 0x001b081801007387 */ /* 0x000fe80000100a00 */
[----:B------:R-:W-:Y:S04]  /*1e290*/  STL.64 [R1+0x5e0], R20 ;  /* 0x0005e01401007387 */ /* 0x000fe80000100a00 */
[----:B------:R2:W-:Y:S04]  /*1e2a0*/  STL.64 [R1+0x5e8], R22 ;  /* 0x0005e81601007387 */ /* 0x0005e80000100a00 */
[----:B------:R-:W3:Y:S04]  /*1e2b0*/  LDL.LU R42, [R1+0x858] ;  /* 0x00085800012a7983 */ /* 0x000ee80000300800 */
[----:B------:R-:W3:Y:S04]  /*1e2c0*/  LDL.LU R43, [R1+0x854] ;  /* 0x00085400012b7983 */ /* 0x000ee80000300800 */
[----:B------:R-:W4:Y:S04]  /*1e2d0*/  LDL.LU.64 R48, [R1+0x5b0] ;  /* 0x0005b00001307983 */ /* 0x000f280000300a00 */
[----:B------:R-:W4:Y:S01]  /*1e2e0*/  LDL.LU.64 R50, [R1+0x5b8] ;  /* 0x0005b80001327983 */ /* 0x000f220000300a00 */
[----:B------:R-:W-:-:S02]  /*1e2f0*/  IMAD.MOV.U32 R19, RZ, RZ, R46 ;  /* 0x000000ffff137224 */ /* 0x000fc400078e002e */
[----:B------:R-:W-:Y:S01]  /*1e300*/  IMAD.MOV.U32 R18, RZ, RZ, R47 ;  /* 0x000000ffff127224 */ /* 0x000fe200078e002f */
[----:B--2---:R-:W-:-:S15]  /*1e310*/  HMMA.16816.F32 R20, R32, R16, R28 ;  /* 0x000000102014723c */ /* 0x004fde000000181c */
[----:B------:R-:W-:-:S08]  /*1e320*/  NOP ;  /* 0x0000000000007918 */ /* 0x000fd00000000000 */
[----:B------:R0:W-:Y:S04]  /*1e330*/  STL.64 [R1+0x5d0], R20 ;  /* 0x0005d01401007387 */ /* 0x0001e80000100a00 */
[----:B------:R1:W-:Y:S04]  /*1e340*/  STL.64 [R1+0x5d8], R22 ;  /* 0x0005d81601007387 */ /* 0x0003e80000100a00 */
[----:B------:R-:W2:Y:S04]  /*1e350*/  LDL.LU.64 R44, [R1+0x5a0] ;  /* 0x0005a000012c7983 */ /* 0x000ea80000300a00 */
[----:B------:R-:W2:Y:S04]  /*1e360*/  LDL.LU.64 R46, [R1+0x5a8] ;  /* 0x0005a800012e7983 */ /* 0x000ea80000300a00 */
[----:B------:R-:W3:Y:S04]  /*1e370*/  LDL.LU.64 R36, [R1+0x590] ;  /* 0x0005900001247983 */ /* 0x000ee80000300a00 */
[----:B------:R-:W3:Y:S04]  /*1e380*/  LDL.LU.64 R38, [R1+0x598] ;  /* 0x0005980001267983 */ /* 0x000ee80000300a00 */
[----:B------:R-:W3:Y:S04]  /*1e390*/  LDL.LU.64 R28, [R1+0x7a0] ;  /* 0x0007a000011c7983 */ /* 0x000ee80000300a00 */
[----:B------:R-:W3:Y:S04]  /*1e3a0*/  LDL.LU.64 R30, [R1+0x7a8] ;  /* 0x0007a800011e7983 */ /* 0x000ee80000300a00 */
[----:B------:R-:W3:Y:S04]  /*1e3b0*/  LDL.LU.64 R24, [R1+0x790] ;  /* 0x0007900001187983 */ /* 0x000ee80000300a00 */
[----:B------:R-:W3:Y:S04]  /*1e3c0*/  LDL.LU.64 R26, [R1+0x798] ;  /* 0x00079800011a7983 */ /* 0x000ee80000300a00 */
[----:B0-----:R-:W3:Y:S04]  /*1e3d0*/  LDL.LU.64 R20, [R1+0x580] ;  /* 0x0005800001147983 */ /* 0x001ee80000300a00 */
[----:B-1----:R-:W3:Y:S04]  /*1e3e0*/  LDL.LU.64 R22, [R1+0x588] ;  /* 0x0005880001167983 */ /* 0x002ee80000300a00 */
[----:B------:R-:W3:Y:S04]  /*1e3f0*/  LDL.LU R60, [R1+0x864] ;  /* 0x00086400013c7983 */ /* 0x000ee80000300800 */
[----:B------:R-:W3:Y:S04]  /*1e400*/  LDL.LU R61, [R1+0x870] ;  /* 0x00087000013d7983 */ /* 0x000ee80000300800 */
[----:B------:R-:W3:Y:S04]  /*1e410*/  LDL.LU R0, [R1+0x86c] ;  /* 0x00086c0001007983 */ /* 0x000ee80000300800 */
[----:B------:R-:W4:Y:S04]  /*1e420*/  LDL.LU R52, [R1+0x878] ;  /* 0x0008780001347983 */ /* 0x000f280000300800 */
[----:B------:R-:W4:Y:S04]  /*1e430*/  LDL.LU R53, [R1+0x874] ;  /* 0x0008740001357983 */ /* 0x000f280000300800 */
[----:B------:R-:W2:Y:S04]  /*1e440*/  LDL.LU R54, [R1+0x880] ;  /* 0x0008800001367983 */ /* 0x000ea80000300800 */
[----:B------:R-:W2:Y:S04]  /*1e450*/  LDL.LU R55, [R1+0x87c] ;  /* 0x00087c0001377983 */ /* 0x000ea80000300800 */
[----:B--2---:R-:W-:Y:S04]  /*1e460*/  STL.64 [R1+0x1c20], R54 ;  /* 0x001c203601007387 */ /* 0x004fe80000100a00 */
[----:B----4-:R0:W-:Y:S04]  /*1e470*/  STL.64 [R1+0x1c18], R52 ;  /* 0x001c183401007387 */ /* 0x0101e80000100a00 */
[----:B0-----:R-:W2:Y:S04]  /*1e480*/  LDL.LU.64 R52, [R1+0x5c0] ;  /* 0x0005c00001347983 */ /* 0x001ea80000300a00 */
[----:B------:R-:W2:Y:S01]  /*1e490*/  LDL.LU.64 R54, [R1+0x5c8] ;  /* 0x0005c80001367983 */ /* 0x000ea20000300a00 */
[C---:B------:R-:W-:Y:S06]  /*1e4a0*/  HMMA.16816.F32 R48, R32.reuse, R12, R48 ;  /* 0x0000000c2030723c */ /* 0x040fec0000001830 */
[C---:B------:R-:W-:Y:S06]  /*1e4b0*/  HMMA.16816.F32 R44, R32.reuse, R10, R44 ;  /* 0x0000000a202c723c */ /* 0x040fec000000182c */
[C---:B---3--:R-:W-:Y:S06]  /*1e4c0*/  HMMA.16816.F32 R36, R32.reuse, R8, R36 ;  /* 0x000000082024723c */ /* 0x048fec0000001824 */
[C---:B------:R-:W-:Y:S06]  /*1e4d0*/  HMMA.16816.F32 R28, R32.reuse, R6, R28 ;  /* 0x00000006201c723c */ /* 0x040fec000000181c */
[C---:B------:R-:W-:Y:S06]  /*1e4e0*/  HMMA.16816.F32 R24, R32.reuse, R4, R24 ;  /* 0x000000042018723c */ /* 0x040fec0000001818 */
[C---:B------:R-:W-:Y:S01]  /*1e4f0*/  HMMA.16816.F32 R20, R32.reuse, R2, R20 ;  /* 0x000000022014723c */ /* 0x040fe20000001814 */
[----:B------:R-:W3:Y:S04]  /*1e500*/  LDL.LU R56, [R1+0x888] ;  /* 0x0008880001387983 */ /* 0x000ee80000300800 */
[----:B------:R-:W3:Y:S04]  /*1e510*/  LDL.LU R57, [R1+0x884] ;  /* 0x0008840001397983 */ /* 0x000ee80000300800 */
[----:B------:R-:W4:Y:S04]  /*1e520*/  LDL.LU R58, [R1+0x890] ;  /* 0x00089000013a7983 */ /* 0x000f280000300800 */
[----:B------:R-:W4:Y:S01]  /*1e530*/  LDL.LU R59, [R1+0x88c] ;  /* 0x00088c00013b7983 */ /* 0x000f220000300800 */
[----:B--2---:R-:W-:-:S15]  /*1e540*/  HMMA.16816.F32 R52, R32, R14, R52 ;  /* 0x0000000e2034723c */ /* 0x004fde0000001834 */
[----:B------:R-:W-:-:S08]  /*1e550*/  NOP ;  /* 0x0000000000007918 */ /* 0x000fd00000000000 */
[----:B------:R0:W-:Y:S04]  /*1e560*/  STL.64 [R1+0x5c0], R52 ;  /* 0x0005c03401007387 */ /* 0x0001e80000100a00 */
        /* <DEDUP_REMOVED lines=9> */
[----:B------:R-:W4:Y:S04]  /*1e600*/  LDL.LU R33, [R1+0x860] ;  /* 0x0008600001217983 */ /* 0x000f280000300800 */
[----:B------:R4:W-:Y:S04]  /*1e610*/  STL.64 [R1+0x790], R24 ;  /* 0x0007901801007387 */ /* 0x0009e80000100a00 */
[----:B------:R4:W-:Y:S04]  /*1e620*/  STL.64 [R1+0x798], R26 ;  /* 0x0007981a01007387 */ /* 0x0009e80000100a00 */
[----:B------:R-:W4:Y:S04]  /*1e630*/  LDL.LU R34, [R1+0x85c] ;  /* 0x00085c0001227983 */ /* 0x000f280000300800 */
[----:B------:R4:W-:Y:S04]  /*1e640*/  STL.64 [R1+0x580], R20 ;  /* 0x0005801401007387 */ /* 0x0009e80000100a00 */
[----:B------:R4:W-:Y:S04]  /*1e650*/  STL.64 [R1+0x588], R22 ;  /* 0x0005881601007387 */ /* 0x0009e80000100a00 */
[----:B------:R-:W4:Y:S04]  /*1e660*/  LDL.LU R35, [R1+0x868] ;  /* 0x0008680001237983 */ /* 0x000f280000300800 */
[----:B0-----:R-:W4:Y:S04]  /*1e670*/  LDL.LU.64 R52, [R1+0x570] ;  /* 0x0005700001347983 */ /* 0x001f280000300a00 */
[----:B-1----:R-:W4:Y:S04]  /*1e680*/  LDL.LU.64 R54, [R1+0x578] ;  /* 0x0005780001367983 */ /* 0x002f280000300a00 */
[----:B--2---:R-:W2:Y:S04]  /*1e690*/  LDL.LU.64 R48, [R1+0x560] ;  /* 0x0005600001307983 */ /* 0x004ea80000300a00 */
[----:B---3--:R-:W2:Y:S04]  /*1e6a0*/  LDL.LU.64 R50, [R1+0x568] ;  /* 0x0005680001327983 */ /* 0x008ea80000300a00 */
[----:B----4-:R-:W3:Y:S04]  /*1e6b0*/  LDL.LU.64 R44, [R1+0x550] ;  /* 0x00055000012c7983 */ /* 0x010ee80000300a00 */
[----:B------:R-:W3:Y:S01]  /*1e6c0*/  LDL.LU.64 R46, [R1+0x558] ;  /* 0x00055800012e7983 */ /* 0x000ee20000300a00 */
[----:B------:R-:W-:-:S03]  /*1e6d0*/  IMAD R32, R43, 0x100, R42 ;  /* 0x000001002b207824 */ /* 0x000fc600078e022a */
[----:B------:R-:W4:Y:S04]  /*1e6e0*/  LDL.LU.64 R40, [R1+0x540] ;  /* 0x0005400001287983 */ /* 0x000f280000300a00 */
        /* <DEDUP_REMOVED lines=8> */
[----:B------:R-:W4:Y:S01]  /*1e770*/  LDL.LU.64 R22, [R1+0x528] ;  /* 0x0005280001167983 */ /* 0x000f220000300a00 */
[----:B------:R-:W-:Y:S01]  /*1e780*/  F2FP.F16.E5M2.UNPACK_B R32, R32 ;  /* 0x00000020ff20723e */ /* 0x000fe200020004ff */
[----:B------:R-:W-:-:S02]  /*1e790*/  IMAD R33, R34, 0x100, R33 ;  /* 0x0000010022217824 */ /* 0x000fc400078e0221 */
[----:B------:R-:W-:Y:S02]  /*1e7a0*/  IMAD R34, R60, 0x100, R35 ;  /* 0x000001003c227824 */ /* 0x000fe400078e0223 */
[----:B------:R-:W-:Y:S01]  /*1e7b0*/  IMAD R35, R0, 0x100, R61 ;  /* 0x0000010000237824 */ /* 0x000fe200078e023d */
[----:B------:R-:W-:Y:S02]  /*1e7c0*/  F2FP.F16.E5M2.UNPACK_B R33, R33 ;  /* 0x00000021ff21723e */ /* 0x000fe400020004ff */
[----:B------:R-:W-:Y:S02]  /*1e7d0*/  F2FP.F16.E5M2.UNPACK_B R34, R34 ;  /* 0x00000022ff22723e */ /* 0x000fe400020004ff */
[----:B------:R-:W-:-:S07]  /*1e7e0*/  F2FP.F16.E5M2.UNPACK_B R35, R35 ;  /* 0x00000023ff23723e */ /* 0x000fce00020004ff */
[----:B------:R-:W-:-:S15]  /*1e7f0*/  HMMA.16816.F32 R52, R32, R16, R52 ;  /* 0x000000102034723c */ /* 0x000fde0000001834 */
[----:B------:R-:W-:-:S08]  /*1e800*/  NOP ;  /* 0x0000000000007918 */ /* 0x000fd00000000000 */
[----:B------:R-:W-:Y:S04]  /*1e810*/  STL.64 [R1+0x570], R52 ;  /* 0x0005703401007387 */ /* 0x000fe80000100a00 */
[----:B------:R0:W-:Y:S04]  /*1e820*/  STL.64 [R1+0x578], R54 ;  /* 0x0005783601007387 */ /* 0x0001e80000100a00 */
[----:B0-----:R-:W4:Y:S04]  /*1e830*/  LDL.LU.64 R54, [R1+0x1c20] ;  /* 0x001c200001367983 */ /* 0x001f280000300a00 */
[----:B------:R-:W4:Y:S01]  /*1e840*/  LDL.LU.64 R52, [R1+0x1c18] ;  /* 0x001c180001347983 */ /* 0x000f220000300a00 */
[C---:B--2---:R-:W-:Y:S06]  /*1e850*/  HMMA.16816.F32 R48, R32.reuse, R14, R48 ;  /* 0x0000000e2030723c */ /* 0x044fec0000001830 */
[C---:B---3--:R-:W-:Y:S01]  /*1e860*/  HMMA.16816.F32 R44, R32.reuse, R12, R44 ;  /* 0x0000000c202c723c */ /* 0x048fe2000000182c */
[----:B------:R-:W-:Y:S05]  /*1e870*/  STL.64 [R1+0x1c10], R14 ;  /* 0x001c100e01007387 */ /* 0x000fea0000100a00 */
[C---:B----4-:R-:W-:Y:S11]  /*1e880*/  HMMA.16816.F32 R40, R32.reuse, R10, R40 ;  /* 0x0000000a2028723c */ /* 0x050ff60000001828 */
[----:B------:R-:W-:Y:S04]  /*1e890*/  STL.64 [R1+0x560], R48 ;  /* 0x0005603001007387 */ /* 0x000fe80000100a00 */
[----:B------:R-:W-:Y:S04]  /*1e8a0*/  STL.64 [R1+0x568], R50 ;  /* 0x0005683201007387 */ /* 0x000fe80000100a00 */
[----:B------:R0:W-:Y:S02]  /*1e8b0*/  STL.64 [R1+0x1c08], R12 ;  /* 0x001c080c01007387 */ /* 0x0001e40000100a00 */
[C---:B0-----:R-:W-:Y:S02]  /*1e8c0*/  HMMA.16816.F32 R12, R32.reuse, R8, R36 ;  /* 0x00000008200c723c */ /* 0x041fe40000001824 */
[----:B------:R-:W-:Y:S04]  /*1e8d0*/  STL.64 [R1+0x550], R44 ;  /* 0x0005502c01007387 */ /* 0x000fe80000100a00 */
[----:B------:R-:W-:Y:S01]  /*1e8e0*/  STL.64 [R1+0x558], R46 ;  /* 0x0005582e01007387 */ /* 0x000fe20000100a00 */
[C---:B------:R-:W-:Y:S03]  /*1e8f0*/  HMMA.16816.F32 R28, R32.reuse, R6, R28 ;  /* 0x00000006201c723c */ /* 0x040fe6000000181c */
[----:B------:R-:W-:Y:S04]  /*1e900*/  STL.64 [R1+0x540], R40 ;  /* 0x0005402801007387 */ /* 0x000fe80000100a00 */
[----:B------:R-:W-:Y:S01]  /*1e910*/  STL.64 [R1+0x548], R42 ;  /* 0x0005482a01007387 */ /* 0x000fe20000100a00 */
[C---:B------:R-:W-:Y:S08]  /*1e920*/  HMMA.16816.F32 R24, R32.reuse, R4, R24 ;  /* 0x000000042018723c */ /* 0x040ff00000001818 */
[----:B------:R-:W-:Y:S04]  /*1e930*/  STL.64 [R1+0x530], R12 ;  /* 0x0005300c01007387 */ /* 0x000fe80000100a00 */
[----:B------:R0:W-:Y:S02]  /*1e940*/  STL.64 [R1+0x538], R14 ;  /* 0x0005380e01007387 */ /* 0x0001e40000100a00 */
[----:B0-----:R-:W-:Y:S02]  /*1e950*/  HMMA.16816.F32 R12, R32, R2, R20 ;  /* 0x00000002200c723c */ /* 0x001fe40000001814 */
[----:B------:R-:W-:Y:S04]  /*1e960*/  STL.64 [R1+0x780], R28 ;  /* 0x0007801c01007387 */ /* 0x000fe80000100a00 */
[----:B------:R-:W-:Y:S04]  /*1e970*/  STL.64 [R1+0x788], R30 ;  /* 0x0007881e01007387 */ /* 0x000fe80000100a00 */
[----:B------:R-:W-:Y:S04]  /*1e980*/  STL.64 [R1+0x770], R24 ;  /* 0x0007701801007387 */ /* 0x000fe80000100a00 */
[----:B------:R-:W-:Y:S01]  /*1e990*/  STL.64 [R1+0x778], R26 ;  /* 0x0007781a01007387 */ /* 0x000fe20000100a00 */
[----:B------:R-:W-:-:S08]  /*1e9a0*/  IMAD R35, R59, 0x100, R58 ;  /* 0x000001003b237824 */ /* 0x000fd000078e023a */
[----:B------:R0:W-:Y:S04]  /*1e9b0*/  STL.64 [R1+0x520], R12 ;  /* 0x0005200c01007387 */ /* 0x0001e80000100a00 */
[----:B------:R1:W-:Y:S04]  /*1e9c0*/  STL.64 [R1+0x528], R14 ;  /* 0x0005280e01007387 */ /* 0x0003e80000100a00 */
[----:B------:R-:W2:Y:S04]  /*1e9d0*/  LDL.LU R42, [R1+0x898] ;  /* 0x00089800012a7983 */ /* 0x000ea80000300800 */
[----:B------:R-:W2:Y:S04]  /*1e9e0*/  LDL.LU R43, [R1+0x894] ;  /* 0x00089400012b7983 */ /* 0x000ea80000300800 */
[----:B0-----:R-:W3:Y:S04]  /*1e9f0*/  LDL.LU.64 R12, [R1+0x510] ;  /* 0x00051000010c7983 */ /* 0x001ee80000300a00 */
[----:B-1----:R-:W3:Y:S04]  /*1ea00*/  LDL.LU.64 R14, [R1+0x518] ;  /* 0x00051800010e7983 */ /* 0x002ee80000300a00 */
[----:B------:R-:W4:Y:S04]  /*1ea10*/  LDL.LU.64 R48, [R1+0x4f0] ;  /* 0x0004f00001307983 */ /* 0x000f280000300a00 */
[----:B------:R-:W4:Y:S04]  /*1ea20*/  LDL.LU.64 R50, [R1+0x4f8] ;  /* 0x0004f80001327983 */ /* 0x000f280000300a00 */
[----:B------:R-:W2:Y:S04]  /*1ea30*/  LDL.LU.64 R44, [R1+0x4e0] ;  /* 0x0004e000012c7983 */ /* 0x000ea80000300a00 */
[----:B------:R-:W2:Y:S04]  /*1ea40*/  LDL.LU.64 R46, [R1+0x4e8] ;  /* 0x0004e800012e7983 */ /* 0x000ea80000300a00 */
        /* <DEDUP_REMOVED lines=8> */
[----:B------:R-:W4:Y:S04]  /*1ead0*/  LDL.LU R59, [R1+0x8a0] ;  /* 0x0008a000013b7983 */ /* 0x000f280000300800 */
[----:B------:R-:W4:Y:S04]  /*1eae0*/  LDL.LU R60, [R1+0x8b0] ;  /* 0x0008b000013c7983 */ /* 0x000f280000300800 */
[----:B------:R-:W4:Y:S04]  /*1eaf0*/  LDL.LU R61, [R1+0x8ac] ;  /* 0x0008ac00013d7983 */ /* 0x000f280000300800 */
[----:B------:R-:W4:Y:S01]  /*1eb00*/  LDL.LU R0, [R1+0x8b8] ;  /* 0x0008b80001007983 */ /* 0x000f220000300800 */
[----:B------:R-:W-:-:S02]  /*1eb10*/  IMAD R32, R53, 0x100, R52 ;  /* 0x0000010035207824 */ /* 0x000fc400078e0234 */
[----:B------:R-:W-:Y:S01]  /*1eb20*/  IMAD R33, R55, 0x100, R54 ;  /* 0x0000010037217824 */ /* 0x000fe200078e0236 */
[----:B------:R-:W2:Y:S04]  /*1eb30*/  LDL.LU R52, [R1+0x8b4] ;  /* 0x0008b40001347983 */ /* 0x000ea80000300800 */
[----:B------:R-:W2:Y:S04]  /*1eb40*/  LDL.LU R53, [R1+0x8c0] ;  /* 0x0008c00001357983 */ /* 0x000ea80000300800 */
[----:B------:R-:W4:Y:S04]  /*1eb50*/  LDL.LU R54, [R1+0x8bc] ;  /* 0x0008bc0001367983 */ /* 0x000f280000300800 */
[----:B------:R-:W4:Y:S01]  /*1eb60*/  LDL.LU R55, [R1+0x8c8] ;  /* 0x0008c80001377983 */ /* 0x000f220000300800 */
[----:B------:R-:W-:Y:S01]  /*1eb70*/  IMAD R34, R57, 0x100, R56 ;  /* 0x0000010039227824 */ /* 0x000fe200078e0238 */
[----:B------:R-:W-:-:S02]  /*1eb80*/  F2FP.F16.E5M2.UNPACK_B R32, R32 ;  /* 0x00000020ff20723e */ /* 0x000fc400020004ff */
[----:B------:R-:W-:Y:S02]  /*1eb90*/  F2FP.F16.E5M2.UNPACK_B R33, R33 ;  /* 0x00000021ff21723e */ /* 0x000fe400020004ff */
[----:B------:R-:W-:Y:S02]  /*1eba0*/  F2FP.F16.E5M2.UNPACK_B R35, R35 ;  /* 0x00000023ff23723e */ /* 0x000fe400020004ff */
[----:B------:R-:W-:-:S07]  /*1ebb0*/  F2FP.F16.E5M2.UNPACK_B R34, R34 ;  /* 0x00000022ff22723e */ /* 0x000fce00020004ff */
[C---:B---3--:R-:W-:Y:S01]  /*1ebc0*/  HMMA.16816.F32 R12, R32.reuse, R16, R12 ;  /* 0x00000010200c723c */ /* 0x048fe2000000180c */
[----:B----4-:R-:W-:Y:S04]  /*1ebd0*/  STL.64 [R1+0x1bf8], R54 ;  /* 0x001bf83601007387 */ /* 0x010fe80000100a00 */
[----:B--2---:R0:W-:Y:S04]  /*1ebe0*/  STL.64 [R1+0x1bf0], R52 ;  /* 0x001bf03401007387 */ /* 0x0041e80000100a00 */
[----:B0-----:R-:W2:Y:S04]  /*1ebf0*/  LDL.LU.64 R52, [R1+0x500] ;  /* 0x0005000001347983 */ /* 0x001ea80000300a00 */
[----:B------:R-:W2:Y:S04]  /*1ec00*/  LDL.LU.64 R54, [R1+0x508] ;  /* 0x0005080001367983 */ /* 0x000ea80000300a00 */
[----:B------:R-:W3:Y:S04]  /*1ec10*/  LDL.LU R56, [R1+0x8c4] ;  /* 0x0008c40001387983 */ /* 0x000ee80000300800 */
[----:B------:R-:W4:Y:S04]  /*1ec20*/  LDL.LU R57, [R1+0x8d0] ;  /* 0x0008d00001397983 */ /* 0x000f280000300800 */
[----:B------:R-:W4:Y:S04]  /*1ec30*/  LDL.LU R58, [R1+0x8cc] ;  /* 0x0008cc00013a7983 */ /* 0x000f280000300800 */
[----:B------:R-:W-:Y:S04]  /*1ec40*/  STL.64 [R1+0x510], R12 ;  /* 0x0005100c01007387 */ /* 0x000fe80000100a00 */
[----:B------:R0:W-:Y:S04]  /*1ec50*/  STL.64 [R1+0x518], R14 ;  /* 0x0005180e01007387 */ /* 0x0001e80000100a00 */
[----:B0-----:R-:W2:Y:S04]  /*1ec60*/  LDL.LU.64 R14, [R1+0x1c10] ;  /* 0x001c1000010e7983 */ /* 0x001ea80000300a00 */
[----:B------:R-:W3:Y:S01]  /*1ec70*/  LDL.LU.64 R12, [R1+0x1c08] ;  /* 0x001c0800010c7983 */ /* 0x000ee20000300a00 */
[C---:B------:R-:W-:Y:S06]  /*1ec80*/  HMMA.16816.F32 R44, R32.reuse, R10, R44 ;  /* 0x0000000a202c723c */ /* 0x040fec000000182c */
[C---:B------:R-:W-:Y:S06]  /*1ec90*/  HMMA.16816.F32 R36, R32.reuse, R8, R36 ;  /* 0x000000082024723c */ /* 0x040fec0000001824 */
[C---:B------:R-:W-:Y:S06]  /*1eca0*/  HMMA.16816.F32 R28, R32.reuse, R6, R28 ;  /* 0x00000006201c723c */ /* 0x040fec000000181c */
[C---:B------:R-:W-:Y:S06]  /*1ecb0*/  HMMA.16816.F32 R24, R32.reuse, R4, R24 ;  /* 0x000000042018723c */ /* 0x040fec0000001818 */
[C---:B------:R-:W-:Y:S06]  /*1ecc0*/  HMMA.16816.F32 R20, R32.reuse, R2, R20 ;  /* 0x000000022014723c */ /* 0x040fec0000001814 */
[C---:B--2---:R-:W-:Y:S06]  /*1ecd0*/  HMMA.16816.F32 R52, R32.reuse, R14, R52 ;  /* 0x0000000e2034723c */ /* 0x044fec0000001834 */
[----:B---3--:R-:W-:-:S15]  /*1ece0*/  HMMA.16816.F32 R48, R32, R12, R48 ;  /* 0x0000000c2030723c */ /* 0x008fde0000001830 */
[----:B------:R-:W-:-:S02]  /*1ecf0*/  NOP ;  /* 0x0000000000007918 */ /* 0x000fc40000000000 */
        /* <DEDUP_REMOVED lines=36> */
[----:B------:R-:W4:Y:S01]  /*1ef40*/  LDL.LU R59, [R1+0x1c00] ;  /* 0x001c0000013b7983 */ /* 0x000f220000300800 */
[----:B------:R-:W-:Y:S02]  /*1ef50*/  IMAD R34, R35, 0x100, R34 ;  /* 0x0000010023227824 */ /* 0x000fe400078e0222 */
[----:B------:R-:W-:Y:S01]  /*1ef60*/  IMAD R35, R61, 0x100, R60 ;  /* 0x000001003d237824 */ /* 0x000fe200078e023c */
[----:B------:R-:W-:Y:S02]  /*1ef70*/  F2FP.F16.E5M2.UNPACK_B R33, R33 ;  /* 0x00000021ff21723e */ /* 0x000fe400020004ff */
[----:B------:R-:W-:Y:S02]  /*1ef80*/  F2FP.F16.E5M2.UNPACK_B R34, R34 ;  /* 0x00000022ff22723e */ /* 0x000fe400020004ff */
[----:B------:R-:W-:-:S07]  /*1ef90*/  F2FP.F16.E5M2.UNPACK_B R35, R35 ;  /* 0x00000023ff23723e */ /* 0x000fce00020004ff */
[C---:B------:R-:W-:Y:S06]  /*1efa0*/  HMMA.16816.F32 R52, R32.reuse, R16, R52 ;  /* 0x000000102034723c */ /* 0x040fec0000001834 */
[C---:B--2---:R-:W-:Y:S06]  /*1efb0*/  HMMA.16816.F32 R48, R32.reuse, R14, R48 ;  /* 0x0000000e2030723c */ /* 0x044fec0000001830 */
[C---:B---3--:R-:W-:Y:S06]  /*1efc0*/  HMMA.16816.F32 R44, R32.reuse, R12, R44 ;  /* 0x0000000c202c723c */ /* 0x048fec000000182c */
[C---:B----4-:R-:W-:Y:S05]  /*1efd0*/  HMMA.16816.F32 R40, R32.reuse, R10, R40 ;  /* 0x0000000a2028723c */ /* 0x050fea0000001828 */
[----:B------:R-:W-:Y:S04]  /*1efe0*/  STL.64 [R1+0x4b0], R52 ;  /* 0x0004b03401007387 */ /* 0x000fe80000100a00 */
[----:B------:R0:W-:Y:S04]  /*1eff0*/  STL.64 [R1+0x4b8], R54 ;  /* 0x0004b83601007387 */ /* 0x0001e80000100a00 */
[----:B0-----:R-:W2:Y:S04]  /*1f000*/  LDL.LU.64 R54, [R1+0x1bf8] ;  /* 0x001bf80001367983 */ /* 0x001ea80000300a00 */
[----:B------:R-:W3:Y:S04]  /*1f010*/  LDL.LU.64 R52, [R1+0x1bf0] ;  /* 0x001bf00001347983 */ /* 0x000ee80000300a00 */
[----:B------:R-:W-:Y:S04]  /*1f020*/  STL.64 [R1+0x1be8], R14 ;  /* 0x001be80e01007387 */ /* 0x000fe80000100a00 */
        /* <DEDUP_REMOVED lines=16> */
[----:B------:R-:W-:Y:S09]  /*1f130*/  STL.64 [R1+0x738], R26 ;  /* 0x0007381a01007387 */ /* 0x000ff20000100a00 */
[----:B------:R0:W-:Y:S04]  /*1f140*/  STL.64 [R1+0x460], R12 ;  /* 0x0004600c01007387 */ /* 0x0001e80000100a00 */
[----:B------:R1:W-:Y:S04]  /*1f150*/  STL.64 [R1+0x468], R14 ;  /* 0x0004680e01007387 */ /* 0x0003e80000100a00 */
[----:B0-----:R-:W4:Y:S04]  /*1f160*/  LDL.LU.64 R12, [R1+0x450] ;  /* 0x00045000010c7983 */ /* 0x001f280000300a00 */
[----:B-1----:R-:W4:Y:S04]  /*1f170*/  LDL.LU.64 R14, [R1+0x458] ;  /* 0x00045800010e7983 */ /* 0x002f280000300a00 */
        /* <DEDUP_REMOVED lines=8> */
[----:B------:R-:W2:Y:S04]  /*1f200*/  LDL.LU.64 R20, [R1+0x400] ;  /* 0x0004000001147983 */ /* 0x000ea80000300a00 */
[----:B------:R-:W3:Y:S01]  /*1f210*/  LDL.LU.64 R22, [R1+0x408] ;  /* 0x0004080001167983 */ /* 0x000ee20000300a00 */
[----:B------:R-:W-:-:S05]  /*1f220*/  IMAD R35, R58, 0x100, R57 ;  /* 0x000001003a237824 */ /* 0x000fca00078e0239 */
[----:B------:R-:W-:Y:S01]  /*1f230*/  F2FP.F16.E5M2.UNPACK_B R35, R35 ;  /* 0x00000023ff23723e */ /* 0x000fe200020004ff */
[----:B---3--:R-:W-:Y:S04]  /*1f240*/  STL.64 [R1+0x1bc8], R22 ;  /* 0x001bc81601007387 */ /* 0x008fe80000100a00 */
[----:B--2---:R0:W-:Y:S04]  /*1f250*/  STL.64 [R1+0x1bc0], R20 ;  /* 0x001bc01401007387 */ /* 0x0041e80000100a00 */
[----:B0-----:R-:W2:Y:S04]  /*1f260*/  LDL.LU.64 R20, [R1+0x710] ;  /* 0x0007100001147983 */ /* 0x001ea80000300a00 */
[----:B------:R-:W3:Y:S01]  /*1f270*/  LDL.LU.64 R22, [R1+0x718] ;  /* 0x0007180001167983 */ /* 0x000ee20000300a00 */
[----:B------:R-:W-:-:S02]  /*1f280*/  IMAD R32, R52, 0x100, R0 ;  /* 0x0000010034207824 */ /* 0x000fc400078e0200 */
[----:B------:R-:W-:Y:S02]  /*1f290*/  IMAD R33, R54, 0x100, R53 ;  /* 0x0000010036217824 */ /* 0x000fe400078e0235 */
[----:B------:R-:W-:Y:S01]  /*1f2a0*/  IMAD R34, R56, 0x100, R55 ;  /* 0x0000010038227824 */ /* 0x000fe200078e0237 */
[----:B------:R-:W-:Y:S02]  /*1f2b0*/  F2FP.F16.E5M2.UNPACK_B R32, R32 ;  /* 0x00000020ff20723e */ /* 0x000fe400020004ff */
[----:B------:R-:W-:Y:S02]  /*1f2c0*/  F2FP.F16.E5M2.UNPACK_B R33, R33 ;  /* 0x00000021ff21723e */ /* 0x000fe400020004ff */
[----:B------:R-:W-:-:S07]  /*1f2d0*/  F2FP.F16.E5M2.UNPACK_B R34, R34 ;  /* 0x00000022ff22723e */ /* 0x000fce00020004ff */
[C---:B----4-:R-:W-:Y:S01]  /*1f2e0*/  HMMA.16816.F32 R12, R32.reuse, R16, R12 ;  /* 0x00000010200c723c */ /* 0x050fe2000000180c */
[----:B---3--:R-:W-:Y:S04]  /*1f2f0*/  STL.64 [R1+0x1bd8], R22 ;  /* 0x001bd81601007387 */ /* 0x008fe80000100a00 */
[----:B--2---:R0:W-:Y:S04]  /*1f300*/  STL.64 [R1+0x1bd0], R20 ;  /* 0x001bd01401007387 */ /* 0x0041e80000100a00 */
[----:B0-----:R-:W2:Y:S04]  /*1f310*/  LDL.LU.64 R20, [R1+0x720] ;  /* 0x0007200001147983 */ /* 0x001ea80000300a00 */
[----:B------:R-:W2:Y:S04]  /*1f320*/  LDL.LU.64 R22, [R1+0x728] ;  /* 0x0007280001167983 */ /* 0x000ea80000300a00 */
[----:B------:R-:W3:Y:S04]  /*1f330*/  LDL.LU R50, [R1+0x8dc] ;  /* 0x0008dc0001327983 */ /* 0x000ee80000300800 */
[----:B------:R-:W3:Y:S04]  /*1f340*/  LDL.LU R51, [R1+0x8d8] ;  /* 0x0008d80001337983 */ /* 0x000ee80000300800 */
        /* <DEDUP_REMOVED lines=14> */
[----:B------:R-:W-:Y:S04]  /*1f430*/  STL.64 [R1+0x450], R12 ;  /* 0x0004500c01007387 */ /* 0x000fe80000100a00 */
[----:B------:R0:W-:Y:S04]  /*1f440*/  STL.64 [R1+0x458], R14 ;  /* 0x0004580e01007387 */ /* 0x0001e80000100a00 */
[----:B0-----:R-:W3:Y:S04]  /*1f450*/  LDL.LU.64 R14, [R1+0x1be8] ;  /* 0x001be800010e7983 */ /* 0x001ee80000300a00 */
[----:B------:R-:W4:Y:S01]  /*1f460*/  LDL.LU.64 R12, [R1+0x1be0] ;  /* 0x001be000010c7983 */ /* 0x000f220000300a00 */
[C---:B------:R-:W-:Y:S06]  /*1f470*/  HMMA.16816.F32 R28, R32.reuse, R10, R28 ;  /* 0x0000000a201c723c */ /* 0x040fec000000181c */
[C---:B------:R-:W-:Y:S06]  /*1f480*/  HMMA.16816.F32 R24, R32.reuse, R8, R24 ;  /* 0x000000082018723c */ /* 0x040fec0000001818 */
[C---:B--2---:R-:W-:Y:S06]  /*1f490*/  HMMA.16816.F32 R20, R32.reuse, R6, R20 ;  /* 0x000000062014723c */ /* 0x044fec0000001814 */
[C---:B---3--:R-:W-:Y:S06]  /*1f4a0*/  HMMA.16816.F32 R40, R32.reuse, R14, R40 ;  /* 0x0000000e2028723c */ /* 0x048fec0000001828 */
[----:B----4-:R-:W-:-:S15]  /*1f4b0*/  HMMA.16816.F32 R36, R32, R12, R36 ;  /* 0x0000000c2024723c */ /* 0x010fde0000001824 */
[----:B------:R-:W-:-:S02]  /*1f4c0*/  NOP ;  /* 0x0000000000007918 */ /* 0x000fc40000000000 */
[----:B------:R0:W-:Y:S04]  /*1f4d0*/  STL.64 [R1+0x440], R40 ;  /* 0x0004402801007387 */ /* 0x0001e80000100a00 */
[----:B------:R1:W-:Y:S04]  /*1f4e0*/  STL.64 [R1+0x448], R42 ;  /* 0x0004482a01007387 */ /* 0x0003e80000100a00 */
[----:B------:R2:W-:Y:S04]  /*1f4f0*/  STL.64 [R1+0x430], R36 ;  /* 0x0004302401007387 */ /* 0x0005e80000100a00 */
[----:B------:R3:W-:Y:S04]  /*1f500*/  STL.64 [R1+0x438], R38 ;  /* 0x0004382601007387 */ /* 0x0007e80000100a00 */
[----:B0-----:R-:W4:Y:S04]  /*1f510*/  LDL.LU.64 R40, [R1+0x3f0] ;  /* 0x0003f00001287983 */ /* 0x001f280000300a00 */
[----:B------:R0:W-:Y:S04]  /*1f520*/  STL.64 [R1+0x420], R28 ;  /* 0x0004201c01007387 */ /* 0x0001e80000100a00 */
[----:B------:R0:W-:Y:S04]  /*1f530*/  STL.64 [R1+0x428], R30 ;  /* 0x0004281e01007387 */ /* 0x0001e80000100a00 */
[----:B-1----:R-:W4:Y:S04]  /*1f540*/  LDL.LU.64 R42, [R1+0x3f8] ;  /* 0x0003f800012a7983 */ /* 0x002f280000300a00 */
[----:B------:R1:W-:Y:S04]  /*1f550*/  STL.64 [R1+0x410], R24 ;  /* 0x0004101801007387 */ /* 0x0003e80000100a00 */
[----:B------:R1:W-:Y:S04]  /*1f560*/  STL.64 [R1+0x418], R26 ;  /* 0x0004181a01007387 */ /* 0x0003e80000100a00 */
[----:B--2---:R-:W2:Y:S04]  /*1f570*/  LDL.LU.64 R36, [R1+0x3e0] ;  /* 0x0003e00001247983 */ /* 0x004ea80000300a00 */
[----:B---3--:R-:W2:Y:S04]  /*1f580*/  LDL.LU.64 R38, [R1+0x3e8] ;  /* 0x0003e80001267983 */ /* 0x008ea80000300a00 */
[----:B0-----:R-:W3:Y:S04]  /*1f590*/  LDL.LU.64 R28, [R1+0x3d0] ;  /* 0x0003d000011c7983 */ /* 0x001ee80000300a00 */
[----:B------:R-:W3:Y:S04]  /*1f5a0*/  LDL.LU.64 R30, [R1+0x3d8] ;  /* 0x0003d800011e7983 */ /* 0x000ee80000300a00 */
[----:B-1----:R-:W3:Y:S04]  /*1f5b0*/  LDL.LU.64 R24, [R1+0x3c0] ;  /* 0x0003c00001187983 */ /* 0x002ee80000300a00 */
[----:B------:R-:W3:Y:S04]  /*1f5c0*/  LDL.LU.64 R26, [R1+0x3c8] ;  /* 0x0003c800011a7983 */ /* 0x000ee80000300a00 */
[----:B------:R-:W-:Y:S04]  /*1f5d0*/  STL.64 [R1+0x720], R20 ;  /* 0x0007201401007387 */ /* 0x000fe80000100a00 */
[----:B------:R0:W-:Y:S04]  /*1f5e0*/  STL.64 [R1+0x728], R22 ;  /* 0x0007281601007387 */ /* 0x0001e80000100a00 */
[----:B0-----:R-:W4:Y:S04]  /*1f5f0*/  LDL.LU.64 R22, [R1+0x1bd8] ;  /* 0x001bd80001167983 */ /* 0x001f280000300a00 */
[----:B------:R-:W4:Y:S02]  /*1f600*/  LDL.LU.64 R20, [R1+0x1bd0] ;  /* 0x001bd00001147983 */ /* 0x000f240000300a00 */
[----:B----4-:R-:W-:-:S15]  /*1f610*/  HMMA.16816.F32 R20, R32, R4, R20 ;  /* 0x000000042014723c */ /* 0x010fde0000001814 */
[----:B------:R-:W-:-:S08]  /*1f620*/  NOP ;  /* 0x0000000000007918 */ /* 0x000fd00000000000 */
[----:B------:R-:W-:Y:S04]  /*1f630*/  STL.64 [R1+0x710], R20 ;  /* 0x0007101401007387 */ /* 0x000fe80000100a00 */
[----:B------:R0:W-:Y:S04]  /*1f640*/  STL.64 [R1+0x718], R22 ;  /* 0x0007181601007387 */ /* 0x0001e80000100a00 */
[----:B0-----:R-:W4:Y:S04]  /*1f650*/  LDL.LU.64 R22, [R1+0x1bc8] ;  /* 0x001bc80001167983 */ /* 0x001f280000300a00 */
[----:B------:R-:W4:Y:S02]  /*1f660*/  LDL.LU.64 R20, [R1+0x1bc0] ;  /* 0x001bc00001147983 */ /* 0x000f240000300a00 */
[----:B----4-:R-:W-:Y:S07]  /*1f670*/  HMMA.16816.F32 R20, R32, R2, R20 ;  /* 0x000000022014723c */ /* 0x010fee0000001814 */
[----:B------:R-:W-:-:S02]  /*1f680*/  IMAD R32, R51, 0x100, R50 ;  /* 0x0000010033207824 */ /* 0x000fc400078e0232 */
[----:B------:R-:W-:Y:S02]  /*1f690*/  IMAD R33, R45, 0x100, R44 ;  /* 0x000001002d217824 */ /* 0x000fe400078e022c */
[----:B------:R-:W-:Y:S02]  /*1f6a0*/  IMAD R34, R47, 0x100, R46 ;  /* 0x000001002f227824 */ /* 0x000fe400078e022e */
[----:B------:R-:W-:Y:S01]  /*1f6b0*/  IMAD R35, R61, 0x100, R60 ;  /* 0x000001003d237824 */ /* 0x000fe200078e023c */
[----:B------:R-:W-:Y:S02]  /*1f6c0*/  F2FP.F16.E5M2.UNPACK_B R32, R32 ;  /* 0x00000020ff20723e */ /* 0x000fe400020004ff */
[----:B------:R-:W-:Y:S02]  /*1f6d0*/  F2FP.F16.E5M2.UNPACK_B R33, R33 ;  /* 0x00000021ff21723e */ /* 0x000fe400020004ff */
[----:B------:R-:W-:Y:S02]  /*1f6e0*/  F2FP.F16.E5M2.UNPACK_B R34, R34 ;  /* 0x00000022ff22723e */ /* 0x000fe400020004ff */
[----:B------:R-:W-:-:S03]  /*1f6f0*/  F2FP.F16.E5M2.UNPACK_B R35, R35 ;  /* 0x00000023ff23723e */ /* 0x000fc600020004ff */
[----:B------:R0:W-:Y:S04]  /*1f700*/  STL.64 [R1+0x400], R20 ;  /* 0x0004001401007387 */ /* 0x0001e80000100a00 */
[----:B------:R1:W-:Y:S01]  /*1f710*/  STL.64 [R1+0x408], R22 ;  /* 0x0004081601007387 */ /* 0x0003e20000100a00 */
[C---:B------:R-:W-:Y:S06]  /*1f720*/  HMMA.16816.F32 R40, R32.reuse, R16, R40 ;  /* 0x000000102028723c */ /* 0x040fec0000001828 */
[C---:B--2---:R-:W-:Y:S01]  /*1f730*/  HMMA.16816.F32 R36, R32.reuse, R14, R36 ;  /* 0x0000000e2024723c */ /* 0x044fe20000001824 */
[----:B0-----:R-:W2:Y:S04]  /*1f740*/  LDL.LU.64 R20, [R1+0x3b0] ;  /* 0x0003b00001147983 */ /* 0x001ea80000300a00 */
[----:B-1----:R-:W2:Y:S01]  /*1f750*/  LDL.LU.64 R22, [R1+0x3b8] ;  /* 0x0003b80001167983 */ /* 0x002ea20000300a00 */
[C---:B---3--:R-:W-:Y:S06]  /*1f760*/  HMMA.16816.F32 R28, R32.reuse, R12, R28 ;  /* 0x0000000c201c723c */ /* 0x048fec000000181c */
[----:B------:R-:W-:Y:S05]  /*1f770*/  HMMA.16816.F32 R24, R32, R10, R24 ;  /* 0x0000000a2018723c */ /* 0x000fea0000001818 */
[----:B------:R-:W-:Y:S04]  /*1f780*/  STL.64 [R1+0x3f0], R40 ;  /* 0x0003f02801007387 */ /* 0x000fe80000100a00 */
[----:B------:R-:W-:Y:S04]  /*1f790*/  STL.64 [R1+0x3f8], R42 ;  /* 0x0003f82a01007387 */ /* 0x000fe80000100a00 */
[----:B------:R-:W-:Y:S04]  /*1f7a0*/  STL.64 [R1+0x3e0], R36 ;  /* 0x0003e02401007387 */ /* 0x000fe80000100a00 */
[----:B------:R-:W-:Y:S04]  /*1f7b0*/  STL.64 [R1+0x3e8], R38 ;  /* 0x0003e82601007387 */ /* 0x000fe80000100a00 */
[----:B------:R-:W-:Y:S04]  /*1f7c0*/  STL.64 [R1+0x3d0], R28 ;  /* 0x0003d01c01007387 */ /* 0x000fe80000100a00 */
[----:B------:R-:W-:Y:S04]  /*1f7d0*/  STL.64 [R1+0x3d8], R30 ;  /* 0x0003d81e01007387 */ /* 0x000fe80000100a00 */
[----:B------:R0:W-:Y:S04]  /*1f7e0*/  STL.64 [R1+0x3c0], R24 ;  /* 0x0003c01801007387 */ /* 0x0001e80000100a00 */
[----:B------:R1:W-:Y:S04]  /*1f7f0*/  STL.64 [R1+0x3c8], R26 ;  /* 0x0003c81a01007387 */ /* 0x0003e80000100a00 */
[----:B0-----:R-:W3:Y:S04]  /*1f800*/  LDL.LU.64 R24, [R1+0x700] ;  /* 0x0007000001187983 */ /* 0x001ee80000300a00 */
[----:B-1----:R-:W3:Y:S01]  /*1f810*/  LDL.LU.64 R26, [R1+0x708] ;  /* 0x00070800011a7983 */ /* 0x002ee20000300a00 */
[----:B------:R-:W-:-:S02]  /*1f820*/  IMAD R37, R56, 0x100, R55 ;  /* 0x0000010038257824 */ /* 0x000fc400078e0237 */
[----:B------:R-:W-:Y:S01]  /*1f830*/  IMAD R38, R58, 0x100, R57 ;  /* 0x000001003a267824 */ /* 0x000fe200078e0239 */
[----:B------:R-:W4:Y:S04]  /*1f840*/  LDL.LU R55, [R1+0x91c] ;  /* 0x00091c0001377983 */ /* 0x000f280000300800 */
[----:B------:R-:W4:Y:S04]  /*1f850*/  LDL.LU R56, [R1+0x918] ;  /* 0x0009180001387983 */ /* 0x000f280000300800 */
[----:B------:R-:W4:Y:S04]  /*1f860*/  LDL.LU R57, [R1+0x924] ;  /* 0x0009240001397983 */ /* 0x000f280000300800 */
[----:B------:R-:W4:Y:S04]  /*1f870*/  LDL.LU R58, [R1+0x920] ;  /* 0x00092000013a7983 */ /* 0x000f280000300800 */
[----:B------:R-:W4:Y:S01]  /*1f880*/  LDL.LU.64 R48, [R1+0x6f0] ;  /* 0x0006f00001307983 */ /* 0x000f220000300a00 */
[----:B--2---:R-:W-:-:S15]  /*1f890*/  HMMA.16816.F32 R20, R32, R8, R20 ;  /* 0x000000082014723c */ /* 0x004fde0000001814 */
[----:B------:R-:W-:-:S08]  /*1f8a0*/  NOP ;  /* 0x0000000000007918 */ /* 0x000fd00000000000 */
[----:B------:R0:W-:Y:S04]  /*1f8b0*/  STL.64 [R1+0x3b0], R20 ;  /* 0x0003b01401007387 */ /* 0x0001e80000100a00 */
[----:B------:R1:W-:Y:S04]  /*1f8c0*/  STL.64 [R1+0x3b8], R22 ;  /* 0x0003b81601007387 */ /* 0x0003e80000100a00 */
[----:B------:R-:W4:Y:S04]  /*1f8d0*/  LDL.LU.64 R50, [R1+0x6f8] ;  /* 0x0006f80001327983 */ /* 0x000f280000300a00 */
[----:B------:R-:W2:Y:S04]  /*1f8e0*/  LDL.LU.64 R44, [R1+0x3a0] ;  /* 0x0003a000012c7983 */ /* 0x000ea80000300a00 */
[----:B------:R-:W2:Y:S04]  /*1f8f0*/  LDL.LU.64 R46, [R1+0x3a8] ;  /* 0x0003a800012e7983 */ /* 0x000ea80000300a00 */
[----:B0-----:R-:W2:Y:S04]  /*1f900*/  LDL.LU.64 R20, [R1+0x390] ;  /* 0x0003900001147983 */ /* 0x001ea80000300a00 */
[----:B-1----:R-:W2:Y:S04]  /*1f910*/  LDL.LU.64 R22, [R1+0x398] ;  /* 0x0003980001167983 */ /* 0x002ea80000300a00 */
[----:B------:R-:W2:Y:S04]  /*1f920*/  LDL.LU.64 R40, [R1+0x380] ;  /* 0x0003800001287983 */ /* 0x000ea80000300a00 */
[----:B------:R-:W2:Y:S01]  /*1f930*/  LDL.LU.64 R42, [R1+0x388] ;  /* 0x00038800012a7983 */ /* 0x000ea20000300a00 */
[----:B---3--:R-:W-:-:S15]  /*1f940*/  HMMA.16816.F32 R24, R32, R6, R24 ;  /* 0x000000062018723c */ /* 0x008fde0000001818 */
[----:B------:R-:W-:-:S08]  /*1f950*/  NOP ;  /* 0x0000000000007918 */ /* 0x000fd00000000000 */
[----:B------:R0:W-:Y:S04]  /*1f960*/  STL.64 [R1+0x700], R24 ;  /* 0x0007001801007387 */ /* 0x0001e80000100a00 */
[----:B------:R1:W-:Y:S04]  /*1f970*/  STL.64 [R1+0x708], R26 ;  /* 0x0007081a01007387 */ /* 0x0003e80000100a00 */
[----:B------:R-:W3:Y:S04]  /*1f980*/  LDL.LU.64 R28, [R1+0x370] ;  /* 0x00037000011c7983 */ /* 0x000ee80000300a00 */
[----:B------:R-:W3:Y:S01]  /*1f990*/  LDL.LU.64 R30, [R1+0x378] ;  /* 0x00037800011e7983 */ /* 0x000ee20000300a00 */
[----:B------:R-:W-:-:S02]  /*1f9a0*/  IMAD R36, R52, 0x100, R0 ;  /* 0x0000010034247824 */ /* 0x000fc400078e0200 */
[----:B------:R-:W-:Y:S01]  /*1f9b0*/  IMAD R39, R54, 0x100, R53 ;  /* 0x0000010036277824 */ /* 0x000fe200078e0235 */
[----:B------:R-:W-:Y:S02]  /*1f9c0*/  F2FP.F16.E5M2.UNPACK_B R37, R37 ;  /* 0x00000025ff25723e */ /* 0x000fe400020004ff */
[----:B------:R-:W-:Y:S02]  /*1f9d0*/  F2FP.F16.E5M2.UNPACK_B R38, R38 ;  /* 0x00000026ff26723e */ /* 0x000fe400020004ff */
[----:B------:R-:W-:Y:S02]  /*1f9e0*/  F2FP.F16.E5M2.UNPACK_B R36, R36 ;  /* 0x00000024ff24723e */ /* 0x000fe400020004ff */
[----:B------:R-:W-:Y:S01]  /*1f9f0*/  F2FP.F16.E5M2.UNPACK_B R39, R39 ;  /* 0x00000027ff27723e */ /* 0x000fe200020004ff */
[----:B0-----:R-:W3:Y:S04]  /*1fa00*/  LDL.LU.64 R24, [R1+0x360] ;  /* 0x0003600001187983 */ /* 0x001ee80000300a00 */
[----:B-1----:R-:W3:Y:S04]  /*1fa10*/  LDL.LU.64 R26, [R1+0x368] ;  /* 0x00036800011a7983 */ /* 0x002ee80000300a00 */
[----:B------:R-:W3:Y:S04]  /*1fa20*/  LDL.LU R0, [R1+0x93c] ;  /* 0x00093c0001007983 */ /* 0x000ee80000300800 */
[----:B------:R-:W3:Y:S04]  /*1fa30*/  LDL.LU R52, [R1+0x938] ;  /* 0x0009380001347983 */ /* 0x000ee80000300800 */
[----:B------:R-:W3:Y:S04]  /*1fa40*/  LDL.LU R53, [R1+0x944] ;  /* 0x0009440001357983 */ /* 0x000ee80000300800 */
[----:B------:R-:W3:Y:S04]  /*1fa50*/  LDL.LU R54, [R1+0x940] ;  /* 0x0009400001367983 */ /* 0x000ee80000300800 */
[----:B------:R-:W-:Y:S04]  /*1fa60*/  STL.64 [R1+0x1bb8], R6 ;  /* 0x001bb80601007387 */ /* 0x000fe80000100a00 */
[----:B------:R0:W-:Y:S01]  /*1fa70*/  STL.64 [R1+0x1bb0], R4 ;  /* 0x001bb00401007387 */ /* 0x0001e20000100a00 */
[C---:B----4-:R-:W-:Y:S06]  /*1fa80*/  HMMA.16816.F32 R48, R32.reuse, R4, R48 ;  /* 0x000000042030723c */ /* 0x050fec0000001830 */
[----:B--2---:R-:W-:Y:S06]  /*1fa90*/  HMMA.16816.F32 R32, R32, R2, R44 ;  /* 0x000000022020723c */ /* 0x004fec000000182c */
[C---:B0-----:R-:W-:Y:S11]  /*1faa0*/  HMMA.16816.F32 R4, R36.reuse, R16, R20 ;  /* 0x000000102404723c */ /* 0x041ff60000001814 */
[----:B------:R-:W-:Y:S04]  /*1fab0*/  STL.64 [R1+0x6f0], R48 ;  /* 0x0006f03001007387 */ /* 0x000fe80000100a00 */
[----:B------:R-:W-:Y:S04]  /*1fac0*/  STL.64 [R1+0x6f8], R50 ;  /* 0x0006f83201007387 */ /* 0x000fe80000100a00 */
[----:B------:R-:W2:Y:S04]  /*1fad0*/  LDL.LU R22, [R1+0x92c] ;  /* 0x00092c0001167983 */ /* 0x000ea80000300800 */
[----:B------:R-:W-:Y:S04]  /*1fae0*/  STL.64 [R1+0x3a0], R32 ;  /* 0x0003a02001007387 */ /* 0x000fe80000100a00 */
[----:B------:R-:W-:Y:S04]  /*1faf0*/  STL.64 [R1+0x3a8], R34 ;  /* 0x0003a82201007387 */ /* 0x000fe80000100a00 */
[----:B------:R-:W2:Y:S04]  /*1fb00*/  LDL.LU R23, [R1+0x928] ;  /* 0x0009280001177983 */ /* 0x000ea80000300800 */
[----:B------:R-:W-:Y:S04]  /*1fb10*/  STL.64 [R1+0x390], R4 ;  /* 0x0003900401007387 */ /* 0x000fe80000100a00 */
[----:B------:R3:W-:Y:S04]  /*1fb20*/  STL.64 [R1+0x398], R6 ;  /* 0x0003980601007387 */ /* 0x0007e80000100a00 */
[----:B------:R-:W4:Y:S04]  /*1fb30*/  LDL.LU R60, [R1+0x934] ;  /* 0x00093400013c7983 */ /* 0x000f280000300800 */
[----:B------:R-:W4:Y:S04]  /*1fb40*/  LDL.LU R61, [R1+0x930] ;  /* 0x00093000013d7983 */ /* 0x000f280000300800 */
[----:B------:R-:W-:Y:S04]  /*1fb50*/  STL.64 [R1+0x1b98], R18 ;  /* 0x001b981201007387 */ /* 0x000fe80000100a00 */
[----:B------:R0:W-:Y:S01]  /*1fb60*/  STL.64 [R1+0x1b90], R16 ;  /* 0x001b901001007387 */ /* 0x0001e20000100a00 */
[C---:B---3--:R-:W-:Y:S06]  /*1fb70*/  HMMA.16816.F32 R4, R36.reuse, R12, R28 ;  /* 0x0000000c2404723c */ /* 0x048fec000000181c */
[----:B0-----:R-:W-:Y:S06]  /*1fb80*/  HMMA.16816.F32 R16, R36, R14, R40 ;  /* 0x0000000e2410723c */ /* 0x001fec0000001828 */
[----:B------:R-:W-:-:S15]  /*1fb90*/  STL.64 [R1+0x1ba8], R14 ;  /* 0x001ba80e01007387 */ /* 0x000fde0000100a00 */
[----:B------:R-:W-:-:S02]  /*1fba0*/  NOP ;  /* 0x0000000000007918 */ /* 0x000fc40000000000 */
[----:B------:R-:W-:Y:S04]  /*1fbb0*/  STL.64 [R1+0x380], R16 ;  /* 0x0003801001007387 */ /* 0x000fe80000100a00 */
[----:B------:R-:W-:Y:S04]  /*1fbc0*/  STL.64 [R1+0x388], R18 ;  /* 0x0003881201007387 */ /* 0x000fe80000100a00 */
[----:B------:R-:W-:Y:S04]  /*1fbd0*/  STL.64 [R1+0x1ba0], R12 ;  /* 0x001ba00c01007387 */ /* 0x000fe80000100a00 */
[----:B------:R0:W-:Y:S04]  /*1fbe0*/  STL.64 [R1+0x370], R4 ;  /* 0x0003700401007387 */ /* 0x0001e80000100a00 */
[----:B------:R1:W-:Y:S04]  /*1fbf0*/  STL.64 [R1+0x378], R6 ;  /* 0x0003780601007387 */ /* 0x0003e80000100a00 */
[----:B0-----:R-:W3:Y:S04]  /*1fc00*/  LDL.LU.64 R4, [R1+0x350] ;  /* 0x0003500001047983 */ /* 0x001ee80000300a00 */
[----:B-1----:R-:W3:Y:S01]  /*1fc10*/  LDL.LU.64 R6, [R1+0x358] ;  /* 0x0003580001067983 */ /* 0x002ee20000300a00 */
[----:B------:R-:W-:Y:S01]  /*1fc20*/  HMMA.16816.F32 R12, R36, R10, R24 ;  /* 0x0000000a240c723c */ /* 0x000fe20000001818 */
[----:B------:R-:W-:-:S02]  /*1fc30*/  IMAD R32, R56, 0x100, R55 ;  /* 0x0000010038207824 */ /* 0x000fc400078e0237 */
[----:B------:R-:W-:-:S15]  /*1fc40*/  IMAD R33, R58, 0x100, R57 ;  /* 0x000001003a217824 */ /* 0x000fde00078e0239 */
[----:B------:R-:W-:-:S05]  /*1fc50*/  NOP ;  /* 0x0000000000007918 */ /* 0x000fca0000000000 */
        /* <DEDUP_REMOVED lines=20> */
[----:B---3--:R-:W-:-:S15]  /*1fda0*/  HMMA.16816.F32 R4, R36, R8, R4 ;  /* 0x000000082404723c */ /* 0x008fde0000001804 */
[----:B------:R-:W-:-:S08]  /*1fdb0*/  NOP ;  /* 0x0000000000007918 */ /* 0x000fd00000000000 */
[----:B------:R-:W-:Y:S04]  /*1fdc0*/  STL.64 [R1+0x350], R4 ;  /* 0x0003500401007387 */ /* 0x000fe80000100a00 */
[----:B------:R0:W-:Y:S04]  /*1fdd0*/  STL.64 [R1+0x358], R6 ;  /* 0x0003580601007387 */ /* 0x0001e80000100a00 */
[----:B0-----:R-:W4:Y:S04]  /*1fde0*/  LDL.LU.64 R6, [R1+0x1bb8] ;  /* 0x001bb80001067983 */ /* 0x001f280000300a00 */
[----:B------:R-:W3:Y:S01]  /*1fdf0*/  LDL.LU.64 R4, [R1+0x1bb0] ;  /* 0x001bb00001047983 */ /* 0x000ee20000300a00 */
[----:B--2---:R-:W-:-:S03]  /*1fe00*/  IMAD R34, R23, 0x100, R22 ;  /* 0x0000010017227824 */ /* 0x004fc600078e0216 */
[----:B------:R-:W2:Y:S04]  /*1fe10*/  LDL.LU.64 R20, [R1+0x2f0] ;  /* 0x0002f00001147983 */ /* 0x000ea80000300a00 */
[----:B------:R-:W2:Y:S01]  /*1fe20*/  LDL.LU.64 R22, [R1+0x2f8] ;  /* 0x0002f80001167983 */ /* 0x000ea20000300a00 */
[C---:B----4-:R-:W-:Y:S06]  /*1fe30*/  HMMA.16816.F32 R12, R36.reuse, R6, R12 ;  /* 0x00000006240c723c */ /* 0x050fec000000180c */
[----:B---3--:R-:W-:-:S15]  /*1fe40*/  HMMA.16816.F32 R16, R36, R4, R16 ;  /* 0x000000042410723c */ /* 0x008fde0000001810 */
[----:B------:R-:W-:-:S02]  /*1fe50*/  NOP ;  /* 0x0000000000007918 */ /* 0x000fc40000000000 */
[----:B------:R-:W-:Y:S04]  /*1fe60*/  STL.64 [R1+0x6e0], R12 ;  /* 0x0006e00c01007387 */ /* 0x000fe80000100a00 */
[----:B------:R0:W-:Y:S04]  /*1fe70*/  STL.64 [R1+0x6e8], R14 ;  /* 0x0006e80e01007387 */ /* 0x0001e80000100a00 */
[----:B0-----:R-:W3:Y:S04]  /*1fe80*/  LDL.LU.64 R14, [R1+0x1ba8] ;  /* 0x001ba800010e7983 */ /* 0x001ee80000300a00 */
[----:B------:R-:W4:Y:S04]  /*1fe90*/  LDL.LU.64 R12, [R1+0x1ba0] ;  /* 0x001ba000010c7983 */ /* 0x000f280000300a00 */
[----:B------:R-:W-:Y:S04]  /*1fea0*/  STL.64 [R1+0x6d0], R16 ;  /* 0x0006d01001007387 */ /* 0x000fe80000100a00 */
[----:B------:R0:W-:Y:S04]  /*1feb0*/  STL.64 [R1+0x6d8], R18 ;  /* 0x0006d81201007387 */ /* 0x0001e80000100a00 */
[----:B0-----:R-:W4:Y:S04]  /*1fec0*/  LDL.LU.64 R18, [R1+0x1b98] ;  /* 0x001b980001127983 */ /* 0x001f280000300a00 */
[----:B------:R-:W4:Y:S01]  /*1fed0*/  LDL.LU.64 R16, [R1+0x1b90] ;  /* 0x001b900001107983 */ /* 0x000f220000300a00 */
[----:B------:R-:W-:Y:S01]  /*1fee0*/  IMAD R35, R61, 0x100, R60 ;  /* 0x000001003d237824 */ /* 0x000fe200078e023c */
[----:B------:R-:W-:-:S02]  /*1fef0*/  F2FP.F16.E5M2.UNPACK_B R32, R32 ;  /* 0x00000020ff20723e */ /* 0x000fc400020004ff */
[----:B------:R-:W-:Y:S02]  /*1ff00*/  F2FP.F16.E5M2.UNPACK_B R33, R33 ;  /* 0x00000021ff21723e */ /* 0x000fe400020004ff */
[----:B------:R-:W-:Y:S02]  /*1ff10*/  F2FP.F16.E5M2.UNPACK_B R34, R34 ;  /* 0x00000022ff22723e */ /* 0x000fe400020004ff */
[----:B------:R-:W-:Y:S01]  /*1ff20*/  F2FP.F16.E5M2.UNPACK_B R35, R35 ;  /* 0x00000023ff23723e */ /* 0x000fe200020004ff */
[----:B------:R-:W-:Y:S06]  /*1ff30*/  HMMA.16816.F32 R48, R36, R2, R48 ;  /* 0x000000022430723c */ /* 0x000fec0000001830 */
[C---:B------:R-:W-:Y:S06]  /*1ff40*/  HMMA.16816.F32 R24, R32.reuse, R10, R24 ;  /* 0x0000000a2018723c */ /* 0x040fec0000001818 */
[C---:B--2---:R-:W-:Y:S11]  /*1ff50*/  HMMA.16816.F32 R20, R32.reuse, R8, R20 ;  /* 0x000000082014723c */ /* 0x044ff60000001814 */
[----:B------:R-:W-:Y:S04]  /*1ff60*/  STL.64 [R1+0x340], R48 ;  /* 0x0003403001007387 */ /* 0x000fe80000100a00 */
[----:B------:R-:W-:Y:S01]  /*1ff70*/  STL.64 [R1+0x348], R50 ;  /* 0x0003483201007387 */ /* 0x000fe20000100a00 */
[C---:B---3--:R-:W-:Y:S06]  /*1ff80*/  HMMA.16816.F32 R36, R32.reuse, R14, R40 ;  /* 0x0000000e2024723c */ /* 0x048fec0000001828 */
[C---:B----4-:R-:W-:Y:S06]  /*1ff90*/  HMMA.16816.F32 R28, R32.reuse, R12, R28 ;  /* 0x0000000c201c723c */ /* 0x050fec000000181c */
[----:B------:R-:W-:-:S15]  /*1ffa0*/  HMMA.16816.F32 R44, R32, R16, R44 ;  /* 0x00000010202c723c */ /* 0x000fde000000182c */
[----:B------:R-:W-:-:S08]  /*1ffb0*/  NOP ;  /* 0x0000000000007918 */ /* 0x000fd00000000000 */
[----:B------:R-:W-:Y:S04]  /*1ffc0*/  STL.64 [R1+0x330], R44 ;  /* 0x0003302c01007387 */ /* 0x000fe80000100a00 */
[----:B------:R-:W-:Y:S04]  /*1ffd0*/  STL.64 [R1+0x338], R46 ;  /* 0x0003382e01007387 */ /* 0x000fe80000100a00 */
[----:B------:R-:W-:Y:S04]  /*1ffe0*/  STL.64 [R1+0x320], R36 ;  /* 0x0003202401007387 */ /* 0x000fe80000100a00 */
[----:B------:R-:W-:Y:S04]  /*1fff0*/  STL.64 [R1+0x328], R38 ;  /* 0x0003282601007387 */ /* 0x000fe80000100a00 */
[----:B------:R0:W-:Y:S04]  /*20000*/  STL.64 [R1+0x310], R28 ;  /* 0x0003101c01007387 */ /* 0x0001e80000100a00 */
[----:B------:R1:W-:Y:S04]  /*20010*/  STL.64 [R1+0x318], R30 ;  /* 0x0003181e01007387 */ /* 0x0003e80000100a00 */
[----:B------:R2:W-:Y:S04]  /*20020*/  STL.64 [R1+0x300], R24 ;  /* 0x0003001801007387 */ /* 0x0005e80000100a00 */
[----:B------:R3:W-:Y:S04]  /*20030*/  STL.64 [R1+0x308], R26 ;  /* 0x0003081a01007387 */ /* 0x0007e80000100a00 */
[----:B0-----:R-:W4:Y:S04]  /*20040*/  LDL.LU.64 R28, [R1+0x6c0] ;  /* 0x0006c000011c7983 */ /* 0x001f280000300a00 */
[----:B-1----:R-:W4:Y:S04]  /*20050*/  LDL.LU.64 R30, [R1+0x6c8] ;  /* 0x0006c800011e7983 */ /* 0x002f280000300a00 */
[----:B--2---:R-:W2:Y:S04]  /*20060*/  LDL.LU.64 R24, [R1+0x6b0] ;  /* 0x0006b00001187983 */ /* 0x004ea80000300a00 */
[----:B---3--:R-:W2:Y:S04]  /*20070*/  LDL.LU.64 R26, [R1+0x6b8] ;  /* 0x0006b800011a7983 */ /* 0x008ea80000300a00 */
[----:B------:R0:W-:Y:S04]  /*20080*/  STL.64 [R1+0x2f0], R20 ;  /* 0x0002f01401007387 */ /* 0x0001e80000100a00 */
[----:B------:R1:W-:Y:S04]  /*20090*/  STL.64 [R1+0x2f8], R22 ;  /* 0x0002f81601007387 */ /* 0x0003e80000100a00 */
[----:B0-----:R-:W3:Y:S04]  /*200a0*/  LDL.LU.64 R20, [R1+0x2e0] ;  /* 0x0002e00001147983 */ /* 0x001ee80000300a00 */
[----:B-1----:R-:W3:Y:S04]  /*200b0*/  LDL.LU.64 R22, [R1+0x2e8] ;  /* 0x0002e80001167983 */ /* 0x002ee80000300a00 */
[----:B------:R-:W3:Y:S04]  /*200c0*/  LDL.LU R46, [R1+0x95c] ;  /* 0x00095c00012e7983 */ /* 0x000ee80000300800 */
[----:B------:R-:W3:Y:S04]  /*200d0*/  LDL.LU R47, [R1+0x958] ;  /* 0x00095800012f7983 */ /* 0x000ee80000300800 */
[----:B------:R-:W3:Y:S04]  /*200e0*/  LDL.LU R40, [R1+0x964] ;  /* 0x0009640001287983 */ /* 0x000ee80000300800 */
[----:B------:R-:W3:Y:S04]  /*200f0*/  LDL.LU R41, [R1+0x960] ;  /* 0x0009600001297983 */ /* 0x000ee80000300800 */
[----:B------:R-:W3:Y:S04]  /*20100*/  LDL.LU R42, [R1+0x96c] ;  /* 0x00096c00012a7983 */ /* 0x000ee80000300800 */
[----:B------:R-:W3:Y:S04]  /*20110*/  LDL.LU R43, [R1+0x968] ;  /* 0x00096800012b7983 */ /* 0x000ee80000300800 */
[----:B------:R-:W3:Y:S04]  /*20120*/  LDL.LU R60, [R1+0x974] ;  /* 0x00097400013c7983 */ /* 0x000ee80000300800 */
[----:B------:R-:W3:Y:S01]  /*20130*/  LDL.LU R61, [R1+0x970] ;  /* 0x00097000013d7983 */ /* 0x000ee20000300800 */
[----:B------:R-:W-:-:S02]  /*20140*/  IMAD R36, R52, 0x100, R0 ;  /* 0x0000010034247824 */ /* 0x000fc400078e0200 */
[----:B------:R-:W-:Y:S02]  /*20150*/  IMAD R37, R54, 0x100, R53 ;  /* 0x0000010036257824 */ /* 0x000fe400078e0235 */
[----:B------:R-:W-:Y:S01]  /*20160*/  IMAD R38, R56, 0x100, R55 ;  /* 0x0000010038267824 */ /* 0x000fe200078e0237 */
[C---:B----4-:R-:W-:Y:S06]  /*20170*/  HMMA.16816.F32 R28, R32.reuse, R6, R28 ;  /* 0x00000006201c723c */ /* 0x050fec000000181c */
[C---:B--2---:R-:W-:Y:S06]  /*20180*/  HMMA.16816.F32 R24, R32.reuse, R4, R24 ;  /* 0x000000042018723c */ /* 0x044fec0000001818 */
[----:B---3--:R-:W-:Y:S11]  /*20190*/  HMMA.16816.F32 R20, R32, R2, R20 ;  /* 0x000000022014723c */ /* 0x008ff60000001814 */
[----:B------:R0:W-:Y:S04]  /*201a0*/  STL.64 [R1+0x6c0], R28 ;  /* 0x0006c01c01007387 */ /* 0x0001e80000100a00 */
[----:B------:R1:W-:Y:S04]  /*201b0*/  STL.64 [R1+0x6c8], R30 ;  /* 0x0006c81e01007387 */ /* 0x0003e80000100a00 */
[----:B------:R-:W2:Y:S04]  /*201c0*/  LDL.LU.64 R32, [R1+0x2d0] ;  /* 0x0002d00001207983 */ /* 0x000ea80000300a00 */
[----:B------:R3:W-:Y:S04]  /*201d0*/  STL.64 [R1+0x6b0], R24 ;  /* 0x0006b01801007387 */ /* 0x0007e80000100a00 */
[----:B------:R4:W-:Y:S04]  /*201e0*/  STL.64 [R1+0x6b8], R26 ;  /* 0x0006b81a01007387 */ /* 0x0009e80000100a00 */
[----:B------:R-:W2:Y:S04]  /*201f0*/  LDL.LU.64 R34, [R1+0x2d8] ;  /* 0x0002d80001227983 */ /* 0x000ea80000300a00 */
[----:B------:R4:W-:Y:S04]  /*20200*/  STL.64 [R1+0x2e0], R20 ;  /* 0x0002e01401007387 */ /* 0x0009e80000100a00 */
[----:B------:R4:W-:Y:S04]  /*20210*/  STL.64 [R1+0x2e8], R22 ;  /* 0x0002e81601007387 */ /* 0x0009e80000100a00 */
[----:B------:R-:W2:Y:S04]  /*20220*/  LDL.LU.64 R48, [R1+0x2c0] ;  /* 0x0002c00001307983 */ /* 0x000ea80000300a00 */
[----:B------:R-:W2:Y:S04]  /*20230*/  LDL.LU.64 R50, [R1+0x2c8] ;  /* 0x0002c80001327983 */ /* 0x000ea80000300a00 */
[----:B0-----:R-:W2:Y:S04]  /*20240*/  LDL.LU.64 R28, [R1+0x2b0] ;  /* 0x0002b000011c7983 */ /* 0x001ea80000300a00 */
[----:B-1----:R-:W2:Y:S04]  /*20250*/  LDL.LU.64 R30, [R1+0x2b8] ;  /* 0x0002b800011e7983 */ /* 0x002ea80000300a00 */
[----:B---3--:R-:W3:Y:S04]  /*20260*/  LDL.LU.64 R24, [R1+0x2a0] ;  /* 0x0002a00001187983 */ /* 0x008ee80000300a00 */
[----:B----4-:R-:W3:Y:S04]  /*20270*/  LDL.LU.64 R26, [R1+0x2a8] ;  /* 0x0002a800011a7983 */ /* 0x010ee80000300a00 */
[----:B------:R-:W4:Y:S04]  /*20280*/  LDL.LU.64 R20, [R1+0x290] ;  /* 0x0002900001147983 */ /* 0x000f280000300a00 */
[----:B------:R-:W4:Y:S04]  /*20290*/  LDL.LU.64 R22, [R1+0x298] ;  /* 0x0002980001167983 */ /* 0x000f280000300a00 */
[----:B------:R-:W4:Y:S04]  /*202a0*/  LDL.LU R0, [R1+0x97c] ;  /* 0x00097c0001007983 */ /* 0x000f280000300800 */
[----:B------:R-:W2:Y:S04]  /*202b0*/  LDL.LU R52, [R1+0x978] ;  /* 0x0009780001347983 */ /* 0x000ea80000300800 */
[----:B------:R-:W2:Y:S04]  /*202c0*/  LDL.LU R53, [R1+0x984] ;  /* 0x0009840001357983 */ /* 0x000ea80000300800 */
[----:B------:R-:W3:Y:S04]  /*202d0*/  LDL.LU R54, [R1+0x980] ;  /* 0x0009800001367983 */ /* 0x000ee80000300800 */
[----:B------:R-:W3:Y:S01]  /*202e0*/  LDL.LU R55, [R1+0x98c] ;  /* 0x00098c0001377983 */ /* 0x000ee20000300800 */
[----:B------:R-:W-:Y:S01]  /*202f0*/  IMAD R39, R58, 0x100, R57 ;  /* 0x000001003a277824 */ /* 0x000fe200078e0239 */
[----:B------:R-:W-:-:S02]  /*20300*/  F2FP.F16.E5M2.UNPACK_B R36, R36 ;  /* 0x00000024ff24723e */ /* 0x000fc400020004ff */
[----:B------:R-:W-:Y:S02]  /*20310*/  F2FP.F16.E5M2.UNPACK_B R37, R37 ;  /* 0x00000025ff25723e */ /* 0x000fe400020004ff */
[----:B------:R-:W-:Y:S02]  /*20320*/  F2FP.F16.E5M2.UNPACK_B R38, R38 ;  /* 0x00000026ff26723e */ /* 0x000fe400020004ff */
[----:B------:R-:W-:Y:S01]  /*20330*/  F2FP.F16.E5M2.UNPACK_B R39, R39 ;  /* 0x00000027ff27723e */ /* 0x000fe200020004ff */
[----:B---3--:R-:W-:Y:S04]  /*20340*/  STL.64 [R1+0x1b78], R54 ;  /* 0x001b783601007387 */ /* 0x008fe80000100a00 */
[----:B--2---:R0:W-:Y:S04]  /*20350*/  STL.64 [R1+0x1b70], R52 ;  /* 0x001b703401007387 */ /* 0x0041e80000100a00 */
[----:B------:R-:W2:Y:S04]  /*20360*/  LDL.LU R56, [R1+0x988] ;  /* 0x0009880001387983 */ /* 0x000ea80000300800 */
[----:B------:R-:W2:Y:S04]  /*20370*/  LDL.LU R57, [R1+0x994] ;  /* 0x0009940001397983 */ /* 0x000ea80000300800 */
[----:B------:R-:W3:Y:S01]  /*20380*/  LDL.LU R58, [R1+0x990] ;  /* 0x00099000013a7983 */ /* 0x000ee20000300800 */
[C---:B------:R-:W-:Y:S06]  /*20390*/  HMMA.16816.F32 R28, R36.reuse, R12, R28 ;  /* 0x0000000c241c723c */ /* 0x040fec000000181c */
[C---:B------:R-:W-:Y:S06]  /*203a0*/  HMMA.16816.F32 R24, R36.reuse, R10, R24 ;  /* 0x0000000a2418723c */ /* 0x040fec0000001818 */
[C---:B0-----:R-:W-:Y:S06]  /*203b0*/  HMMA.16816.F32 R52, R36.reuse, R16, R32 ;  /* 0x000000102434723c */ /* 0x041fec0000001820 */
[C---:B------:R-:W-:Y:S06]  /*203c0*/  HMMA.16816.F32 R32, R36.reuse, R14, R48 ;  /* 0x0000000e2420723c */ /* 0x040fec0000001830 */
[----:B----4-:R-:W-:Y:S01]  /*203d0*/  HMMA.16816.F32 R20, R36, R8, R20 ;  /* 0x000000082414723c */ /* 0x010fe20000001814 */
[----:B---3--:R-:W-:Y:S04]  /*203e0*/  STL.64 [R1+0x1b88], R58 ;  /* 0x001b883a01007387 */ /* 0x008fe80000100a00 */
[----:B--2---:R0:W-:Y:S06]  /*203f0*/  STL.64 [R1+0x1b80], R56 ;  /* 0x001b803801007387 */ /* 0x0041ec0000100a00 */
        /* <DEDUP_REMOVED lines=8> */
[----:B0-----:R-:W4:Y:S04]  /*20480*/  LDL.LU.64 R56, [R1+0x6a0] ;  /* 0x0006a00001387983 */ /* 0x001f280000300a00 */
[----:B------:R0:W-:Y:S04]  /*20490*/  STL.64 [R1+0x290], R20 ;  /* 0x0002901401007387 */ /* 0x0001e80000100a00 */
[----:B------:R0:W-:Y:S04]  /*204a0*/  STL.64 [R1+0x298], R22 ;  /* 0x0002981601007387 */ /* 0x0001e80000100a00 */
[----:B------:R-:W4:Y:S04]  /*204b0*/  LDL.LU.64 R58, [R1+0x6a8] ;  /* 0x0006a800013a7983 */ /* 0x000f280000300a00 */
[----:B-1----:R-:W4:Y:S04]  /*204c0*/  LDL.LU.64 R52, [R1+0x690] ;  /* 0x0006900001347983 */ /* 0x002f280000300a00 */
[----:B--2---:R-:W2:Y:S04]  /*204d0*/  LDL.LU.64 R54, [R1+0x698] ;  /* 0x0006980001367983 */ /* 0x004ea80000300a00 */
[----:B------:R-:W2:Y:S04]  /*204e0*/  LDL.LU.64 R48, [R1+0x280] ;  /* 0x0002800001307983 */ /* 0x000ea80000300a00 */
[----:B------:R-:W2:Y:S01]  /*204f0*/  LDL.LU.64 R50, [R1+0x288] ;  /* 0x0002880001327983 */ /* 0x000ea20000300a00 */
[----:B---3--:R-:W-:-:S03]  /*20500*/  IMAD R32, R47, 0x100, R46 ;  /* 0x000001002f207824 */ /* 0x008fc600078e022e */
[----:B------:R-:W3:Y:S04]  /*20510*/  LDL.LU.64 R44, [R1+0x270] ;  /* 0x00027000012c7983 */ /* 0x000ee80000300a00 */
[----:B------:R-:W3:Y:S01]  /*20520*/  LDL.LU.64 R46, [R1+0x278] ;  /* 0x00027800012e7983 */ /* 0x000ee20000300a00 */
[----:B------:R-:W-:Y:S02]  /*20530*/  IMAD R33, R41, 0x100, R40 ;  /* 0x0000010029217824 */ /* 0x000fe400078e0228 */
[----:B----4-:R-:W-:Y:S01]  /*20540*/  IMAD R34, R43, 0x100, R42 ;  /* 0x000001002b227824 */ /* 0x010fe200078e022a */
[----:B------:R-:W4:Y:S04]  /*20550*/  LDL.LU.64 R40, [R1+0x260] ;  /* 0x0002600001287983 */ /* 0x000f280000300a00 */
[----:B------:R-:W4:Y:S01]  /*20560*/  LDL.LU.64 R42, [R1+0x268] ;  /* 0x00026800012a7983 */ /* 0x000f220000300a00 */
[----:B------:R-:W-:-:S03]  /*20570*/  IMAD R35, R61, 0x100, R60 ;  /* 0x000001003d237824 */ /* 0x000fc600078e023c */
[----:B------:R-:W4:Y:S04]  /*20580*/  LDL.LU.64 R28, [R1+0x250] ;  /* 0x00025000011c7983 */ /* 0x000f280000300a00 */
[----:B------:R-:W4:Y:S04]  /*20590*/  LDL.LU.64 R30, [R1+0x258] ;  /* 0x00025800011e7983 */ /* 0x000f280000300a00 */
[----:B------:R-:W4:Y:S04]  /*205a0*/  LDL.LU.64 R24, [R1+0x240] ;  /* 0x0002400001187983 */ /* 0x000f280000300a00 */
[----:B------:R-:W4:Y:S01]  /*205b0*/  LDL.LU.64 R26, [R1+0x248] ;  /* 0x00024800011a7983 */ /* 0x000f220000300a00 */
[----:B------:R-:W-:-:S02]  /*205c0*/  F2FP.F16.E5M2.UNPACK_B R32, R32 ;  /* 0x00000020ff20723e */ /* 0x000fc400020004ff */
[----:B------:R-:W-:Y:S02]  /*205d0*/  F2FP.F16.E5M2.UNPACK_B R33, R33 ;  /* 0x00000021ff21723e */ /* 0x000fe400020004ff */
[----:B------:R-:W-:Y:S02]  /*205e0*/  F2FP.F16.E5M2.UNPACK_B R34, R34 ;  /* 0x00000022ff22723e */ /* 0x000fe400020004ff */
[----:B------:R-:W-:Y:S01]  /*205f0*/  F2FP.F16.E5M2.UNPACK_B R35, R35 ;  /* 0x00000023ff23723e */ /* 0x000fe200020004ff */
[----:B0-----:R-:W4:Y:S04]  /*20600*/  LDL.LU.64 R20, [R1+0x230] ;  /* 0x0002300001147983 */ /* 0x001f280000300a00 */
[----:B------:R-:W4:Y:S01]  /*20610*/  LDL.LU.64 R22, [R1+0x238] ;  /* 0x0002380001167983 */ /* 0x000f220000300a00 */
[C---:B------:R-:W-:Y:S06]  /*20620*/  HMMA.16816.F32 R56, R36.reuse, R6, R56 ;  /* 0x000000062438723c */ /* 0x040fec0000001838 */
[C---:B--2---:R-:W-:Y:S06]  /*20630*/  HMMA.16816.F32 R52, R36.reuse, R4, R52 ;  /* 0x000000042434723c */ /* 0x044fec0000001834 */
[----:B------:R-:W-:Y:S06]  /*20640*/  HMMA.16816.F32 R48, R36, R2, R48 ;  /* 0x000000022430723c */ /* 0x000fec0000001830 */
[C---:B---3--:R-:W-:Y:S05]  /*20650*/  HMMA.16816.F32 R36, R32.reuse, R16, R44 ;  /* 0x000000102024723c */ /* 0x048fea000000182c */
[----:B------:R-:W-:Y:S04]  /*20660*/  STL.64 [R1+0x6a0], R56 ;  /* 0x0006a03801007387 */ /* 0x000fe80000100a00 */
[----:B------:R0:W-:Y:S04]  /*20670*/  STL.64 [R1+0x6a8], R58 ;  /* 0x0006a83a01007387 */ /* 0x0001e80000100a00 */
[----:B0-----:R-:W2:Y:S04]  /*20680*/  LDL.LU.64 R58, [R1+0x1b88] ;  /* 0x001b8800013a7983 */ /* 0x001ea80000300a00 */
[----:B------:R-:W2:Y:S04]  /*20690*/  LDL.LU.64 R56, [R1+0x1b80] ;  /* 0x001b800001387983 */ /* 0x000ea80000300a00 */
[----:B------:R-:W-:Y:S04]  /*206a0*/  STL.64 [R1+0x690], R52 ;  /* 0x0006903401007387 */ /* 0x000fe80000100a00 */
[----:B------:R0:W-:Y:S04]  /*206b0*/  STL.64 [R1+0x698], R54 ;  /* 0x0006983601007387 */ /* 0x0001e80000100a00 */
[----:B0-----:R-:W3:Y:S04]  /*206c0*/  LDL.LU.64 R54, [R1+0x1b78] ;  /* 0x001b780001367983 */ /* 0x001ee80000300a00 */
[----:B------:R-:W3:Y:S04]  /*206d0*/  LDL.LU.64 R52, [R1+0x1b70] ;  /* 0x001b700001347983 */ /* 0x000ee80000300a00 */
[----:B------:R-:W-:Y:S04]  /*206e0*/  STL.64 [R1+0x1b58], R18 ;  /* 0x001b581201007387 */ /* 0x000fe80000100a00 */
[----:B------:R-:W-:Y:S04]  /*206f0*/  STL.64 [R1+0x280], R48 ;  /* 0x0002803001007387 */ /* 0x000fe80000100a00 */
[----:B------:R-:W-:Y:S04]  /*20700*/  STL.64 [R1+0x288], R50 ;  /* 0x0002883201007387 */ /* 0x000fe80000100a00 */
[----:B------:R0:W-:Y:S04]  /*20710*/  STL.64 [R1+0x1b50], R16 ;  /* 0x001b501001007387 */ /* 0x0001e80000100a00 */
[----:B------:R-:W-:Y:S04]  /*20720*/  STL.64 [R1+0x270], R36 ;  /* 0x0002702401007387 */ /* 0x000fe80000100a00 */
[----:B------:R4:W-:Y:S04]  /*20730*/  STL.64 [R1+0x278], R38 ;  /* 0x0002782601007387 */ /* 0x0009e80000100a00 */
[----:B0-----:R-:W3:Y:S04]  /*20740*/  LDL.LU.64 R16, [R1+0x680] ;  /* 0x0006800001107983 */ /* 0x001ee80000300a00 */
[----:B------:R-:W3:Y:S01]  /*20750*/  LDL.LU.64 R18, [R1+0x688] ;  /* 0x0006880001127983 */ /* 0x000ee20000300a00 */
[C---:B----4-:R-:W-:Y:S06]  /*20760*/  HMMA.16816.F32 R36, R32.reuse, R14, R40 ;  /* 0x0000000e2024723c */ /* 0x050fec0000001828 */
[----:B------:R-:W-:-:S15]  /*20770*/  HMMA.16816.F32 R28, R32, R12, R28 ;  /* 0x0000000c201c723c */ /* 0x000fde000000181c */
[----:B------:R-:W-:-:S02]  /*20780*/  NOP ;  /* 0x0000000000007918 */ /* 0x000fc40000000000 */
[----:B------:R-:W-:Y:S04]  /*20790*/  STL.64 [R1+0x260], R36 ;  /* 0x0002602401007387 */ /* 0x000fe80000100a00 */
[----:B------:R-:W-:Y:S04]  /*207a0*/  STL.64 [R1+0x268], R38 ;  /* 0x0002682601007387 */ /* 0x000fe80000100a00 */
[----:B------:R-:W-:Y:S04]  /*207b0*/  STL.64 [R1+0x1b68], R14 ;  /* 0x001b680e01007387 */ /* 0x000fe80000100a00 */
[----:B------:R0:W-:Y:S02]  /*207c0*/  STL.64 [R1+0x1b60], R12 ;  /* 0x001b600c01007387 */ /* 0x0001e40000100a00 */
[----:B0-----:R-:W-:Y:S02]  /*207d0*/  HMMA.16816.F32 R12, R32, R10, R24 ;  /* 0x0000000a200c723c */ /* 0x001fe40000001818 */
[----:B------:R-:W-:Y:S04]  /*207e0*/  STL.64 [R1+0x250], R28 ;  /* 0x0002501c01007387 */ /* 0x000fe80000100a00 */
[----:B------:R-:W-:-:S15]  /*207f0*/  STL.64 [R1+0x258], R30 ;  /* 0x0002581e01007387 */ /* 0x000fde0000100a00 */
[----:B------:R-:W-:-:S02]  /*20800*/  NOP ;  /* 0x0000000000007918 */ /* 0x000fc40000000000 */
[----:B------:R-:W-:Y:S04]  /*20810*/  STL.64 [R1+0x240], R12 ;  /* 0x0002400c01007387 */ /* 0x000fe80000100a00 */
[----:B------:R0:W-:Y:S02]  /*20820*/  STL.64 [R1+0x248], R14 ;  /* 0x0002480e01007387 */ /* 0x0001e40000100a00 */
[----:B0-----:R-:W-:-:S15]  /*20830*/  HMMA.16816.F32 R12, R32, R8, R20 ;  /* 0x00000008200c723c */ /* 0x001fde0000001814 */
[----:B------:R-:W-:-:S08]  /*20840*/  NOP ;  /* 0x0000000000007918 */ /* 0x000fd00000000000 */
[----:B------:R0:W-:Y:S04]  /*20850*/  STL.64 [R1+0x230], R12 ;  /* 0x0002300c01007387 */ /* 0x0001e80000100a00 */
[----:B------:R1:W-:Y:S04]  /*20860*/  STL.64 [R1+0x238], R14 ;  /* 0x0002380e01007387 */ /* 0x0003e80000100a00 */
[----:B------:R-:W4:Y:S04]  /*20870*/  LDL.LU R41, [R1+0x99c] ;  /* 0x00099c0001297983 */ /* 0x000f280000300800 */
[----:B------:R-:W4:Y:S04]  /*20880*/  LDL.LU R42, [R1+0x998] ;  /* 0x00099800012a7983 */ /* 0x000f280000300800 */
[----:B------:R-:W4:Y:S01]  /*20890*/  LDL.LU R43, [R1+0x9a4] ;  /* 0x0009a400012b7983 */ /* 0x000f220000300800 */
[----:B--2---:R-:W-:-:S03]  /*208a0*/  IMAD R39, R58, 0x100, R57 ;  /* 0x000001003a277824 */ /* 0x004fc600078e0239 */
[----:B------:R-:W4:Y:S04]  /*208b0*/  LDL.LU R58, [R1+0x9a0] ;  /* 0x0009a000013a7983 */ /* 0x000f280000300800 */
[----:B0-----:R-:W2:Y:S04]  /*208c0*/  LDL.LU.64 R12, [R1+0x670] ;  /* 0x00067000010c7983 */ /* 0x001ea80000300a00 */
[----:B-1----:R-:W2:Y:S01]  /*208d0*/  LDL.LU.64 R14, [R1+0x678] ;  /* 0x00067800010e7983 */ /* 0x002ea20000300a00 */
[----:B---3--:R-:W-:Y:S01]  /*208e0*/  HMMA.16816.F32 R16, R32, R6, R16 ;  /* 0x000000062010723c */ /* 0x008fe20000001810 */
[----:B------:R-:W-:-:S02]  /*208f0*/  IMAD R36, R52, 0x100, R0 ;  /* 0x0000010034247824 */ /* 0x000fc400078e0200 */
[----:B------:R-:W-:Y:S02]  /*20900*/  IMAD R37, R54, 0x100, R53 ;  /* 0x0000010036257824 */ /* 0x000fe400078e0235 */
[----:B------:R-:W-:-:S15]  /*20910*/  IMAD R38, R56, 0x100, R55 ;  /* 0x0000010038267824 */ /* 0x000fde00078e0237 */
[----:B------:R-:W-:-:S03]  /*20920*/  NOP ;  /* 0x0000000000007918 */ /* 0x000fc60000000000 */
[----:B------:R0:W-:Y:S04]  /*20930*/  STL.64 [R1+0x680], R16 ;  /* 0x0006801001007387 */ /* 0x0001e80000100a00 */
[----:B------:R1:W-:Y:S04]  /*20940*/  STL.64 [R1+0x688], R18 ;  /* 0x0006881201007387 */ /* 0x0003e80000100a00 */
[----:B0-----:R-:W3:Y:S04]  /*20950*/  LDL.LU.64 R16, [R1+0x220] ;  /* 0x0002200001107983 */ /* 0x001ee80000300a00 */
[----:B-1----:R-:W3:Y:S04]  /*20960*/  LDL.LU.64 R18, [R1+0x228] ;  /* 0x0002280001127983 */ /* 0x002ee80000300a00 */
        /* <DEDUP_REMOVED lines=11> */
[----:B------:R-:W4:Y:S04]  /*20a20*/  LDL.LU R60, [R1+0x9bc] ;  /* 0x0009bc00013c7983 */ /* 0x000f280000300800 */
[----:B------:R-:W4:Y:S04]  /*20a30*/  LDL.LU R61, [R1+0x9b8] ;  /* 0x0009b800013d7983 */ /* 0x000f280000300800 */
[----:B------:R-:W4:Y:S04]  /*20a40*/  LDL.LU R52, [R1+0x9c4] ;  /* 0x0009c40001347983 */ /* 0x000f280000300800 */
[----:B------:R-:W4:Y:S04]  /*20a50*/  LDL.LU R53, [R1+0x9c0] ;  /* 0x0009c00001357983 */ /* 0x000f280000300800 */
[----:B------:R-:W2:Y:S04]  /*20a60*/  LDL.LU R56, [R1+0x9cc] ;  /* 0x0009cc0001387983 */ /* 0x000ea80000300800 */
[----:B------:R-:W2:Y:S04]  /*20a70*/  LDL.LU R57, [R1+0x9c8] ;  /* 0x0009c80001397983 */ /* 0x000ea80000300800 */
[----:B------:R-:W-:Y:S04]  /*20a80*/  STL [R1+0x1b48], R59 ;  /* 0x001b483b01007387 */ /* 0x000fe80000100800 */
[----:B--2---:R-:W-:Y:S04]  /*20a90*/  STL.64 [R1+0x1b40], R56 ;  /* 0x001b403801007387 */ /* 0x004fe80000100a00 */
[----:B------:R-:W2:Y:S04]  /*20aa0*/  LDL.LU R54, [R1+0x9d4] ;  /* 0x0009d40001367983 */ /* 0x000ea80000300800 */
[----:B------:R-:W2:Y:S01]  /*20ab0*/  LDL.LU R55, [R1+0x9d0] ;  /* 0x0009d00001377983 */ /* 0x000ea20000300800 */
[C---:B------:R-:W-:Y:S06]  /*20ac0*/  HMMA.16816.F32 R12, R32.reuse, R4, R12 ;  /* 0x00000004200c723c */ /* 0x040fec000000180c */
[----:B---3--:R-:W-:Y:S01]  /*20ad0*/  HMMA.16816.F32 R32, R32, R2, R16 ;  /* 0x000000022020723c */ /* 0x008fe20000001810 */
[----:B--2---:R-:W-:Y:S04]  /*20ae0*/  STL.64 [R1+0x1b38], R54 ;  /* 0x001b383601007387 */ /* 0x004fe80000100a00 */
[----:B----4-:R0:W-:Y:S04]  /*20af0*/  STL.64 [R1+0x1b30], R52 ;  /* 0x001b303401007387 */ /* 0x0101e80000100a00 */
[----:B0-----:R-:W2:Y:S04]  /*20b00*/  LDL.LU.64 R52, [R1+0x210] ;  /* 0x0002100001347983 */ /* 0x001ea80000300a00 */
[----:B------:R-:W2:Y:S04]  /*20b10*/  LDL.LU.64 R54, [R1+0x218] ;  /* 0x0002180001367983 */ /* 0x000ea80000300a00 */
[----:B------:R-:W-:Y:S04]  /*20b20*/  STL.64 [R1+0x670], R12 ;  /* 0x0006700c01007387 */ /* 0x000fe80000100a00 */
[----:B------:R0:W-:Y:S04]  /*20b30*/  STL.64 [R1+0x678], R14 ;  /* 0x0006780e01007387 */ /* 0x0001e80000100a00 */
[----:B0-----:R-:W3:Y:S04]  /*20b40*/  LDL.LU.64 R14, [R1+0x1b68] ;  /* 0x001b6800010e7983 */ /* 0x001ee80000300a00 */
[----:B------:R-:W4:Y:S04]  /*20b50*/  LDL.LU.64 R12, [R1+0x1b60] ;  /* 0x001b6000010c7983 */ /* 0x000f280000300a00 */
[----:B------:R-:W4:Y:S04]  /*20b60*/  LDL.LU.64 R18, [R1+0x1b58] ;  /* 0x001b580001127983 */ /* 0x000f280000300a00 */
[----:B------:R-:W2:Y:S01]  /*20b70*/  LDL.LU.64 R16, [R1+0x1b50] ;  /* 0x001b500001107983 */ /* 0x000ea20000300a00 */
[----:B------:R-:W-:-:S02]  /*20b80*/  F2FP.F16.E5M2.UNPACK_B R36, R36 ;  /* 0x00000024ff24723e */ /* 0x000fc400020004ff */
[----:B------:R-:W-:Y:S02]  /*20b90*/  F2FP.F16.E5M2.UNPACK_B R37, R37 ;  /* 0x00000025ff25723e */ /* 0x000fe400020004ff */
[----:B------:R-:W-:Y:S02]  /*20ba0*/  F2FP.F16.E5M2.UNPACK_B R38, R38 ;  /* 0x00000026ff26723e */ /* 0x000fe400020004ff */
[----:B------:R-:W-:-:S07]  /*20bb0*/  F2FP.F16.E5M2.UNPACK_B R39, R39 ;  /* 0x00000027ff27723e */ /* 0x000fce00020004ff */
[C---:B------:R-:W-:Y:S01]  /*20bc0*/  HMMA.16816.F32 R28, R36.reuse, R10, R28 ;  /* 0x0000000a241c723c */ /* 0x040fe2000000181c */
[----:B------:R-:W-:Y:S04]  /*20bd0*/  STL.64 [R1+0x220], R32 ;  /* 0x0002202001007387 */ /* 0x000fe80000100a00 */
[----:B------:R0:W-:Y:S04]  /*20be0*/  STL.64 [R1+0x228], R34 ;  /* 0x0002282201007387 */ /* 0x0001e80000100a00 */
[----:B0-----:R-:W4:Y:S01]  /*20bf0*/  LDL.LU R35, [R1+0x9b0] ;  /* 0x0009b00001237983 */ /* 0x001f220000300800 */
[----:B------:R-:W-:Y:S01]  /*20c00*/  IMAD R33, R58, 0x100, R43 ;  /* 0x000001003a217824 */ /* 0x000fe200078e022b */
[C---:B---3--:R-:W-:Y:S06]  /*20c10*/  HMMA.16816.F32 R48, R36.reuse, R14, R48 ;  /* 0x0000000e2430723c */ /* 0x048fec0000001830 */
[C---:B--2---:R-:W-:Y:S06]  /*20c20*/  HMMA.16816.F32 R52, R36.reuse, R16, R52 ;  /* 0x000000102434723c */ /* 0x044fec0000001834 */
[----:B----4-:R-:W-:-:S15]  /*20c30*/  HMMA.16816.F32 R44, R36, R12, R44 ;  /* 0x0000000c242c723c */ /* 0x010fde000000182c */
        /* <DEDUP_REMOVED lines=9> */
[----:B------:R-:W4:Y:S04]  /*20cd0*/  LDL.LU.64 R56, [R1+0x660] ;  /* 0x0006600001387983 */ /* 0x000f280000300a00 */
[----:B------:R-:W4:Y:S01]  /*20ce0*/  LDL.LU.64 R58, [R1+0x668] ;  /* 0x00066800013a7983 */ /* 0x000f220000300a00 */
[----:B------:R-:W-:Y:S01]  /*20cf0*/  HMMA.16816.F32 R24, R36, R8, R24 ;  /* 0x000000082418723c */ /* 0x000fe20000001818 */
[----:B------:R-:W-:-:S02]  /*20d00*/  IMAD R32, R42, 0x100, R41 ;  /* 0x000001002a207824 */ /* 0x000fc400078e0229 */
[----:B------:R-:W-:Y:S02]  /*20d10*/  IMAD R34, R23, 0x100, R22 ;  /* 0x0000010017227824 */ /* 0x000fe400078e0216 */
[----:B------:R-:W-:-:S15]  /*20d20*/  IMAD R35, R35, 0x100, R0 ;  /* 0x0000010023237824 */ /* 0x000fde00078e0200 */
[----:B------:R-:W-:-:S03]  /*20d30*/  NOP ;  /* 0x0000000000007918 */ /* 0x000fc60000000000 */
[----:B------:R4:W-:Y:S04]  /*20d40*/  STL.64 [R1+0x1d0], R24 ;  /* 0x0001d01801007387 */ /* 0x0009e80000100a00 */
[----:B------:R4:W-:Y:S04]  /*20d50*/  STL.64 [R1+0x1d8], R26 ;  /* 0x0001d81a01007387 */ /* 0x0009e80000100a00 */
[----:B0-----:R-:W4:Y:S04]  /*20d60*/  LDL.LU.64 R52, [R1+0x650] ;  /* 0x0006500001347983 */ /* 0x001f280000300a00 */
[----:B-1----:R-:W4:Y:S04]  /*20d70*/  LDL.LU.64 R54, [R1+0x658] ;  /* 0x0006580001367983 */ /* 0x002f280000300a00 */
[----:B--2---:R-:W2:Y:S04]  /*20d80*/  LDL.LU.64 R48, [R1+0x1c0] ;  /* 0x0001c00001307983 */ /* 0x004ea80000300a00 */
[----:B---3--:R-:W2:Y:S04]  /*20d90*/  LDL.LU.64 R50, [R1+0x1c8] ;  /* 0x0001c80001327983 */ /* 0x008ea80000300a00 */
[----:B----4-:R-:W3:Y:S04]  /*20da0*/  LDL.LU.64 R44, [R1+0x1b0] ;  /* 0x0001b000012c7983 */ /* 0x010ee80000300a00 */
[----:B------:R-:W3:Y:S04]  /*20db0*/  LDL.LU.64 R46, [R1+0x1b8] ;  /* 0x0001b800012e7983 */ /* 0x000ee80000300a00 */
        /* <DEDUP_REMOVED lines=8> */
[----:B------:R-:W4:Y:S01]  /*20e40*/  LDL.LU R0, [R1+0x1b4c] ;  /* 0x001b4c0001007983 */ /* 0x000f220000300800 */
[----:B------:R-:W-:-:S15]  /*20e50*/  HMMA.16816.F32 R56, R36, R6, R56 ;  /* 0x000000062438723c */ /* 0x000fde0000001838 */
[----:B------:R-:W-:-:S08]  /*20e60*/  NOP ;  /* 0x0000000000007918 */ /* 0x000fd00000000000 */
[----:B------:R-:W-:Y:S04]  /*20e70*/  STL.64 [R1+0x660], R56 ;  /* 0x0006603801007387 */ /* 0x000fe80000100a00 */
[----:B------:R0:W-:Y:S04]  /*20e80*/  STL.64 [R1+0x668], R58 ;  /* 0x0006683a01007387 */ /* 0x0001e80000100a00 */
[----:B0-----:R-:W4:Y:S04]  /*20e90*/  LDL.LU R59, [R1+0x1b48] ;  /* 0x001b4800013b7983 */ /* 0x001f280000300800 */
[----:B------:R-:W4:Y:S04]  /*20ea0*/  LDL.LU.64 R56, [R1+0x1b40] ;  /* 0x001b400001387983 */ /* 0x000f280000300a00 */
[----:B------:R-:W4:Y:S01]  /*20eb0*/  LDL.LU R58, [R1+0x9dc] ;  /* 0x0009dc00013a7983 */ /* 0x000f220000300800 */
[----:B------:R-:W-:Y:S01]  /*20ec0*/  HMMA.16816.F32 R52, R36, R4, R52 ;  /* 0x000000042434723c */ /* 0x000fe20000001834 */
[----:B------:R-:W-:-:S02]  /*20ed0*/  F2FP.F16.E5M2.UNPACK_B R32, R32 ;  /* 0x00000020ff20723e */ /* 0x000fc400020004ff */
[----:B------:R-:W-:Y:S02]  /*20ee0*/  F2FP.F16.E5M2.UNPACK_B R33, R33 ;  /* 0x00000021ff21723e */ /* 0x000fe400020004ff */
[----:B------:R-:W-:Y:S02]  /*20ef0*/  F2FP.F16.E5M2.UNPACK_B R34, R34 ;  /* 0x00000022ff22723e */ /* 0x000fe400020004ff */
[----:B------:R-:W-:Y:S01]  /*20f00*/  F2FP.F16.E5M2.UNPACK_B R35, R35 ;  /* 0x00000023ff23723e */ /* 0x000fe200020004ff */
[----:B--2---:R-:W-:Y:S06]  /*20f10*/  HMMA.16816.F32 R48, R36, R2, R48 ;  /* 0x000000022430723c */ /* 0x004fec0000001830 */
[C---:B---3--:R-:W-:Y:S06]  /*20f20*/  HMMA.16816.F32 R44, R32.reuse, R16, R44 ;  /* 0x00000010202c723c */ /* 0x048fec000000182c */
[C---:B----4-:R-:W-:Y:S06]  /*20f30*/  HMMA.16816.F32 R36, R32.reuse, R14, R40 ;  /* 0x0000000e2024723c */ /* 0x050fec0000001828 */
[C---:B------:R-:W-:Y:S06]  /*20f40*/  HMMA.16816.F32 R28, R32.reuse, R12, R28 ;  /* 0x0000000c201c723c */ /* 0x040fec000000181c */
[C---:B------:R-:W-:Y:S06]  /*20f50*/  HMMA.16816.F32 R24, R32.reuse, R10, R24 ;  /* 0x0000000a2018723c */ /* 0x040fec0000001818 */
[----:B------:R-:W-:Y:S01]  /*20f60*/  HMMA.16816.F32 R20, R32, R8, R20 ;  /* 0x000000082014723c */ /* 0x000fe20000001814 */
[----:B------:R-:W-:Y:S04]  /*20f70*/  STL.64 [R1+0x1b28], R58 ;  /* 0x001b283a01007387 */ /* 0x000fe80000100a00 */
[----:B------:R-:W-:Y:S04]  /*20f80*/  STL.64 [R1+0x650], R52 ;  /* 0x0006503401007387 */ /* 0x000fe80000100a00 */
[----:B------:R0:W-:Y:S04]  /*20f90*/  STL.64 [R1+0x658], R54 ;  /* 0x0006583601007387 */ /* 0x0001e80000100a00 */
[----:B0-----:R-:W2:Y:S04]  /*20fa0*/  LDL.LU.64 R54, [R1+0x1b38] ;  /* 0x001b380001367983 */ /* 0x001ea80000300a00 */
[----:B------:R-:W3:Y:S04]  /*20fb0*/  LDL.LU.64 R52, [R1+0x1b30] ;  /* 0x001b300001347983 */ /* 0x000ee80000300a00 */
[----:B------:R-:W-:Y:S04]  /*20fc0*/  STL.64 [R1+0x1c0], R48 ;  /* 0x0001c03001007387 */ /* 0x000fe80000100a00 */
        /* <DEDUP_REMOVED lines=8> */
[----:B------:R4:W-:Y:S01]  /*21050*/  STL.64 [R1+0x188], R26 ;  /* 0x0001881a01007387 */ /* 0x0009e20000100a00 */
[----:B0-----:R-:W-:-:S03]  /*21060*/  IMAD R38, R57, 0x100, R56 ;  /* 0x0000010039267824 */ /* 0x001fc600078e0238 */
[----:B------:R-:W4:Y:S04]  /*21070*/  LDL.LU.64 R56, [R1+0x640] ;  /* 0x0006400001387983 */ /* 0x000f280000300a00 */
[----:B------:R-:W-:Y:S04]  /*21080*/  STL.64 [R1+0x170], R20 ;  /* 0x0001701401007387 */ /* 0x000fe80000100a00 */
[----:B------:R0:W-:Y:S04]  /*21090*/  STL.64 [R1+0x178], R22 ;  /* 0x0001781601007387 */ /* 0x0001e80000100a00 */
[----:B------:R-:W4:Y:S01]  /*210a0*/  LDL.LU.64 R58, [R1+0x648] ;  /* 0x00064800013a7983 */ /* 0x000f220000300a00 */
[----:B--2---:R-:W-:-:S02]  /*210b0*/  IMAD R39, R55, 0x100, R54 ;  /* 0x0000010037277824 */ /* 0x004fc400078e0236 */
[----:B---3--:R-:W-:Y:S02]  /*210c0*/  IMAD R37, R53, 0x100, R52 ;  /* 0x0000010035257824 */ /* 0x008fe400078e0234 */
        /* <DEDUP_REMOVED lines=8> */
[----:B-1----:R-:W3:Y:S04]  /*21150*/  LDL.LU.64 R28, [R1+0x130] ;  /* 0x00013000011c7983 */ /* 0x002ee80000300a00 */
[----:B----4-:R-:W4:Y:S04]  /*21160*/  LDL.LU.64 R30, [R1+0x138] ;  /* 0x00013800011e7983 */ /* 0x010f280000300a00 */
[----:B------:R-:W4:Y:S04]  /*21170*/  LDL.LU.64 R24, [R1+0x120] ;  /* 0x0001200001187983 */ /* 0x000f280000300a00 */
[----:B------:R-:W4:Y:S04]  /*21180*/  LDL.LU.64 R26, [R1+0x128] ;  /* 0x00012800011a7983 */ /* 0x000f280000300a00 */
[----:B0-----:R-:W4:Y:S01]  /*21190*/  LDL.LU R22, [R1+0x9ec] ;  /* 0x0009ec0001167983 */ /* 0x001f220000300800 */
[----:B------:R-:W-:-:S03]  /*211a0*/  IMAD R36, R61, 0x100, R60 ;  /* 0x000001003d247824 */ /* 0x000fc600078e023c */
[----:B------:R-:W4:Y:S04]  /*211b0*/  LDL.LU R23, [R1+0x9e8] ;  /* 0x0009e80001177983 */ /* 0x000f280000300800 */
[----:B------:R-:W4:Y:S04]  /*211c0*/  LDL.LU R60, [R1+0x9fc] ;  /* 0x0009fc00013c7983 */ /* 0x000f280000300800 */
[----:B------:R-:W4:Y:S01]  /*211d0*/  LDL.LU R61, [R1+0x9f8] ;  /* 0x0009f800013d7983 */ /* 0x000f220000300800 */
[----:B------:R-:W-:Y:S01]  /*211e0*/  HMMA.16816.F32 R56, R32, R6, R56 ;  /* 0x000000062038723c */ /* 0x000fe20000001838 */
[----:B------:R-:W-:-:S02]  /*211f0*/  F2FP.F16.E5M2.UNPACK_B R36, R36 ;  /* 0x00000024ff24723e */ /* 0x000fc400020004ff */
[----:B------:R-:W-:Y:S02]  /*21200*/  F2FP.F16.E5M2.UNPACK_B R37, R37 ;  /* 0x00000025ff25723e */ /* 0x000fe400020004ff */
[----:B------:R-:W-:Y:S02]  /*21210*/  F2FP.F16.E5M2.UNPACK_B R38, R38 ;  /* 0x00000026ff26723e */ /* 0x000fe400020004ff */
[----:B------:R-:W-:-:S15]  /*21220*/  F2FP.F16.E5M2.UNPACK_B R39, R39 ;  /* 0x00000027ff27723e */ /* 0x000fde00020004ff */
[----:B------:R-:W-:-:S01]  /*21230*/  NOP ;  /* 0x0000000000007918 */ /* 0x000fc20000000000 */
[----:B------:R-:W-:Y:S04]  /*21240*/  STL.64 [R1+0x640], R56 ;  /* 0x0006403801007387 */ /* 0x000fe80000100a00 */
[----:B------:R0:W-:Y:S04]  /*21250*/  STL.64 [R1+0x648], R58 ;  /* 0x0006483a01007387 */ /* 0x0001e80000100a00 */
[----:B0-----:R-:W4:Y:S04]  /*21260*/  LDL.LU.64 R58, [R1+0x1b28] ;  /* 0x001b2800013a7983 */ /* 0x001f280000300a00 */
[----:B------:R-:W-:Y:S04]  /*21270*/  STL.64 [R1+0x1b20], R6 ;  /* 0x001b200601007387 */ /* 0x000fe80000100a00 */
[----:B------:R3:W-:Y:S01]  /*21280*/  STL.64 [R1+0x1b18], R4 ;  /* 0x001b180401007387 */ /* 0x0007e20000100a00 */
[C---:B--2---:R-:W-:Y:S06]  /*21290*/  HMMA.16816.F32 R52, R32.reuse, R4, R52 ;  /* 0x000000042034723c */ /* 0x044fec0000001834 */
[----:B---3--:R-:W-:Y:S06]  /*212a0*/  HMMA.16816.F32 R4, R32, R2, R48 ;  /* 0x000000022004723c */ /* 0x008fec0000001830 */
[C---:B------:R-:W-:Y:S06]  /*212b0*/  HMMA.16816.F32 R44, R36.reuse, R16, R44 ;  /* 0x00000010242c723c */ /* 0x040fec000000182c */
[C---:B------:R-:W-:Y:S06]  /*212c0*/  HMMA.16816.F32 R40, R36.reuse, R14, R40 ;  /* 0x0000000e2428723c */ /* 0x040fec0000001828 */
[C---:B----4-:R-:W-:Y:S01]  /*212d0*/  HMMA.16816.F32 R24, R36.reuse, R10, R24 ;  /* 0x0000000a2418723c */ /* 0x050fe20000001818 */
[----:B------:R-:W-:Y:S04]  /*212e0*/  STL.64 [R1+0x630], R52 ;  /* 0x0006303401007387 */ /* 0x000fe80000100a00 */
[----:B------:R-:W-:Y:S04]  /*212f0*/  STL.64 [R1+0x638], R54 ;  /* 0x0006383601007387 */ /* 0x000fe80000100a00 */
[----:B------:R-:W2:Y:S04]  /*21300*/  LDL.LU R34, [R1+0x9f4] ;  /* 0x0009f40001227983 */ /* 0x000ea80000300800 */
[----:B------:R-:W2:Y:S04]  /*21310*/  LDL.LU R35, [R1+0x9f0] ;  /* 0x0009f00001237983 */ /* 0x000ea80000300800 */
        /* <DEDUP_REMOVED lines=9> */
[----:B0-----:R-:W3:Y:S04]  /*213b0*/  LDL.LU.64 R4, [R1+0x110] ;  /* 0x0001100001047983 */ /* 0x001ee80000300a00 */
[----:B------:R0:W-:Y:S04]  /*213c0*/  STL.64 [R1+0x120], R24 ;  /* 0x0001201801007387 */ /* 0x0001e80000100a00 */
[----:B------:R4:W-:Y:S04]  /*213d0*/  STL.64 [R1+0x128], R26 ;  /* 0x0001281a01007387 */ /* 0x0009e80000100a00 */
[----:B-1----:R-:W3:Y:S01]  /*213e0*/  LDL.LU.64 R6, [R1+0x118] ;  /* 0x0001180001067983 */ /* 0x002ee20000300a00 */
[----:B------:R-:W-:-:S03]  /*213f0*/  IMAD R32, R59, 0x100, R58 ;  /* 0x000001003b207824 */ /* 0x000fc600078e023a */
[----:B0-----:R-:W2:Y:S04]  /*21400*/  LDL.LU.64 R24, [R1+0x620] ;  /* 0x0006200001187983 */ /* 0x001ea80000300a00 */
[----:B----4-:R-:W4:Y:S04]  /*21410*/  LDL.LU.64 R26, [R1+0x628] ;  /* 0x00062800011a7983 */ /* 0x010f280000300a00 */
        /* <DEDUP_REMOVED lines=12> */
[----:B------:R-:W-:-:S03]  /*214e0*/  IMAD R33, R23, 0x100, R22 ;  /* 0x0000010017217824 */ /* 0x000fc600078e0216 */
[----:B------:R-:W4:Y:S04]  /*214f0*/  LDL.LU.64 R20, [R1+0xb0] ;  /* 0x0000b00001147983 */ /* 0x000f280000300a00 */
[----:B------:R-:W4:Y:S01]  /*21500*/  LDL.LU.64 R22, [R1+0xb8] ;  /* 0x0000b80001167983 */ /* 0x000f220000300a00 */
[----:B---3--:R-:W-:-:S15]  /*21510*/  HMMA.16816.F32 R4, R36, R8, R4 ;  /* 0x000000082404723c */ /* 0x008fde0000001804 */
[----:B------:R-:W-:-:S08]  /*21520*/  NOP ;  /* 0x0000000000007918 */ /* 0x000fd00000000000 */
[----:B------:R-:W-:Y:S04]  /*21530*/  STL.64 [R1+0x110], R4 ;  /* 0x0001100401007387 */ /* 0x000fe80000100a00 */
[----:B------:R0:W-:Y:S04]  /*21540*/  STL.64 [R1+0x118], R6 ;  /* 0x0001180601007387 */ /* 0x0001e80000100a00 */
[----:B0-----:R-:W3:Y:S04]  /*21550*/  LDL.LU.64 R6, [R1+0x1b20] ;  /* 0x001b200001067983 */ /* 0x001ee80000300a00 */
[----:B------:R-:W3:Y:S01]  /*21560*/  LDL.LU.64 R4, [R1+0x1b18] ;  /* 0x001b180001047983 */ /* 0x000ee20000300a00 */
[----:B--2---:R-:W-:-:S02]  /*21570*/  IMAD R34, R35, 0x100, R34 ;  /* 0x0000010023227824 */ /* 0x004fc400078e0222 */
[----:B------:R-:W-:Y:S01]  /*21580*/  IMAD R35, R61, 0x100, R60 ;  /* 0x000001003d237824 */ /* 0x000fe200078e023c */
[----:B------:R-:W-:Y:S02]  /*21590*/  F2FP.F16.E5M2.UNPACK_B R32, R32 ;  /* 0x00000020ff20723e */ /* 0x000fe400020004ff */
[----:B------:R-:W-:Y:S02]  /*215a0*/  F2FP.F16.E5M2.UNPACK_B R33, R33 ;  /* 0x00000021ff21723e */ /* 0x000fe400020004ff */
[----:B------:R-:W-:Y:S02]  /*215b0*/  F2FP.F16.E5M2.UNPACK_B R34, R34 ;  /* 0x00000022ff22723e */ /* 0x000fe400020004ff */
[----:B------:R-:W-:-:S07]  /*215c0*/  F2FP.F16.E5M2.UNPACK_B R35, R35 ;  /* 0x00000023ff23723e */ /* 0x000fce00020004ff */
[C---:B----4-:R-:W-:Y:S06]  /*215d0*/  HMMA.16816.F32 R48, R32.reuse, R16, R48 ;  /* 0x000000102030723c */ /* 0x050fec0000001830 */
[C---:B------:R-:W-:Y:S06]  /*215e0*/  HMMA.16816.F32 R40, R32.reuse, R12, R40 ;  /* 0x0000000c2028723c */ /* 0x040fec0000001828 */
[----:B------:R-:W-:Y:S06]  /*215f0*/  HMMA.16816.F32 R28, R32, R10, R28 ;  /* 0x0000000a201c723c */ /* 0x000fec000000181c */
[C---:B---3--:R-:W-:Y:S06]  /*21600*/  HMMA.16816.F32 R24, R36.reuse, R6, R24 ;  /* 0x000000062418723c */ /* 0x048fec0000001818 */
[C---:B------:R-:W-:Y:S06]  /*21610*/  HMMA.16816.F32 R52, R36.reuse, R4, R52 ;  /* 0x000000042434723c */ /* 0x040fec0000001834 */
[----:B------:R-:W-:Y:S11]  /*21620*/  HMMA.16816.F32 R36, R36, R2, R56 ;  /* 0x000000022424723c */ /* 0x000ff60000001838 */
[----:B------:R-:W-:Y:S04]  /*21630*/  STL.64 [R1+0x620], R24 ;  /* 0x0006201801007387 */ /* 0x000fe80000100a00 */
[----:B------:R0:W-:Y:S04]  /*21640*/  STL.64 [R1+0x628], R26 ;  /* 0x0006281a01007387 */ /* 0x0001e80000100a00 */
[----:B0-----:R-:W2:Y:S04]  /*21650*/  LDL.LU.64 R26, [R1+0x1b10] ;  /* 0x001b1000011a7983 */ /* 0x001ea80000300a00 */
[----:B------:R-:W3:Y:S04]  /*21660*/  LDL.LU.64 R24, [R1+0x1b08] ;  /* 0x001b080001187983 */ /* 0x000ee80000300a00 */
[----:B------:R-:W-:Y:S04]  /*21670*/  STL.64 [R1+0x610], R52 ;  /* 0x0006103401007387 */ /* 0x000fe80000100a00 */
[----:B------:R0:W-:Y:S04]  /*21680*/  STL.64 [R1+0x618], R54 ;  /* 0x0006183601007387 */ /* 0x0001e80000100a00 */
[----:B0-----:R-:W4:Y:S04]  /*21690*/  LDL.LU.64 R54, [R1+0x1b00] ;  /* 0x001b000001367983 */ /* 0x001f280000300a00 */
[----:B------:R-:W2:Y:S04]  /*216a0*/  LDL.LU.64 R52, [R1+0x1af8] ;  /* 0x001af80001347983 */ /* 0x000ea80000300a00 */
[----:B------:R-:W3:Y:S04]  /*216b0*/  LDL.LU R58, [R1+0x1af0] ;  /* 0x001af000013a7983 */ /* 0x000ee80000300800 */
[----:B------:R-:W3:Y:S04]  /*216c0*/  LDL.LU.64 R56, [R1+0x1ae8] ;  /* 0x001ae80001387983 */ /* 0x000ee80000300a00 */
[----:B------:R-:W-:Y:S04]  /*216d0*/  STL.64 [R1+0x100], R36 ;  /* 0x0001002401007387 */ /* 0x000fe80000100a00 */
[----:B------:R0:W-:Y:S02]  /*216e0*/  STL.64 [R1+0x108], R38 ;  /* 0x0001082601007387 */ /* 0x0001e40000100a00 */
[----:B0-----:R-:W-:Y:S02]  /*216f0*/  HMMA.16816.F32 R36, R32, R14, R44 ;  /* 0x0000000e2024723c */ /* 0x001fe4000000182c */
[----:B------:R-:W-:Y:S04]  /*21700*/  STL.64 [R1+0xf0], R48 ;  /* 0x0000f03001007387 */ /* 0x000fe80000100a00 */
[----:B------:R-:W-:-:S15]  /*21710*/  STL.64 [R1+0xf8], R50 ;  /* 0x0000f83201007387 */ /* 0x000fde0000100a00 */
[----:B------:R-:W-:-:S02]  /*21720*/  NOP ;  /* 0x0000000000007918 */ /* 0x000fc40000000000 */
[----:B------:R-:W-:Y:S04]  /*21730*/  STL.64 [R1+0xe0], R36 ;  /* 0x0000e02401007387 */ /* 0x000fe80000100a00 */
[----:B------:R-:W-:Y:S04]  /*21740*/  STL.64 [R1+0xe8], R38 ;  /* 0x0000e82601007387 */ /* 0x000fe80000100a00 */
[----:B------:R-:W-:Y:S04]  /*21750*/  STL.64 [R1+0xd0], R40 ;  /* 0x0000d02801007387 */ /* 0x000fe80000100a00 */
[----:B------:R-:W-:Y:S04]  /*21760*/  STL.64 [R1+0xd8], R42 ;  /* 0x0000d82a01007387 */ /* 0x000fe80000100a00 */
[----:B------:R-:W-:Y:S04]  /*21770*/  STL.64 [R1+0xc0], R28 ;  /* 0x0000c01c01007387 */ /* 0x000fe80000100a00 */
[----:B------:R0:W-:Y:S02]  /*21780*/  STL.64 [R1+0xc8], R30 ;  /* 0x0000c81e01007387 */ /* 0x0001e40000100a00 */
[----:B0-----:R-:W-:Y:S02]  /*21790*/  HMMA.16816.F32 R28, R32, R8, R20 ;  /* 0x00000008201c723c */ /* 0x001fe40000001814 */
[----:B------:R-:W2:Y:S04]  /*217a0*/  LDL.LU.64 R20, [R1+0x600] ;  /* 0x0006000001147983 */ /* 0x000ea80000300a00 */
[----:B------:R-:W2:-:S15]  /*217b0*/  LDL.LU.64 R22, [R1+0x608] ;  /* 0x0006080001167983 */ /* 0x000e9e0000300a00 */
[----:B------:R-:W-:-:S02]  /*217c0*/  NOP ;  /* 0x0000000000007918 */ /* 0x000fc40000000000 */
[----:B------:R0:W-:Y:S04]  /*217d0*/  STL.64 [R1+0xb0], R28 ;  /* 0x0000b01c01007387 */ /* 0x0001e80000100a00 */
[----:B------:R1:W-:Y:S04]  /*217e0*/  STL.64 [R1+0xb8], R30 ;  /* 0x0000b81e01007387 */ /* 0x0003e80000100a00 */
[----:B0-----:R-:W2:Y:S04]  /*217f0*/  LDL.LU.64 R28, [R1+0x5f0] ;  /* 0x0005f000011c7983 */ /* 0x001ea80000300a00 */
[----:B-1----:R-:W2:Y:S04]  /*21800*/  LDL.LU.64 R30, [R1+0x5f8] ;  /* 0x0005f800011e7983 */ /* 0x002ea80000300a00 */
[----:B------:R-:W2:Y:S04]  /*21810*/  LDL.LU.64 R48, [R1+0xa0] ;  /* 0x0000a00001307983 */ /* 0x000ea80000300a00 */
[----:B------:R-:W2:Y:S04]  /*21820*/  LDL.LU.64 R50, [R1+0xa8] ;  /* 0x0000a80001327983 */ /* 0x000ea80000300a00 */
[----:B------:R-:W2:Y:S04]  /*21830*/  LDL.LU.64 R44, [R1+0x90] ;  /* 0x00009000012c7983 */ /* 0x000ea80000300a00 */
[----:B------:R-:W2:Y:S04]  /*21840*/  LDL.LU.64 R46, [R1+0x98] ;  /* 0x00009800012e7983 */ /* 0x000ea80000300a00 */
[----:B------:R-:W2:Y:S04]  /*21850*/  LDL.LU.64 R40, [R1+0x50] ;  /* 0x0000500001287983 */ /* 0x000ea80000300a00 */
[----:B------:R-:W2:Y:S01]  /*21860*/  LDL.LU.64 R42, [R1+0x58] ;  /* 0x00005800012a7983 */ /* 0x000ea20000300a00 */
[----:B---3--:R-:W-:-:S02]  /*21870*/  IMAD R36, R57, 0x100, R58 ;  /* 0x0000010039247824 */ /* 0x008fc400078e023a */
[----:B----4-:R-:W-:Y:S02]  /*21880*/  IMAD R37, R55, 0x100, R56 ;  /* 0x0000010037257824 */ /* 0x010fe400078e0238 */
[----:B------:R-:W3:Y:S04]  /*21890*/  LDL.LU.64 R56, [R1+0x30] ;  /* 0x0000300001387983 */ /* 0x000ee80000300a00 */
[----:B------:R-:W3:Y:S01]  /*218a0*/  LDL.LU.64 R58, [R1+0x38] ;  /* 0x00003800013a7983 */ /* 0x000ee20000300a00 */
[----:B--2---:R-:W-:Y:S02]  /*218b0*/  IMAD R38, R53, 0x100, R54 ;  /* 0x0000010035267824 */ /* 0x004fe400078e0236 */
[----:B------:R-:W-:Y:S02]  /*218c0*/  IMAD R39, R0, 0x100, R52 ;  /* 0x0000010000277824 */ /* 0x000fe400078e0234 */
[----:B------:R-:W2:Y:S04]  /*218d0*/  LDL.LU.64 R52, [R1+0x10] ;  /* 0x0000100001347983 */ /* 0x000ea80000300a00 */
[----:B------:R-:W2:Y:S01]  /*218e0*/  LDL.LU.64 R54, [R1+0x18] ;  /* 0x0000180001367983 */ /* 0x000ea20000300a00 */
[----:B------:R-:W-:-:S02]  /*218f0*/  F2FP.F16.E5M2.UNPACK_B R36, R36 ;  /* 0x00000024ff24723e */ /* 0x000fc400020004ff */
[----:B------:R-:W-:Y:S02]  /*21900*/  F2FP.F16.E5M2.UNPACK_B R37, R37 ;  /* 0x00000025ff25723e */ /* 0x000fe400020004ff */
[----:B------:R-:W-:Y:S02]  /*21910*/  F2FP.F16.E5M2.UNPACK_B R38, R38 ;  /* 0x00000026ff26723e */ /* 0x000fe400020004ff */
[----:B------:R-:W-:Y:S01]  /*21920*/  F2FP.F16.E5M2.UNPACK_B R39, R39 ;  /* 0x00000027ff27723e */ /* 0x000fe200020004ff */
[C---:B------:R-:W-:Y:S06]  /*21930*/  HMMA.16816.F32 R20, R32.reuse, R6, R20 ;  /* 0x000000062014723c */ /* 0x040fec0000001814 */
[C---:B------:R-:W-:Y:S06]  /*21940*/  HMMA.16816.F32 R28, R32.reuse, R4, R28 ;  /* 0x00000004201c723c */ /* 0x040fec000000181c */
[----:B------:R-:W-:Y:S06]  /*21950*/  HMMA.16816.F32 R32, R32, R2, R48 ;  /* 0x000000022020723c */ /* 0x000fec0000001830 */
[C---:B------:R-:W-:Y:S06]  /*21960*/  HMMA.16816.F32 R44, R36.reuse, R16, R44 ;  /* 0x00000010242c723c */ /* 0x040fec000000182c */
[C---:B------:R-:W-:Y:S01]  /*21970*/  HMMA.16816.F32 R40, R36.reuse, R14, R40 ;  /* 0x0000000e2428723c */ /* 0x040fe20000001828 */
[----:B------:R-:W-:Y:S04]  /*21980*/  STL.64 [R1+0x600], R20 ;  /* 0x0006001401007387 */ /* 0x000fe80000100a00 */
[----:B------:R0:W-:Y:S04]  /*21990*/  STL.64 [R1+0x608], R22 ;  /* 0x0006081601007387 */ /* 0x0001e80000100a00 */
[----:B0-----:R-:W4:Y:S04]  /*219a0*/  LDL.LU.64 R22, [R1+0x1ae0] ;  /* 0x001ae00001167983 */ /* 0x001f280000300a00 */
[----:B------:R-:W4:Y:S04]  /*219b0*/  LDL.LU.64 R20, [R1+0x1ad8] ;  /* 0x001ad80001147983 */ /* 0x000f280000300a00 */
[----:B------:R-:W-:Y:S04]  /*219c0*/  STL.64 [R1+0x5f0], R28 ;  /* 0x0005f01c01007387 */ /* 0x000fe80000100a00 */
[----:B------:R0:W-:Y:S04]  /*219d0*/  STL.64 [R1+0x5f8], R30 ;  /* 0x0005f81e01007387 */ /* 0x0001e80000100a00 */
[----:B0-----:R-:W4:Y:S04]  /*219e0*/  LDL.LU.64 R30, [R1+0x1ad0] ;  /* 0x001ad000011e7983 */ /* 0x001f280000300a00 */
[----:B------:R-:W4:Y:S04]  /*219f0*/  LDL.LU.64 R28, [R1+0x1ac8] ;  /* 0x001ac800011c7983 */ /* 0x000f280000300a00 */
[----:B------:R-:W4:Y:S04]  /*21a00*/  LDL.LU.64 R50, [R1+0x1ac0] ;  /* 0x001ac00001327983 */ /* 0x000f280000300a00 */
[----:B------:R-:W4:Y:S04]  /*21a10*/  LDL.LU.64 R48, [R1+0x1ab8] ;  /* 0x001ab80001307983 */ /* 0x000f280000300a00 */
[----:B------:R0:W-:Y:S04]  /*21a20*/  STL.64 [R1+0xa0], R32 ;  /* 0x0000a02001007387 */ /* 0x0001e80000100a00 */
[----:B------:R1:W-:Y:S04]  /*21a30*/  STL.64 [R1+0xa8], R34 ;  /* 0x0000a82201007387 */ /* 0x0003e80000100a00 */
[----:B0-----:R-:W4:Y:S04]  /*21a40*/  LDL.LU R32, [R1+0xa38] ;  /* 0x000a380001207983 */ /* 0x001f280000300800 */
[----:B------:R-:W4:Y:S04]  /*21a50*/  LDL.LU R33, [R1+0xa34] ;  /* 0x000a340001217983 */ /* 0x000f280000300800 */
[----:B-1----:R-:W4:Y:S04]  /*21a60*/  LDL.LU R34, [R1+0xa40] ;  /* 0x000a400001227983 */ /* 0x002f280000300800 */
[----:B------:R-:W4:Y:S04]  /*21a70*/  LDL.LU R35, [R1+0xa3c] ;  /* 0x000a3c0001237983 */ /* 0x000f280000300800 */
[----:B------:R-:W-:Y:S04]  /*21a80*/  STL.64 [R1+0x90], R44 ;  /* 0x0000902c01007387 */ /* 0x000fe80000100a00 */
[----:B------:R0:W-:Y:S04]  /*21a90*/  STL.64 [R1+0x98], R46 ;  /* 0x0000982e01007387 */ /* 0x0001e80000100a00 */
[----:B0-----:R-:W4:Y:S04]  /*21aa0*/  LDL.LU.64 R46, [R1+0x1ab0] ;  /* 0x001ab000012e7983 */ /* 0x001f280000300a00 */
[----:B------:R-:W4:Y:S04]  /*21ab0*/  LDL.LU.64 R44, [R1+0x1aa8] ;  /* 0x001aa800012c7983 */ /* 0x000f280000300a00 */
[----:B------:R-:W4:Y:S04]  /*21ac0*/  LDL.LU R16, [R1+0xa30] ;  /* 0x000a300001107983 */ /* 0x000f280000300800 */
[----:B------:R-:W4:Y:S04]  /*21ad0*/  LDL.LU R17, [R1+0xa2c] ;  /* 0x000a2c0001117983 */ /* 0x000f280000300800 */
[----:B------:R-:W-:Y:S04]  /*21ae0*/  STL.64 [R1+0x50], R40 ;  /* 0x0000502801007387 */ /* 0x000fe80000100a00 */
[----:B------:R0:W-:Y:S04]  /*21af0*/  STL.64 [R1+0x58], R42 ;  /* 0x0000582a01007387 */ /* 0x0001e80000100a00 */
[----:B0-----:R-:W4:Y:S04]  /*21b00*/  LDL.LU.64 R42, [R1+0x1aa0] ;  /* 0x001aa000012a7983 */ /* 0x001f280000300a00 */
[----:B------:R-:W4:Y:S04]  /*21b10*/  LDL.LU.64 R40, [R1+0x1a98] ;  /* 0x001a980001287983 */ /* 0x000f280000300a00 */
[----:B------:R-:W4:Y:S04]  /*21b20*/  LDL.LU R14, [R1+0xa28] ;  /* 0x000a2800010e7983 */ /* 0x000f280000300800 */
[----:B------:R-:W4:Y:S01]  /*21b30*/  LDL.LU R15, [R1+0xa24] ;  /* 0x000a2400010f7983 */ /* 0x000f220000300800 */
[C---:B---3--:R-:W-:Y:S06]  /*21b40*/  HMMA.16816.F32 R56, R36.reuse, R12, R56 ;  /* 0x0000000c2438723c */ /* 0x048fec0000001838 */
[----:B--2---:R-:W-:-:S15]  /*21b50*/  HMMA.16816.F32 R52, R36, R10, R52 ;  /* 0x0000000a2434723c */ /* 0x004fde0000001834 */
[----:B------:R-:W-:-:S02]  /*21b60*/  NOP ;  /* 0x0000000000007918 */ /* 0x000fc40000000000 */
[----:B------:R-:W-:Y:S04]  /*21b70*/  STL.64 [R1+0x30], R56 ;  /* 0x0000303801007387 */ /* 0x000fe80000100a00 */
[----:B------:R0:W-:Y:S03]  /*21b80*/  STL.64 [R1+0x38], R58 ;  /* 0x0000383a01007387 */ /* 0x0001e60000100a00 */
[----:B------:R-:W-:Y:S02]  /*21b90*/  IMAD.MOV.U32 R60, RZ, RZ, R54 ;  /* 0x000000ffff3c7224 */ /* 0x000fe400078e0036 */
[----:B------:R-:W-:Y:S02]  /*21ba0*/  IMAD.MOV.U32 R61, RZ, RZ, R55 ;  /* 0x000000ffff3d7224 */ /* 0x000fe400078e0037 */
[----:B------:R-:W-:Y:S01]  /*21bb0*/  IMAD.MOV.U32 R0, RZ, RZ, R53 ;  /* 0x000000ffff007224 */ /* 0x000fe200078e0035 */
[----:B0-----:R-:W2:Y:S04]  /*21bc0*/  LDL.LU.64 R58, [R1+0x1a90] ;  /* 0x001a9000013a7983 */ /* 0x001ea80000300a00 */
[----:B------:R-:W2:Y:S04]  /*21bd0*/  LDL.LU.64 R56, [R1+0x1a88] ;  /* 0x001a880001387983 */ /* 0x000ea80000300a00 */
[----:B------:R0:W-:Y:S04]  /*21be0*/  STL [R1+0x10], R52 ;  /* 0x0000103401007387 */ /* 0x0001e80000100800 */
[----:B------:R-:W3:Y:S04]  /*21bf0*/  LDL.LU.64 R54, [R1+0x1a80] ;  /* 0x001a800001367983 */ /* 0x000ee80000300a00 */
[----:B0-----:R-:W3:Y:S04]  /*21c00*/  LDL.LU.64 R52, [R1+0x1a78] ;  /* 0x001a780001347983 */ /* 0x001ee80000300a00 */
[----:B------:R-:W-:Y:S04]  /*21c10*/  STL [R1+0x19c8], R61 ;  /* 0x0019c83d01007387 */ /* 0x000fe80000100800 */
[----:B------:R-:W-:Y:S04]  /*21c20*/  STL [R1+0x16fc], R60 ;  /* 0x0016fc3c01007387 */ /* 0x000fe80000100800 */
[----:B------:R-:W-:Y:S01]  /*21c30*/  STL [R1+0x16f8], R0 ;  /* 0x0016f80001007387 */ /* 0x000fe20000100800 */
[C---:B--2---:R-:W-:Y:S06]  /*21c40*/  HMMA.16816.F32 R56, R36.reuse, R8, R56 ;  /* 0x000000082438723c */ /* 0x044fec0000001838 */
[----:B---3--:R-:W-:-:S15]  /*21c50*/  HMMA.16816.F32 R52, R36, R6, R52 ;  /* 0x000000062434723c */ /* 0x008fde0000001834 */
[----:B------:R-:W-:-:S02]  /*21c60*/  NOP ;  /* 0x0000000000007918 */ /* 0x000fc40000000000 */
[----:B------:R-:W-:Y:S04]  /*21c70*/  STL.64 [R1+0x1668], R58 ;  /* 0x0016683a01007387 */ /* 0x000fe80000100a00 */
[----:B------:R-:W-:Y:S04]  /*21c80*/  STL.64 [R1+0x1660], R56 ;  /* 0x0016603801007387 */ /* 0x000fe80000100a00 */
[----:B------:R-:W-:Y:S04]  /*21c90*/  STL.64 [R1+0x1678], R54 ;  /* 0x0016783601007387 */ /* 0x000fe80000100a00 */
[----:B------:R4:W-:Y:S02]  /*21ca0*/  STL.64 [R1+0x1670], R52 ;  /* 0x0016703401007387 */ /* 0x0009e40000100a00 */
[----:B----4-:R-:W-:-:S02]  /*21cb0*/  IMAD.MOV.U32 R52, RZ, RZ, R48 ;  /* 0x000000ffff347224 */ /* 0x010fc400078e0030 */
[----:B------:R-:W-:Y:S01]  /*21cc0*/  IMAD.MOV.U32 R53, RZ, RZ, R49 ;  /* 0x000000ffff357224 */ /* 0x000fe200078e0031 */
[----:B------:R-:W2:Y:S04]  /*21cd0*/  LDL.LU R48, [R1+0x1a74] ;  /* 0x001a740001307983 */ /* 0x000ea80000300800 */
[----:B------:R-:W2:Y:S01]  /*21ce0*/  LDL.LU R49, [R1+0x1a70] ;  /* 0x001a700001317983 */ /* 0x000ea20000300800 */
[----:B------:R-:W-:Y:S02]  /*21cf0*/  IMAD.MOV.U32 R54, RZ, RZ, R50 ;  /* 0x000000ffff367224 */ /* 0x000fe400078e0032 */
[----:B------:R-:W-:Y:S01]  /*21d00*/  IMAD.MOV.U32 R55, RZ, RZ, R51 ;  /* 0x000000ffff377224 */ /* 0x000fe200078e0033 */
[----:B------:R-:W2:Y:S04]  /*21d10*/  LDL.LU R50, [R1+0x1a6c] ;  /* 0x001a6c0001327983 */ /* 0x000ea80000300800 */
[----:B------:R-:W2:Y:S04]  /*21d20*/  LDL.LU R51, [R1+0x1a68] ;  /* 0x001a680001337983 */ /* 0x000ea80000300800 */
[----:B------:R-:W3:Y:S04]  /*21d30*/  LDL.LU R8, [R1+0x70] ;  /* 0x0000700001087983 */ /* 0x000ee80000300800 */
[----:B------:R-:W3:Y:S04]  /*21d40*/  LDL.LU R9, [R1+0x74] ;  /* 0x0000740001097983 */ /* 0x000ee80000300800 */
[----:B------:R-:W3:Y:S01]  /*21d50*/  LDL.LU R10, [R1+0x78] ;  /* 0x00007800010a7983 */ /* 0x000ee20000300800 */
[----:B------:R-:W-:-:S02]  /*21d60*/  IMAD R12, R15, 0x100, R14 ;  /* 0x000001000f0c7824 */ /* 0x000fc400078e020e */
[----:B------:R-:W-:Y:S01]  /*21d70*/  IMAD R13, R17, 0x100, R16 ;  /* 0x00000100110d7824 */ /* 0x000fe200078e0210 */
[----:B------:R-:W3:Y:S01]  /*21d80*/  LDL.LU R11, [R1+0x7c] ;  /* 0x00007c00010b7983 */ /* 0x000ee20000300800 */
[----:B------:R-:W-:-:S03]  /*21d90*/  IMAD R15, R35, 0x100, R34 ;  /* 0x00000100230f7824 */ /* 0x000fc600078e0222 */
[----:B------:R-:W4:Y:S04]  /*21da0*/  LDL.LU R17, [R1+0xa60] ;  /* 0x000a600001117983 */ /* 0x000f280000300800 */
[----:B------:R-:W4:Y:S01]  /*21db0*/  LDL.LU R35, [R1+0xa5c] ;  /* 0x000a5c0001237983 */ /* 0x000f220000300800 */
[----:B--2---:R-:W-:-:S15]  /*21dc0*/  HMMA.16816.F32 R48, R36, R4, R48 ;  /* 0x000000042430723c */ /* 0x004fde0000001830 */
[----:B------:R-:W-:-:S08]  /*21dd0*/  NOP ;  /* 0x0000000000007918 */ /* 0x000fd00000000000 */
[----:B------:R-:W-:Y:S04]  /*21de0*/  STL.64 [R1+0x1688], R50 ;  /* 0x0016883201007387 */ /* 0x000fe80000100a00 */
[----:B------:R0:W-:Y:S02]  /*21df0*/  STL.64 [R1+0x1680], R48 ;  /* 0x0016803001007387 */ /* 0x0001e40000100a00 */
[----:B0-----:R-:W-:Y:S02]  /*21e00*/  IMAD.MOV.U32 R48, RZ, RZ, R44 ;  /* 0x000000ffff307224 */ /* 0x001fe400078e002c */
[----:B------:R-:W-:Y:S01]  /*21e10*/  IMAD.MOV.U32 R49, RZ, RZ, R45 ;  /* 0x000000ffff317224 */ /* 0x000fe200078e002d */
[----:B------:R-:W2:Y:S04]  /*21e20*/  LDL.LU R44, [R1+0x1a64] ;  /* 0x001a6400012c7983 */ /* 0x000ea80000300800 */
[----:B------:R-:W2:Y:S01]  /*21e30*/  LDL.LU R45, [R1+0x1a60] ;  /* 0x001a6000012d7983 */ /* 0x000ea20000300800 */
[----:B------:R-:W-:-:S02]  /*21e40*/  IMAD.MOV.U32 R50, RZ, RZ, R46 ;  /* 0x000000ffff327224 */ /* 0x000fc400078e002e */
[----:B------:R-:W-:Y:S01]  /*21e50*/  IMAD.MOV.U32 R51, RZ, RZ, R47 ;  /* 0x000000ffff337224 */ /* 0x000fe200078e002f */
[----:B------:R-:W2:Y:S04]  /*21e60*/  LDL.LU R46, [R1+0x1a5c] ;  /* 0x001a5c00012e7983 */ /* 0x000ea80000300800 */
[----:B------:R-:W2:Y:S01]  /*21e70*/  LDL.LU R47, [R1+0x1a58] ;  /* 0x001a5800012f7983 */ /* 0x000ea20000300800 */
[----:B------:R-:W-:-:S03]  /*21e80*/  IMAD R14, R33, 0x100, R32 ;  /* 0x00000100210e7824 */ /* 0x000fc600078e0220 */
[----:B------:R-:W4:Y:S04]  /*21e90*/  LDL.LU R60, [R1+0xa48] ;  /* 0x000a4800013c7983 */ /* 0x000f280000300800 */
[----:B------:R-:W4:Y:S04]  /*21ea0*/  LDL.LU R32, [R1+0xa44] ;  /* 0x000a440001207983 */ /* 0x000f280000300800 */
[----:B------:R-:W4:Y:S04]  /*21eb0*/  LDL.LU R61, [R1+0xa50] ;  /* 0x000a5000013d7983 */ /* 0x000f280000300800 */
[----:B------:R-:W4:Y:S04]  /*21ec0*/  LDL.LU R33, [R1+0xa4c] ;  /* 0x000a4c0001217983 */ /* 0x000f280000300800 */
[----:B------:R-:W4:Y:S04]  /*21ed0*/  LDL.LU R16, [R1+0xa58] ;  /* 0x000a580001107983 */ /* 0x000f280000300800 */
[----:B------:R-:W4:Y:S01]  /*21ee0*/  LDL.LU R34, [R1+0xa54] ;  /* 0x000a540001227983 */ /* 0x000f220000300800 */
[----:B------:R-:W-:-:S02]  /*21ef0*/  IMAD.MOV.U32 R56, RZ, RZ, R22 ;  /* 0x000000ffff387224 */ /* 0x000fc400078e0016 */
[----:B------:R-:W-:Y:S01]  /*21f00*/  IMAD.MOV.U32 R57, RZ, RZ, R23 ;  /* 0x000000ffff397224 */ /* 0x000fe200078e0017 */
[----:B--2---:R-:W-:Y:S01]  /*21f10*/  HMMA.16816.F32 R44, R36, R2, R44 ;  /* 0x00000002242c723c */ /* 0x004fe2000000182c */
[----:B------:R-:W2:Y:S04]  /*21f20*/  LDL.LU R36, [R1+0x80] ;  /* 0x0000800001247983 */ /* 0x000ea80000300800 */
[----:B------:R-:W2:Y:S04]  /*21f30*/  LDL.LU R37, [R1+0x84] ;  /* 0x0000840001257983 */ /* 0x000ea80000300800 */
[----:B------:R-:W2:Y:S04]  /*21f40*/  LDL.LU R38, [R1+0x88] ;  /* 0x0000880001267983 */ /* 0x000ea80000300800 */
[----:B------:R-:W2:Y:S10]  /*21f50*/  LDL.LU R39, [R1+0x8c] ;  /* 0x00008c0001277983 */ /* 0x000eb40000300800 */
[----:B------:R-:W-:Y:S04]  /*21f60*/  STL.64 [R1+0x1698], R46 ;  /* 0x0016982e01007387 */ /* 0x000fe80000100a00 */
[----:B------:R0:W-:Y:S04]  /*21f70*/  STL.64 [R1+0x1690], R44 ;  /* 0x0016902c01007387 */ /* 0x0001e80000100a00 */
[----:B0-----:R-:W2:Y:S04]  /*21f80*/  LDL.LU R44, [R1] ;  /* 0x00000000012c7983 */ /* 0x001ea80000300800 */
[----:B------:R-:W2:Y:S04]  /*21f90*/  LDL.LU R45, [R1+0x4] ;  /* 0x00000400012d7983 */ /* 0x000ea80000300800 */
[----:B------:R-:W2:Y:S04]  /*21fa0*/  LDL.LU R46, [R1+0x8] ;  /* 0x00000800012e7983 */ /* 0x000ea80000300800 */
[----:B------:R-:W2:Y:S04]  /*21fb0*/  LDL.LU R47, [R1+0xc] ;  /* 0x00000c00012f7983 */ /* 0x000ea80000300800 */
[----:B------:R-:W2:Y:S04]  /*21fc0*/  LDL.LU R22, [R1+0x1a54] ;  /* 0x001a540001167983 */ /* 0x000ea80000300800 */
[----:B------:R-:W2:Y:S01]  /*21fd0*/  LDL.LU R23, [R1+0x1a50] ;  /* 0x001a500001177983 */ /* 0x000ea20000300800 */
[----:B------:R-:W-:-:S02]  /*21fe0*/  F2FP.F16.E5M2.UNPACK_B R12, R12 ;  /* 0x0000000cff0c723e */ /* 0x000fc400020004ff */
[----:B------:R-:W-:Y:S02]  /*21ff0*/  F2FP.F16.E5M2.UNPACK_B R13, R13 ;  /* 0x0000000dff0d723e */ /* 0x000fe400020004ff */
[----:B------:R-:W-:Y:S02]  /*22000*/  F2FP.F16.E5M2.UNPACK_B R14, R14 ;  /* 0x0000000eff0e723e */ /* 0x000fe400020004ff */
[----:B------:R-:W-:Y:S02]  /*22010*/  F2FP.F16.E5M2.UNPACK_B R15, R15 ;  /* 0x0000000fff0f723e */ /* 0x000fe400020004ff */
[----:B------:R-:W-:Y:S02]  /*22020*/  F2FP.F16.E5M2.UNPACK_B R4, R40.H1 ;  /* 0x00000028ff04723e */ /* 0x000fe400030004ff */
[----:B------:R-:W-:Y:S02]  /*22030*/  F2FP.F16.E5M2.UNPACK_B R5, R41.H1 ;  /* 0x00000029ff05723e */ /* 0x000fe400030004ff */
[----:B------:R-:W-:-:S02]  /*22040*/  F2FP.F16.E5M2.UNPACK_B R2, R42.H1 ;  /* 0x0000002aff02723e */ /* 0x000fc400030004ff */
[----:B------:R-:W-:-:S03]  /*22050*/  F2FP.F16.E5M2.UNPACK_B R3, R43.H1 ;  /* 0x0000002bff03723e */ /* 0x000fc600030004ff */
[----:B---3--:R-:W-:Y:S01]  /*22060*/  HMMA.16816.F32 R8, R12, R4, R8 ;  /* 0x000000040c08723c */ /* 0x008fe20000001808 */
[----:B------:R-:W-:Y:S02]  /*22070*/  F2FP.F16.E5M2.UNPACK_B R6, R20.H1 ;  /* 0x00000014ff06723e */ /* 0x000fe400030004ff */
[----:B------:R-:W-:Y:S01]  /*22080*/  F2FP.F16.E5M2.UNPACK_B R7, R21.H1 ;  /* 0x00000015ff07723e */ /* 0x000fe200030004ff */
[----:B------:R-:W-:Y:S02]  /*22090*/  IMAD.MOV.U32 R58, RZ, RZ, R19 ;  /* 0x000000ffff3a7224 */ /* 0x000fe400078e0013 */
[----:B------:R-:W-:-:S15]  /*220a0*/  IMAD.MOV.U32 R59, RZ, RZ, R18 ;  /* 0x000000ffff3b7224 */ /* 0x000fde00078e0012 */
[----:B------:R-:W-:-:S02]  /*220b0*/  NOP ;  /* 0x0000000000007918 */ /* 0x000fc40000000000 */
[----:B------:R-:W-:Y:S04]  /*220c0*/  STL.64 [R1+0x16a8], R10 ;  /* 0x0016a80a01007387 */ /* 0x000fe80000100a00 */
[----:B------:R0:W-:Y:S01]  /*220d0*/  STL.64 [R1+0x16a0], R8 ;  /* 0x0016a00801007387 */ /* 0x0001e20000100a00 */
[----:B------:R-:W-:Y:S02]  /*220e0*/  F2FP.F16.E5M2.UNPACK_B R30, R30.H1 ;  /* 0x0000001eff1e723e */ /* 0x000fe400030004ff */
[----:B------:R-:W-:Y:S01]  /*220f0*/  F2FP.F16.E5M2.UNPACK_B R31, R31.H1 ;  /* 0x0000001fff1f723e */ /* 0x000fe200030004ff */
[----:B----4-:R-:W-:Y:S01]  /*22100*/  IMAD R34, R34, 0x100, R16 ;  /* 0x0000010022227824 */ /* 0x010fe200078e0210 */
[----:B------:R-:W-:Y:S01]  /*22110*/  F2FP.F16.E5M2.UNPACK_B R16, R26.H1 ;  /* 0x0000001aff10723e */ /* 0x000fe200030004ff */
[----:B--2---:R-:W-:-:S15]  /*22120*/  HMMA.16816.F32 R36, R12, R2, R36 ;  /* 0x000000020c24723c */ /* 0x004fde0000001824 */
[----:B------:R-:W-:-:S08]  /*22130*/  NOP ;  /* 0x0000000000007918 */ /* 0x000fd00000000000 */
[----:B------:R-:W-:Y:S04]  /*22140*/  STL.64 [R1+0x16c0], R38 ;  /* 0x0016c02601007387 */ /* 0x000fe80000100a00 */
[----:B------:R-:W-:Y:S04]  /*22150*/  STL.64 [R1+0x16b8], R36 ;  /* 0x0016b82401007387 */ /* 0x000fe80000100a00 */
[----:B------:R-:W-:Y:S04]  /*22160*/  STL.64 [R1+0x1a38], R6 ;  /* 0x001a380601007387 */ /* 0x000fe80000100a00 */
[----:B------:R1:W-:Y:S01]  /*22170*/  STL.64 [R1+0x1a30], R4 ;  /* 0x001a300401007387 */ /* 0x0003e20000100a00 */
[----:B------:R-:W-:-:S02]  /*22180*/  F2FP.F16.E5M2.UNPACK_B R18, R22.H1 ;  /* 0x00000016ff12723e */ /* 0x000fc400030004ff */
[----:B------:R-:W-:Y:S01]  /*22190*/  F2FP.F16.E5M2.UNPACK_B R19, R23.H1 ;  /* 0x00000017ff13723e */ /* 0x000fe200030004ff */
[C---:B0-----:R-:W-:Y:S06]  /*221a0*/  HMMA.16816.F32 R8, R12.reuse, R6, R44 ;  /* 0x000000060c08723c */ /* 0x041fec000000182c */
[----:B-1----:R-:W-:Y:S01]  /*221b0*/  HMMA.16816.F32 R4, R12, R18, R48 ;  /* 0x000000120c04723c */ /* 0x002fe20000001830 */
[----:B------:R-:W-:Y:S02]  /*221c0*/  F2FP.F16.E5M2.UNPACK_B R22, R28.H1 ;  /* 0x0000001cff16723e */ /* 0x000fe400030004ff */
[----:B------:R-:W-:-:S14]  /*221d0*/  F2FP.F16.E5M2.UNPACK_B R23, R29.H1 ;  /* 0x0000001dff17723e */ /* 0x000fdc00030004ff */
[----:B------:R-:W-:Y:S04]  /*221e0*/  STL.64 [R1], R8 ;  /* 0x0000000801007387 */ /* 0x000fe80000100a00 */
[----:B------:R-:W-:Y:S04]  /*221f0*/  STL.64 [R1+0x8], R10 ;  /* 0x0000080a01007387 */ /* 0x000fe80000100a00 */
[----:B------:R-:W-:Y:S04]  /*22200*/  STL.64 [R1+0x20], R4 ;  /* 0x0000200401007387 */ /* 0x000fe80000100a00 */
[----:B------:R0:W-:Y:S02]  /*22210*/  STL.64 [R1+0x28], R6 ;  /* 0x0000280601007387 */ /* 0x0001e40000100a00 */
[----:B0-----:R-:W-:Y:S01]  /*22220*/  HMMA.16816.F32 R4, R12, R22, R52 ;  /* 0x000000160c04723c */ /* 0x001fe20000001834 */
[----:B------:R-:W-:Y:S01]  /*22230*/  IMAD R28, R35, 0x100, R17 ;  /* 0x00000100231c7824 */ /* 0x000fe200078e0211 */
[----:B------:R-:W-:-:S15]  /*22240*/  F2FP.F16.E5M2.UNPACK_B R17, R27.H1 ;  /* 0x0000001bff11723e */ /* 0x000fde00030004ff */
[----:B------:R-:W-:-:S06]  /*22250*/  NOP ;  /* 0x0000000000007918 */ /* 0x000fcc0000000000 */
[----:B------:R-:W-:Y:S04]  /*22260*/  STL.64 [R1+0x40], R4 ;  /* 0x0000400401007387 */ /* 0x000fe80000100a00 */
[----:B------:R0:W-:Y:S02]  /*22270*/  STL.64 [R1+0x48], R6 ;  /* 0x0000480601007387 */ /* 0x0001e40000100a00 */
[----:B0-----:R-:W-:Y:S02]  /*22280*/  HMMA.16816.F32 R4, R12, R30, R56 ;  /* 0x0000001e0c04723c */ /* 0x001fe40000001838 */
[----:B------:R-:W-:Y:S04]  /*22290*/  STL.64 [R1+0x1a48], R18 ;  /* 0x001a481201007387 */ /* 0x000fe80000100a00 */
[----:B------:R-:W-:Y:S04]  /*222a0*/  STL.64 [R1+0x1a40], R16 ;  /* 0x001a401001007387 */ /* 0x000fe80000100a00 */
[----:B------:R-:W2:-:S13]  /*222b0*/  LDL.LU R52, [R1+0x540] ;  /* 0x0005400001347983 */ /* 0x000e9a0000300800 */
[----:B------:R-:W-:Y:S04]  /*222c0*/  STL.64 [R1+0x60], R4 ;  /* 0x0000600401007387 */ /* 0x000fe80000100a00 */
[----:B------:R-:W-:Y:S04]  /*222d0*/  STL.64 [R1+0x68], R6 ;  /* 0x0000680601007387 */ /* 0x000fe80000100a00 */
[----:B------:R-:W2:Y:S04]  /*222e0*/  LDL.LU R53, [R1+0x544] ;  /* 0x0005440001357983 */ /* 0x000ea80000300800 */
[----:B------:R-:W3:Y:S04]  /*222f0*/  LDL.LU R54, [R1+0x548] ;  /* 0x0005480001367983 */ /* 0x000ee80000300800 */
[----:B------:R-:W3:Y:S04]  /*22300*/  LDL.LU R55, [R1+0x54c] ;  /* 0x00054c0001377983 */ /* 0x000ee80000300800 */
[----:B---3--:R-:W-:Y:S04]  /*22310*/  STL.64 [R1+0x19d8], R54 ;  /* 0x0019d83601007387 */ /* 0x008fe80000100a00 */
[----:B--2---:R-:W-:Y:S04]  /*22320*/  STL.64 [R1+0x19d0], R52 ;  /* 0x0019d03401007387 */ /* 0x004fe80000100a00 */
[----:B------:R-:W2:Y:S04]  /*22330*/  LDL.LU R44, [R1+0x560] ;  /* 0x00056000012c7983 */ /* 0x000ea80000300800 */
[----:B------:R-:W2:Y:S04]  /*22340*/  LDL.LU R45, [R1+0x564] ;  /* 0x00056400012d7983 */ /* 0x000ea80000300800 */
[----:B------:R-:W3:Y:S04]  /*22350*/  LDL.LU R46, [R1+0x568] ;  /* 0x00056800012e7983 */ /* 0x000ee80000300800 */
[----:B------:R-:W3:Y:S04]  /*22360*/  LDL.LU R47, [R1+0x56c] ;  /* 0x00056c00012f7983 */ /* 0x000ee80000300800 */
[----:B---3--:R-:W-:Y:S04]  /*22370*/  STL.64 [R1+0x19e8], R46 ;  /* 0x0019e82e01007387 */ /* 0x008fe80000100a00 */
[----:B--2---:R0:W-:Y:S04]  /*22380*/  STL.64 [R1+0x19e0], R44 ;  /* 0x0019e02c01007387 */ /* 0x0041e80000100a00 */
        /* <DEDUP_REMOVED lines=12> */
[----:B0-----:R-:W3:Y:S04]  /*22450*/  LDL.LU R44, [R1+0x590] ;  /* 0x00059000012c7983 */ /* 0x001ee80000300800 */
[----:B------:R-:W3:Y:S04]  /*22460*/  LDL.LU R45, [R1+0x594] ;  /* 0x00059400012d7983 */ /* 0x000ee80000300800 */
[----:B------:R-:W4:Y:S04]  /*22470*/  LDL.LU R46, [R1+0x598] ;  /* 0x00059800012e7983 */ /* 0x000f280000300800 */
[----:B------:R-:W4:Y:S04]  /*22480*/  LDL.LU R47, [R1+0x59c] ;  /* 0x00059c00012f7983 */ /* 0x000f280000300800 */
[----:B----4-:R-:W-:Y:S04]  /*22490*/  STL.64 [R1+0x1a18], R46 ;  /* 0x001a182e01007387 */ /* 0x010fe80000100a00 */
[----:B---3--:R0:W-:Y:S04]  /*224a0*/  STL.64 [R1+0x1a10], R44 ;  /* 0x001a102c01007387 */ /* 0x0081e80000100a00 */
[----:B-1----:R-:W3:Y:S04]  /*224b0*/  LDL.LU R40, [R1+0x5a0] ;  /* 0x0005a00001287983 */ /* 0x002ee80000300800 */
[----:B------:R-:W3:Y:S04]  /*224c0*/  LDL.LU R41, [R1+0x5a4] ;  /* 0x0005a40001297983 */ /* 0x000ee80000300800 */
[----:B------:R-:W4:Y:S04]  /*224d0*/  LDL.LU R42, [R1+0x5a8] ;  /* 0x0005a800012a7983 */ /* 0x000f280000300800 */
[----:B------:R-:W4:Y:S04]  /*224e0*/  LDL.LU R43, [R1+0x5ac] ;  /* 0x0005ac00012b7983 */ /* 0x000f280000300800 */
[----:B----4-:R-:W-:Y:S04]  /*224f0*/  STL.64 [R1+0x1a28], R42 ;  /* 0x001a282a01007387 */ /* 0x010fe80000100a00 */
[----:B---3--:R1:W-:Y:S04]  /*22500*/  STL.64 [R1+0x1a20], R40 ;  /* 0x001a202801007387 */ /* 0x0083e80000100a00 */
[----:B--2---:R-:W2:Y:S04]  /*22510*/  LDL.LU R8, [R1+0x5b0] ;  /* 0x0005b00001087983 */ /* 0x004ea80000300800 */
[----:B------:R-:W2:Y:S04]  /*22520*/  LDL.LU R9, [R1+0x5b4] ;  /* 0x0005b40001097983 */ /* 0x000ea80000300800 */
[----:B------:R-:W2:Y:S04]  /*22530*/  LDL.LU R10, [R1+0x5b8] ;  /* 0x0005b800010a7983 */ /* 0x000ea80000300800 */
[----:B------:R-:W2:Y:S04]  /*22540*/  LDL.LU R11, [R1+0x5bc] ;  /* 0x0005bc00010b7983 */ /* 0x000ea80000300800 */
[----:B0-----:R-:W3:Y:S04]  /*22550*/  LDL.LU R44, [R1+0x5c0] ;  /* 0x0005c000012c7983 */ /* 0x001ee80000300800 */
[----:B------:R-:W3:Y:S04]  /*22560*/  LDL.LU R45, [R1+0x5c4] ;  /* 0x0005c400012d7983 */ /* 0x000ee80000300800 */
[----:B------:R-:W3:Y:S04]  /*22570*/  LDL.LU R46, [R1+0x5c8] ;  /* 0x0005c800012e7983 */ /* 0x000ee80000300800 */
[----:B------:R-:W3:Y:S04]  /*22580*/  LDL.LU R47, [R1+0x5cc] ;  /* 0x0005cc00012f7983 */ /* 0x000ee80000300800 */
[----:B------:R-:W4:Y:S04]  /*22590*/  LDL.LU R4, [R1+0x5e0] ;  /* 0x0005e00001047983 */ /* 0x000f280000300800 */
[----:B------:R-:W4:Y:S04]  /*225a0*/  LDL.LU R5, [R1+0x5e4] ;  /* 0x0005e40001057983 */ /* 0x000f280000300800 */
[----:B------:R-:W4:Y:S04]  /*225b0*/  LDL.LU R6, [R1+0x5e8] ;  /* 0x0005e80001067983 */ /* 0x000f280000300800 */
[----:B------:R-:W4:Y:S04]  /*225c0*/  LDL.LU R7, [R1+0x5ec] ;  /* 0x0005ec0001077983 */ /* 0x000f280000300800 */
[----:B------:R-:W2:Y:S04]  /*225d0*/  LDL.LU R16, [R1+0x7b0] ;  /* 0x0007b00001107983 */ /* 0x000ea80000300800 */
[----:B------:R-:W2:Y:S04]  /*225e0*/  LDL.LU R17, [R1+0x7b4] ;  /* 0x0007b40001117983 */ /* 0x000ea80000300800 */
[----:B------:R-:W2:Y:S04]  /*225f0*/  LDL.LU R18, [R1+0x7b8] ;  /* 0x0007b80001127983 */ /* 0x000ea80000300800 */
[----:B------:R-:W2:Y:S01]  /*22600*/  LDL.LU R19, [R1+0x7bc] ;  /* 0x0007bc0001137983 */ /* 0x000ea20000300800 */
[----:B------:R-:W-:Y:S01]  /*22610*/  IMAD R33, R33, 0x100, R61 ;  /* 0x0000010021217824 */ /* 0x000fe200078e023d */
[----:B------:R-:W-:-:S02]  /*22620*/  F2FP.F16.E5M2.UNPACK_B R20, R24.H1 ;  /* 0x00000018ff14723e */ /* 0x000fc400030004ff */
[----:B------:R-:W-:Y:S01]  /*22630*/  F2FP.F16.E5M2.UNPACK_B R21, R25.H1 ;  /* 0x00000019ff15723e */ /* 0x000fe200030004ff */
[----:B------:R-:W-:Y:S01]  /*22640*/  IMAD R32, R32, 0x100, R60 ;  /* 0x0000010020207824 */ /* 0x000fe200078e023c */
[----:B-1----:R-:W3:Y:S04]  /*22650*/  LDL.LU R40, [R1+0x5d0] ;  /* 0x0005d00001287983 */ /* 0x002ee80000300800 */
[----:B------:R-:W3:Y:S04]  /*22660*/  LDL.LU R41, [R1+0x5d4] ;  /* 0x0005d40001297983 */ /* 0x000ee80000300800 */
[----:B------:R-:W3:Y:S01]  /*22670*/  LDL.LU R42, [R1+0x5d8] ;  /* 0x0005d800012a7983 */ /* 0x000ee20000300800 */
[----:B------:R-:W-:-:S03]  /*22680*/  F2FP.F16.E5M2.UNPACK_B R26, R34 ;  /* 0x00000022ff1a723e */ /* 0x000fc600020004ff */
[----:B------:R-:W3:Y:S01]  /*22690*/  LDL.LU R43, [R1+0x5dc] ;  /* 0x0005dc00012b7983 */ /* 0x000ee20000300800 */
[----:B------:R-:W-:-:S03]  /*226a0*/  F2FP.F16.E5M2.UNPACK_B R25, R33 ;  /* 0x00000021ff19723e */ /* 0x000fc600020004ff */
[----:B------:R-:W3:Y:S01]  /*226b0*/  LDL.LU R34, [R1+0xa78] ;  /* 0x000a780001227983 */ /* 0x000ee20000300800 */
[----:B------:R-:W-:-:S03]  /*226c0*/  F2FP.F16.E5M2.UNPACK_B R24, R32 ;  /* 0x00000020ff18723e */ /* 0x000fc600020004ff */
[----:B------:R-:W3:Y:S04]  /*226d0*/  LDL.LU R33, [R1+0xa74] ;  /* 0x000a740001217983 */ /* 0x000ee80000300800 */
        /* <DEDUP_REMOVED lines=22> */
[----:B------:R-:W-:-:S03]  /*22840*/  F2FP.F16.E5M2.UNPACK_B R27, R28 ;  /* 0x0000001cff1b723e */ /* 0x000fc600020004ff */
[----:B------:R-:W3:Y:S01]  /*22850*/  LDL.LU R28, [R1+0xa6c] ;  /* 0x000a6c00011c7983 */ /* 0x000ee20000300800 */
[----:B--2---:R-:W-:-:S15]  /*22860*/  HMMA.16816.F32 R16, R12, R20, R16 ;  /* 0x000000140c10723c */ /* 0x004fde0000001810 */
[----:B------:R-:W-:-:S08]  /*22870*/  NOP ;  /* 0x0000000000007918 */ /* 0x000fd00000000000 */
[----:B------:R-:W-:Y:S04]  /*22880*/  STL.64 [R1+0x7b0], R16 ;  /* 0x0007b01001007387 */ /* 0x000fe80000100a00 */
[----:B------:R0:W-:Y:S04]  /*22890*/  STL.64 [R1+0x7b8], R18 ;  /* 0x0007b81201007387 */ /* 0x0001e80000100a00 */
[----:B0-----:R-:W2:Y:S04]  /*228a0*/  LDL.LU.64 R18, [R1+0x1a48] ;  /* 0x001a480001127983 */ /* 0x001ea80000300a00 */
[----:B------:R-:W4:Y:S02]  /*228b0*/  LDL.LU.64 R16, [R1+0x1a40] ;  /* 0x001a400001107983 */ /* 0x000f240000300a00 */
[----:B----4-:R-:W-:Y:S02]  /*228c0*/  HMMA.16816.F32 R12, R12, R16, R4 ;  /* 0x000000100c0c723c */ /* 0x010fe40000001804 */
[----:B------:R-:W4:Y:S04]  /*228d0*/  LDL.LU.64 R6, [R1+0x1a38] ;  /* 0x001a380001067983 */ /* 0x000f280000300a00 */
[----:B------:R-:W2:Y:S01]  /*228e0*/  LDL.LU.64 R4, [R1+0x1a30] ;  /* 0x001a300001047983 */ /* 0x000ea20000300a00 */
[----:B---3--:R-:W-:-:S15]  /*228f0*/  HMMA.16816.F32 R44, R24, R2, R44 ;  /* 0x00000002182c723c */ /* 0x008fde000000182c */
[----:B------:R-:W-:-:S01]  /*22900*/  NOP ;  /* 0x0000000000007918 */ /* 0x000fc20000000000 */
[----:B------:R0:W-:Y:S04]  /*22910*/  STL.64 [R1+0x5e0], R12 ;  /* 0x0005e00c01007387 */ /* 0x0001e80000100a00 */
[----:B------:R1:W-:Y:S04]  /*22920*/  STL.64 [R1+0x5e8], R14 ;  /* 0x0005e80e01007387 */ /* 0x0003e80000100a00 */
[----:B0-----:R-:W3:Y:S04]  /*22930*/  LDL.LU R13, [R1+0xa68] ;  /* 0x000a6800010d7983 */ /* 0x001ee80000300800 */
[----:B-1----:R-:W3:Y:S04]  /*22940*/  LDL.LU R14, [R1+0xa64] ;  /* 0x000a6400010e7983 */ /* 0x002ee80000300800 */
[----:B------:R-:W3:Y:S01]  /*22950*/  LDL.LU R15, [R1+0xa70] ;  /* 0x000a7000010f7983 */ /* 0x000ee20000300800 */
[----:B--2---:R-:W-:-:S15]  /*22960*/  HMMA.16816.F32 R40, R24, R4, R40 ;  /* 0x000000041828723c */ /* 0x004fde0000001828 */
[----:B------:R-:W-:-:S08]  /*22970*/  NOP ;  /* 0x0000000000007918 */ /* 0x000fd00000000000 */
[----:B------:R-:W-:Y:S04]  /*22980*/  STL.64 [R1+0x5d0], R40 ;  /* 0x0005d02801007387 */ /* 0x000fe80000100a00 */
[----:B------:R0:W-:Y:S04]  /*22990*/  STL.64 [R1+0x5d8], R42 ;  /* 0x0005d82a01007387 */ /* 0x0001e80000100a00 */
[----:B0-----:R-:W2:Y:S04]  /*229a0*/  LDL.LU.64 R42, [R1+0x1a28] ;  /* 0x001a2800012a7983 */ /* 0x001ea80000300a00 */
[----:B------:R-:W2:Y:S04]  /*229b0*/  LDL.LU.64 R40, [R1+0x1a20] ;  /* 0x001a200001287983 */ /* 0x000ea80000300a00 */
        /* <DEDUP_REMOVED lines=8> */
[----:B------:R0:W-:Y:S04]  /*22a40*/  STL.64 [R1+0x5b8], R10 ;  /* 0x0005b80a01007387 */ /* 0x0001e80000100a00 */
[----:B0-----:R-:W4:Y:S04]  /*22a50*/  LDL.LU.64 R10, [R1+0x1a08] ;  /* 0x001a0800010a7983 */ /* 0x001f280000300a00 */
[----:B------:R-:W4:Y:S01]  /*22a60*/  LDL.LU.64 R8, [R1+0x1a00] ;  /* 0x001a000001087983 */ /* 0x000f220000300a00 */
[C---:B--2---:R-:W-:Y:S06]  /*22a70*/  HMMA.16816.F32 R40, R24.reuse, R18, R40 ;  /* 0x000000121828723c */ /* 0x044fec0000001828 */
[----:B---3--:R-:W-:-:S15]  /*22a80*/  HMMA.16816.F32 R44, R24, R22, R44 ;  /* 0x00000016182c723c */ /* 0x008fde000000182c */
[----:B------:R-:W-:-:S02]  /*22a90*/  NOP ;  /* 0x0000000000007918 */ /* 0x000fc40000000000 */
        /* <DEDUP_REMOVED lines=9> */
[----:B------:R0:W-:Y:S04]  /*22b30*/  STL.64 [R1+0x7a8], R54 ;  /* 0x0007a83601007387 */ /* 0x0001e80000100a00 */
[----:B0-----:R-:W3:Y:S04]  /*22b40*/  LDL.LU.64 R54, [R1+0x19d8] ;  /* 0x0019d80001367983 */ /* 0x001ee80000300a00 */
[----:B------:R-:W3:Y:S01]  /*22b50*/  LDL.LU.64 R52, [R1+0x19d0] ;  /* 0x0019d00001347983 */ /* 0x000ee20000300a00 */
[----:B------:R-:W-:Y:S01]  /*22b60*/  HMMA.16816.F32 R36, R24, R20, R36 ;  /* 0x000000141824723c */ /* 0x000fe20000001824 */
        /* <DEDUP_REMOVED lines=8> */
[----:B------:R-:W-:Y:S01]  /*22bf0*/  STL [R1+0x19cc], R31 ;  /* 0x0019cc1f01007387 */ /* 0x000fe20000100800 */
[----:B----4-:R-:W-:Y:S07]  /*22c00*/  HMMA.16816.F32 R8, R24, R16, R8 ;  /* 0x000000101808723c */ /* 0x010fee0000001808 */
[----:B------:R-:W-:Y:S04]  /*22c10*/  STL.64 [R1+0x790], R36 ;  /* 0x0007902401007387 */ /* 0x000fe80000100a00 */
[----:B------:R-:W-:-:S12]  /*22c20*/  STL.64 [R1+0x798], R38 ;  /* 0x0007982601007387 */ /* 0x000fd80000100a00 */
[----:B------:R-:W-:Y:S04]  /*22c30*/  STL.64 [R1+0x580], R8 ;  /* 0x0005800801007387 */ /* 0x000fe80000100a00 */
[----:B------:R0:W-:Y:S02]  /*22c40*/  STL.64 [R1+0x588], R10 ;  /* 0x0005880a01007387 */ /* 0x0001e40000100a00 */
[C---:B0-----:R-:W-:Y:S06]  /*22c50*/  HMMA.16816.F32 R8, R12.reuse, R6, R48 ;  /* 0x000000060c08723c */ /* 0x041fec0000001830 */
[C---:B--2---:R-:W-:Y:S06]  /*22c60*/  HMMA.16816.F32 R36, R12.reuse, R4, R40 ;  /* 0x000000040c24723c */ /* 0x044fec0000001828 */
[----:B---3--:R-:W-:-:S15]  /*22c70*/  HMMA.16816.F32 R24, R12, R2, R44 ;  /* 0x000000020c18723c */ /* 0x008fde000000182c */
[----:B------:R-:W-:-:S02]  /*22c80*/  NOP ;  /* 0x0000000000007918 */ /* 0x000fc40000000000 */
[----:B------:R-:W-:Y:S04]  /*22c90*/  STL.64 [R1+0x570], R36 ;  /* 0x0005702401007387 */ /* 0x000fe80000100a00 */
[----:B------:R-:W-:Y:S04]  /*22ca0*/  STL.64 [R1+0x578], R38 ;  /* 0x0005782601007387 */ /* 0x000fe80000100a00 */
[----:B------:R-:W-:Y:S04]  /*22cb0*/  STL.64 [R1+0x19a0], R6 ;  /* 0x0019a00601007387 */ /* 0x000fe80000100a00 */
[----:B------:R-:W-:Y:S04]  /*22cc0*/  STL.64 [R1+0x560], R24 ;  /* 0x0005601801007387 */ /* 0x000fe80000100a00 */
[----:B------:R-:W-:Y:S04]  /*22cd0*/  STL.64 [R1+0x568], R26 ;  /* 0x0005681a01007387 */ /* 0x000fe80000100a00 */
[----:B------:R0:W-:Y:S02]  /*22ce0*/  STL.64 [R1+0x1998], R4 ;  /* 0x0019980401007387 */ /* 0x0001e40000100a00 */
[C---:B0-----:R-:W-:Y:S02]  /*22cf0*/  HMMA.16816.F32 R4, R12.reuse, R18, R52 ;  /* 0x000000120c04723c */ /* 0x041fe40000001834 */
[----:B------:R-:W-:Y:S04]  /*22d00*/  STL.64 [R1+0x550], R8 ;  /* 0x0005500801007387 */ /* 0x000fe80000100a00 */
[----:B------:R-:W-:Y:S04]  /*22d10*/  STL.64 [R1+0x558], R10 ;  /* 0x0005580a01007387 */ /* 0x000fe80000100a00 */
[----:B------:R-:W-:Y:S04]  /*22d20*/  STL.64 [R1+0x19b0], R18 ;  /* 0x0019b01201007387 */ /* 0x000fe80000100a00 */
[----:B------:R-:W-:Y:S09]  /*22d30*/  STL.64 [R1+0x19a8], R16 ;  /* 0x0019a81001007387 */ /* 0x000ff20000100a00 */
[----:B------:R-:W-:Y:S04]  /*22d40*/  STL.64 [R1+0x540], R4 ;  /* 0x0005400401007387 */ /* 0x000fe80000100a00 */
[----:B------:R0:W-:Y:S02]  /*22d50*/  STL.64 [R1+0x548], R6 ;  /* 0x0005480601007387 */ /* 0x0001e40000100a00 */
[----:B0-----:R-:W-:Y:S06]  /*22d60*/  HMMA.16816.F32 R4, R12, R22, R56 ;  /* 0x000000160c04723c */ /* 0x001fec0000001838 */
[----:B------:R-:W-:Y:S04]  /*22d70*/  STL.64 [R1+0x19c0], R22 ;  /* 0x0019c01601007387 */ /* 0x000fe80000100a00 */
[----:B------:R-:W-:-:S13]  /*22d80*/  STL.64 [R1+0x19b8], R20 ;  /* 0x0019b81401007387 */ /* 0x000fda0000100a00 */
[----:B------:R-:W-:Y:S04]  /*22d90*/  STL.64 [R1+0x530], R4 ;  /* 0x0005300401007387 */ /* 0x000fe80000100a00 */
[----:B------:R-:W-:Y:S04]  /*22da0*/  STL.64 [R1+0x538], R6 ;  /* 0x0005380601007387 */ /* 0x000fe80000100a00 */
        /* <DEDUP_REMOVED lines=21> */
[----:B------:R-:W4:Y:S01]  /*22f00*/  LDL.LU R55, [R1+0x4dc] ;  /* 0x0004dc0001377983 */ /* 0x000f220000300800 */
[----:B------:R-:W-:-:S03]  /*22f10*/  IMAD R25, R35, 0x100, R61 ;  /* 0x0000010023197824 */ /* 0x000fc600078e023d */
[----:B----4-:R-:W-:Y:S04]  /*22f20*/  STL.64 [R1+0x1990], R54 ;  /* 0x0019903601007387 */ /* 0x010fe80000100a00 */
[----:B---3--:R0:W-:Y:S04]  /*22f30*/  STL.64 [R1+0x1988], R52 ;  /* 0x0019883401007387 */ /* 0x0081e80000100a00 */
[----:B-1----:R-:W3:Y:S04]  /*22f40*/  LDL.LU R44, [R1+0x4f0] ;  /* 0x0004f000012c7983 */ /* 0x002ee80000300800 */
[----:B------:R-:W3:Y:S04]  /*22f50*/  LDL.LU R45, [R1+0x4f4] ;  /* 0x0004f400012d7983 */ /* 0x000ee80000300800 */
[----:B------:R-:W3:Y:S04]  /*22f60*/  LDL.LU R46, [R1+0x4f8] ;  /* 0x0004f800012e7983 */ /* 0x000ee80000300800 */
[----:B------:R-:W3:Y:S04]  /*22f70*/  LDL.LU R47, [R1+0x4fc] ;  /* 0x0004fc00012f7983 */ /* 0x000ee80000300800 */
[----:B--2---:R-:W2:Y:S04]  /*22f80*/  LDL.LU R40, [R1+0x500] ;  /* 0x0005000001287983 */ /* 0x004ea80000300800 */
[----:B------:R-:W2:Y:S04]  /*22f90*/  LDL.LU R41, [R1+0x504] ;  /* 0x0005040001297983 */ /* 0x000ea80000300800 */
[----:B------:R-:W2:Y:S04]  /*22fa0*/  LDL.LU R42, [R1+0x508] ;  /* 0x00050800012a7983 */ /* 0x000ea80000300800 */
[----:B------:R-:W2:Y:S04]  /*22fb0*/  LDL.LU R43, [R1+0x50c] ;  /* 0x00050c00012b7983 */ /* 0x000ea80000300800 */
[----:B0-----:R-:W4:Y:S04]  /*22fc0*/  LDL.LU R52, [R1+0x510] ;  /* 0x0005100001347983 */ /* 0x001f280000300800 */
[----:B------:R-:W4:Y:S04]  /*22fd0*/  LDL.LU R53, [R1+0x514] ;  /* 0x0005140001357983 */ /* 0x000f280000300800 */
[----:B------:R-:W4:Y:S04]  /*22fe0*/  LDL.LU R54, [R1+0x518] ;  /* 0x0005180001367983 */ /* 0x000f280000300800 */
[----:B------:R-:W4:Y:S04]  /*22ff0*/  LDL.LU R55, [R1+0x51c] ;  /* 0x00051c0001377983 */ /* 0x000f280000300800 */
[----:B------:R-:W3:Y:S04]  /*23000*/  LDL.LU R4, [R1+0x520] ;  /* 0x0005200001047983 */ /* 0x000ee80000300800 */
[----:B------:R-:W3:Y:S04]  /*23010*/  LDL.LU R5, [R1+0x524] ;  /* 0x0005240001057983 */ /* 0x000ee80000300800 */
[----:B------:R-:W3:Y:S04]  /*23020*/  LDL.LU R6, [R1+0x528] ;  /* 0x0005280001067983 */ /* 0x000ee80000300800 */
[----:B------:R-:W3:Y:S04]  /*23030*/  LDL.LU R7, [R1+0x52c] ;  /* 0x00052c0001077983 */ /* 0x000ee80000300800 */
[----:B------:R-:W2:Y:S04]  /*23040*/  LDL.LU R31, [R1+0xa98] ;  /* 0x000a9800011f7983 */ /* 0x000ea80000300800 */
[----:B------:R-:W2:Y:S04]  /*23050*/  LDL.LU R26, [R1+0xa94] ;  /* 0x000a9400011a7983 */ /* 0x000ea80000300800 */
[----:B------:R-:W4:Y:S04]  /*23060*/  LDL.LU R61, [R1+0xaa0] ;  /* 0x000aa000013d7983 */ /* 0x000f280000300800 */
[----:B------:R-:W4:Y:S04]  /*23070*/  LDL.LU R27, [R1+0xa9c] ;  /* 0x000a9c00011b7983 */ /* 0x000f280000300800 */
        /* <DEDUP_REMOVED lines=12> */
[----:B------:R-:W-:-:S03]  /*23140*/  IMAD R24, R60, 0x100, R0 ;  /* 0x000001003c187824 */ /* 0x000fc600078e0200 */
        /* <DEDUP_REMOVED lines=20> */
[----:B--2---:R-:W-:-:S03]  /*23290*/  IMAD R26, R26, 0x100, R31 ;  /* 0x000001001a1a7824 */ /* 0x004fc600078e021f */
[----:B------:R-:W3:Y:S01]  /*232a0*/  LDL.LU R31, [R1+0x19cc] ;  /* 0x0019cc00011f7983 */ /* 0x000ee20000300800 */
[----:B----4-:R-:W-:-:S03]  /*232b0*/  IMAD R27, R27, 0x100, R61 ;  /* 0x000001001b1b7824 */ /* 0x010fc600078e023d */
[----:B------:R-:W2:Y:S01]  /*232c0*/  LDL.LU R61, [R1+0x19c8] ;  /* 0x0019c800013d7983 */ /* 0x000ea20000300800 */
[----:B---3--:R-:W-:-:S15]  /*232d0*/  HMMA.16816.F32 R20, R12, R30, R20 ;  /* 0x0000001e0c14723c */ /* 0x008fde0000001814 */
[----:B------:R-:W-:-:S08]  /*232e0*/  NOP ;  /* 0x0000000000007918 */ /* 0x000fd00000000000 */
[----:B------:R-:W-:Y:S04]  /*232f0*/  STL.64 [R1+0x780], R20 ;  /* 0x0007801401007387 */ /* 0x000fe80000100a00 */
[----:B------:R0:W-:Y:S04]  /*23300*/  STL.64 [R1+0x788], R22 ;  /* 0x0007881601007387 */ /* 0x0001e80000100a00 */
[----:B0-----:R-:W3:Y:S04]  /*23310*/  LDL.LU.64 R22, [R1+0x19c0] ;  /* 0x0019c00001167983 */ /* 0x001ee80000300a00 */
[----:B------:R-:W4:Y:S02]  /*23320*/  LDL.LU.64 R20, [R1+0x19b8] ;  /* 0x0019b80001147983 */ /* 0x000f240000300a00 */
[----:B----4-:R-:W-:-:S15]  /*23330*/  HMMA.16816.F32 R16, R12, R20, R16 ;  /* 0x000000140c10723c */ /* 0x010fde0000001810 */
[----:B------:R-:W-:-:S08]  /*23340*/  NOP ;  /* 0x0000000000007918 */ /* 0x000fd00000000000 */
[----:B------:R-:W-:Y:S04]  /*23350*/  STL.64 [R1+0x770], R16 ;  /* 0x0007701001007387 */ /* 0x000fe80000100a00 */
[----:B------:R0:W-:Y:S04]  /*23360*/  STL.64 [R1+0x778], R18 ;  /* 0x0007781201007387 */ /* 0x0001e80000100a00 */
[----:B0-----:R-:W4:Y:S04]  /*23370*/  LDL.LU.64 R18, [R1+0x19b0] ;  /* 0x0019b00001127983 */ /* 0x001f280000300a00 */
[----:B------:R-:W2:Y:S01]  /*23380*/  LDL.LU.64 R16, [R1+0x19a8] ;  /* 0x0019a80001107983 */ /* 0x000ea20000300a00 */
[----:B------:R-:W-:-:S02]  /*23390*/  F2FP.F16.E5M2.UNPACK_B R24, R24 ;  /* 0x00000018ff18723e */ /* 0x000fc400020004ff */
[----:B------:R-:W-:Y:S02]  /*233a0*/  F2FP.F16.E5M2.UNPACK_B R25, R25 ;  /* 0x00000019ff19723e */ /* 0x000fe400020004ff */
[----:B------:R-:W-:Y:S02]  /*233b0*/  F2FP.F16.E5M2.UNPACK_B R26, R26 ;  /* 0x0000001aff1a723e */ /* 0x000fe400020004ff */
[----:B------:R-:W-:Y:S01]  /*233c0*/  F2FP.F16.E5M2.UNPACK_B R27, R27 ;  /* 0x0000001bff1b723e */ /* 0x000fe200020004ff */
[----:B--2---:R-:W-:Y:S01]  /*233d0*/  HMMA.16816.F32 R12, R12, R16, R4 ;  /* 0x000000100c0c723c */ /* 0x004fe20000001804 */
[----:B------:R-:W2:Y:S04]  /*233e0*/  LDL.LU.64 R6, [R1+0x19a0] ;  /* 0x0019a00001067983 */ /* 0x000ea80000300a00 */
[----:B------:R-:W3:-:S15]  /*233f0*/  LDL.LU.64 R4, [R1+0x1998] ;  /* 0x0019980001047983 */ /* 0x000ede0000300a00 */
[----:B------:R-:W-:-:S03]  /*23400*/  NOP ;  /* 0x0000000000007918 */ /* 0x000fc60000000000 */
[----:B------:R0:W-:Y:S04]  /*23410*/  STL.64 [R1+0x520], R12 ;  /* 0x0005200c01007387 */ /* 0x0001e80000100a00 */
[----:B------:R1:W-:Y:S04]  /*23420*/  STL.64 [R1+0x528], R14 ;  /* 0x0005280e01007387 */ /* 0x0003e80000100a00 */
[----:B0-----:R-:W4:Y:S04]  /*23430*/  LDL.LU R12, [R1+0x4e0] ;  /* 0x0004e000010c7983 */ /* 0x001f280000300800 */
[----:B------:R-:W4:Y:S04]  /*23440*/  LDL.LU R13, [R1+0x4e4] ;  /* 0x0004e400010d7983 */ /* 0x000f280000300800 */
[----:B-1----:R-:W4:Y:S04]  /*23450*/  LDL.LU R14, [R1+0x4e8] ;  /* 0x0004e800010e7983 */ /* 0x002f280000300800 */
[----:B------:R-:W4:Y:S01]  /*23460*/  LDL.LU R15, [R1+0x4ec] ;  /* 0x0004ec00010f7983 */ /* 0x000f220000300800 */
[----:B---3--:R-:W-:-:S15]  /*23470*/  HMMA.16816.F32 R52, R24, R4, R52 ;  /* 0x000000041834723c */ /* 0x008fde0000001834 */
[----:B------:R-:W-:-:S08]  /*23480*/  NOP ;  /* 0x0000000000007918 */ /* 0x000fd00000000000 */
[----:B------:R-:W-:Y:S04]  /*23490*/  STL.64 [R1+0x510], R52 ;  /* 0x0005103401007387 */ /* 0x000fe80000100a00 */
[----:B------:R0:W-:Y:S04]  /*234a0*/  STL.64 [R1+0x518], R54 ;  /* 0x0005183601007387 */ /* 0x0001e80000100a00 */
[----:B0-----:R-:W3:Y:S04]  /*234b0*/  LDL.LU.64 R54, [R1+0x1990] ;  /* 0x0019900001367983 */ /* 0x001ee80000300a00 */
[----:B------:R-:W3:Y:S01]  /*234c0*/  LDL.LU.64 R52, [R1+0x1988] ;  /* 0x0019880001347983 */ /* 0x000ee20000300a00 */
[C---:B------:R-:W-:Y:S06]  /*234d0*/  HMMA.16816.F32 R40, R24.reuse, R2, R40 ;  /* 0x000000021828723c */ /* 0x040fec0000001828 */
[C---:B--2---:R-:W-:Y:S06]  /*234e0*/  HMMA.16816.F32 R44, R24.reuse, R6, R44 ;  /* 0x00000006182c723c */ /* 0x044fec000000182c */
[C---:B----4-:R-:W-:Y:S11]  /*234f0*/  HMMA.16816.F32 R12, R24.reuse, R18, R12 ;  /* 0x00000012180c723c */ /* 0x050ff6000000180c */
[----:B------:R-:W-:Y:S04]  /*23500*/  STL.64 [R1+0x500], R40 ;  /* 0x0005002801007387 */ /* 0x000fe80000100a00 */
[----:B------:R0:W-:Y:S04]  /*23510*/  STL.64 [R1+0x508], R42 ;  /* 0x0005082a01007387 */ /* 0x0001e80000100a00 */
[----:B0-----:R-:W2:Y:S04]  /*23520*/  LDL.LU.64 R42, [R1+0x1980] ;  /* 0x00198000012a7983 */ /* 0x001ea80000300a00 */
[----:B------:R-:W2:Y:S04]  /*23530*/  LDL.LU.64 R40, [R1+0x1978] ;  /* 0x0019780001287983 */ /* 0x000ea80000300a00 */
[----:B------:R-:W-:Y:S04]  /*23540*/  STL.64 [R1+0x4f0], R44 ;  /* 0x0004f02c01007387 */ /* 0x000fe80000100a00 */
[----:B------:R0:W-:Y:S04]  /*23550*/  STL.64 [R1+0x4f8], R46 ;  /* 0x0004f82e01007387 */ /* 0x0001e80000100a00 */
[----:B0-----:R-:W4:Y:S04]  /*23560*/  LDL.LU.64 R46, [R1+0x1970] ;  /* 0x00197000012e7983 */ /* 0x001f280000300a00 */
[----:B------:R-:W4:Y:S04]  /*23570*/  LDL.LU.64 R44, [R1+0x1968] ;  /* 0x00196800012c7983 */ /* 0x000f280000300a00 */
[----:B------:R-:W-:Y:S04]  /*23580*/  STL.64 [R1+0x4e0], R12 ;  /* 0x0004e00c01007387 */ /* 0x000fe80000100a00 */
[----:B------:R-:W-:Y:S01]  /*23590*/  STL.64 [R1+0x4e8], R14 ;  /* 0x0004e80e01007387 */ /* 0x000fe20000100a00 */
[----:B---3--:R-:W-:-:S15]  /*235a0*/  HMMA.16816.F32 R52, R24, R22, R52 ;  /* 0x000000161834723c */ /* 0x008fde0000001834 */
[----:B------:R-:W-:-:S08]  /*235b0*/  NOP ;  /* 0x0000000000007918 */ /* 0x000fd00000000000 */
[----:B------:R-:W-:Y:S04]  /*235c0*/  STL.64 [R1+0x4d0], R52 ;  /* 0x0004d03401007387 */ /* 0x000fe80000100a00 */
[----:B------:R0:W-:Y:S04]  /*235d0*/  STL.64 [R1+0x4d8], R54 ;  /* 0x0004d83601007387 */ /* 0x0001e80000100a00 */
[----:B0-----:R-:W3:Y:S04]  /*235e0*/  LDL.LU.64 R54, [R1+0x1960] ;  /* 0x0019600001367983 */ /* 0x001ee80000300a00 */
[----:B------:R-:W3:Y:S01]  /*235f0*/  LDL.LU.64 R52, [R1+0x1958] ;  /* 0x0019580001347983 */ /* 0x000ee20000300a00 */
[----:B------:R-:W-:-:S02]  /*23600*/  IMAD R12, R34, 0x100, R28 ;  /* 0x00000100220c7824 */ /* 0x000fc400078e021c */
[----:B------:R-:W-:Y:S02]  /*23610*/  IMAD R13, R32, 0x100, R33 ;  /* 0x00000100200d7824 */ /* 0x000fe400078e0221 */
[----:B------:R-:W-:Y:S02]  /*23620*/  IMAD R15, R35, 0x100, R60 ;  /* 0x00000100230f7824 */ /* 0x000fe400078e023c */
[----:B------:R-:W-:Y:S01]  /*23630*/  HMMA.16816.F32 R32, R24, R30, R36 ;  /* 0x0000001e1820723c */ /* 0x000fe20000001824 */
[----:B------:R-:W-:Y:S01]  /*23640*/  IMAD R14, R0, 0x100, R29 ;  /* 0x00000100000e7824 */ /* 0x000fe200078e021d */
[----:B------:R-:W-:Y:S02]  /*23650*/  F2FP.F16.E5M2.UNPACK_B R12, R12 ;  /* 0x0000000cff0c723e */ /* 0x000fe400020004ff */
[----:B------:R-:W-:Y:S02]  /*23660*/  F2FP.F16.E5M2.UNPACK_B R13, R13 ;  /* 0x0000000dff0d723e */ /* 0x000fe400020004ff */
[----:B------:R-:W-:-:S02]  /*23670*/  F2FP.F16.E5M2.UNPACK_B R15, R15 ;  /* 0x0000000fff0f723e */ /* 0x000fc400020004ff */
[----:B------:R-:W-:Y:S01]  /*23680*/  F2FP.F16.E5M2.UNPACK_B R14, R14 ;  /* 0x0000000eff0e723e */ /* 0x000fe200020004ff */
[C---:B------:R-:W-:Y:S06]  /*23690*/  HMMA.16816.F32 R36, R24.reuse, R20, R8 ;  /* 0x000000141824723c */ /* 0x040fec0000001808 */
[----:B--2---:R-:W-:Y:S06]  /*236a0*/  HMMA.16816.F32 R8, R24, R16, R40 ;  /* 0x000000101808723c */ /* 0x004fec0000001828 */
[C---:B------:R-:W-:Y:S02]  /*236b0*/  HMMA.16816.F32 R24, R12.reuse, R2, R48 ;  /* 0x000000020c18723c */ /* 0x040fe40000001830 */
[----:B------:R-:W-:Y:S04]  /*236c0*/  STL.64 [R1+0x760], R32 ;  /* 0x0007602001007387 */ /* 0x000fe80000100a00 */
[----:B------:R4:W-:Y:S02]  /*236d0*/  STL.64 [R1+0x768], R34 ;  /* 0x0007682201007387 */ /* 0x0009e40000100a00 */
[C---:B----4-:R-:W-:Y:S03]  /*236e0*/  HMMA.16816.F32 R32, R12.reuse, R4, R44 ;  /* 0x000000040c20723c */ /* 0x050fe6000000182c */
[----:B------:R-:W-:Y:S04]  /*236f0*/  STL.64 [R1+0x750], R36 ;  /* 0x0007502401007387 */ /* 0x000fe80000100a00 */
[----:B------:R-:W-:Y:S04]  /*23700*/  STL.64 [R1+0x758], R38 ;  /* 0x0007582601007387 */ /* 0x000fe80000100a00 */
[----:B------:R-:W-:Y:S04]  /*23710*/  STL.64 [R1+0x4c0], R8 ;  /* 0x0004c00801007387 */ /* 0x000fe80000100a00 */
[----:B------:R3:W-:Y:S08]  /*23720*/  STL.64 [R1+0x4c8], R10 ;  /* 0x0004c80a01007387 */ /* 0x0007f00000100a00 */
[----:B------:R-:W-:Y:S04]  /*23730*/  STL.64 [R1+0x4b0], R32 ;  /* 0x0004b02001007387 */ /* 0x000fe80000100a00 */
[----:B------:R-:W-:Y:S04]  /*23740*/  STL.64 [R1+0x4b8], R34 ;  /* 0x0004b82201007387 */ /* 0x000fe80000100a00 */
[----:B------:R-:W-:Y:S04]  /*23750*/  STL.64 [R1+0x1920], R6 ;  /* 0x0019200601007387 */ /* 0x000fe80000100a00 */
[----:B------:R-:W-:Y:S04]  /*23760*/  STL.64 [R1+0x4a0], R24 ;  /* 0x0004a01801007387 */ /* 0x000fe80000100a00 */
[----:B------:R-:W-:Y:S04]  /*23770*/  STL.64 [R1+0x4a8], R26 ;  /* 0x0004a81a01007387 */ /* 0x000fe80000100a00 */
[----:B------:R0:W-:Y:S01]  /*23780*/  STL.64 [R1+0x1918], R4 ;  /* 0x0019180401007387 */ /* 0x0001e20000100a00 */
[C---:B---3--:R-:W-:Y:S06]  /*23790*/  HMMA.16816.F32 R8, R12.reuse, R6, R52 ;  /* 0x000000060c08723c */ /* 0x048fec0000001834 */
[----:B0-----:R-:W-:-:S15]  /*237a0*/  HMMA.16816.F32 R4, R12, R18, R56 ;  /* 0x000000120c04723c */ /* 0x001fde0000001838 */
[----:B------:R-:W-:-:S02]  /*237b0*/  NOP ;  /* 0x0000000000007918 */ /* 0x000fc40000000000 */
[----:B------:R-:W-:Y:S04]  /*237c0*/  STL.64 [R1+0x490], R8 ;  /* 0x0004900801007387 */ /* 0x000fe80000100a00 */
[----:B------:R-:W-:Y:S04]  /*237d0*/  STL.64 [R1+0x498], R10 ;  /* 0x0004980a01007387 */ /* 0x000fe80000100a00 */
[----:B------:R-:W-:Y:S04]  /*237e0*/  STL.64 [R1+0x1930], R18 ;  /* 0x0019301201007387 */ /* 0x000fe80000100a00 */
[----:B------:R-:W-:Y:S04]  /*237f0*/  STL.64 [R1+0x1928], R16 ;  /* 0x0019281001007387 */ /* 0x000fe80000100a00 */
        /* <DEDUP_REMOVED lines=31> */
[----:B---3--:R-:W-:Y:S04]  /*239f0*/  STL.64 [R1+0x1938], R48 ;  /* 0x0019383001007387 */ /* 0x008fe80000100a00 */
[----:B--2---:R-:W2:Y:S04]  /*23a00*/  LDL.LU R44, [R1+0x440] ;  /* 0x00044000012c7983 */ /* 0x004ea80000300800 */
[----:B------:R-:W2:Y:S04]  /*23a10*/  LDL.LU R45, [R1+0x444] ;  /* 0x00044400012d7983 */ /* 0x000ea80000300800 */
[----:B------:R-:W3:Y:S04]  /*23a20*/  LDL.LU R46, [R1+0x448] ;  /* 0x00044800012e7983 */ /* 0x000ee80000300800 */
[----:B------:R-:W3:Y:S04]  /*23a30*/  LDL.LU R47, [R1+0x44c] ;  /* 0x00044c00012f7983 */ /* 0x000ee80000300800 */
[----:B---3--:R-:W-:Y:S04]  /*23a40*/  STL.64 [R1+0x1950], R46 ;  /* 0x0019502e01007387 */ /* 0x008fe80000100a00 */
[----:B--2---:R1:W-:Y:S04]  /*23a50*/  STL.64 [R1+0x1948], R44 ;  /* 0x0019482c01007387 */ /* 0x0043e80000100a00 */
[----:B0-----:R-:W2:Y:S04]  /*23a60*/  LDL.LU R52, [R1+0x450] ;  /* 0x0004500001347983 */ /* 0x001ea80000300800 */
[----:B------:R-:W2:Y:S04]  /*23a70*/  LDL.LU R53, [R1+0x454] ;  /* 0x0004540001357983 */ /* 0x000ea80000300800 */
[----:B------:R-:W2:Y:S04]  /*23a80*/  LDL.LU R54, [R1+0x458] ;  /* 0x0004580001367983 */ /* 0x000ea80000300800 */
[----:B------:R-:W2:Y:S04]  /*23a90*/  LDL.LU R55, [R1+0x45c] ;  /* 0x00045c0001377983 */ /* 0x000ea80000300800 */
[----:B------:R-:W3:Y:S04]  /*23aa0*/  LDL.LU R4, [R1+0x460] ;  /* 0x0004600001047983 */ /* 0x000ee80000300800 */
[----:B------:R-:W3:Y:S04]  /*23ab0*/  LDL.LU R5, [R1+0x464] ;  /* 0x0004640001057983 */ /* 0x000ee80000300800 */
[----:B------:R-:W3:Y:S04]  /*23ac0*/  LDL.LU R6, [R1+0x468] ;  /* 0x0004680001067983 */ /* 0x000ee80000300800 */
[----:B------:R-:W3:Y:S04]  /*23ad0*/  LDL.LU R7, [R1+0x46c] ;  /* 0x00046c0001077983 */ /* 0x000ee80000300800 */
[----:B-1----:R-:W4:Y:S04]  /*23ae0*/  LDL.LU R44, [R1+0x470] ;  /* 0x00047000012c7983 */ /* 0x002f280000300800 */
[----:B------:R-:W4:Y:S04]  /*23af0*/  LDL.LU R45, [R1+0x474] ;  /* 0x00047400012d7983 */ /* 0x000f280000300800 */
[----:B------:R-:W4:Y:S04]  /*23b00*/  LDL.LU R46, [R1+0x478] ;  /* 0x00047800012e7983 */ /* 0x000f280000300800 */
[----:B------:R-:W4:Y:S04]  /*23b10*/  LDL.LU R47, [R1+0x47c] ;  /* 0x00047c00012f7983 */ /* 0x000f280000300800 */
[----:B------:R-:W2:Y:S04]  /*23b20*/  LDL.LU R24, [R1+0xac8] ;  /* 0x000ac80001187983 */ /* 0x000ea80000300800 */
[----:B------:R-:W2:Y:S04]  /*23b30*/  LDL.LU R25, [R1+0xac4] ;  /* 0x000ac40001197983 */ /* 0x000ea80000300800 */
[----:B------:R-:W3:Y:S04]  /*23b40*/  LDL.LU R26, [R1+0xad0] ;  /* 0x000ad000011a7983 */ /* 0x000ee80000300800 */
[----:B------:R-:W3:Y:S04]  /*23b50*/  LDL.LU R27, [R1+0xacc] ;  /* 0x000acc00011b7983 */ /* 0x000ee80000300800 */
[----:B------:R-:W3:Y:S04]  /*23b60*/  LDL.LU R28, [R1+0xad8] ;  /* 0x000ad800011c7983 */ /* 0x000ee80000300800 */
[----:B------:R-:W3:Y:S04]  /*23b70*/  LDL.LU R34, [R1+0xad4] ;  /* 0x000ad40001227983 */ /* 0x000ee80000300800 */
[----:B------:R-:W3:Y:S04]  /*23b80*/  LDL.LU R33, [R1+0xae0] ;  /* 0x000ae00001217983 */ /* 0x000ee80000300800 */
[----:B------:R-:W3:Y:S04]  /*23b90*/  LDL.LU R32, [R1+0xadc] ;  /* 0x000adc0001207983 */ /* 0x000ee80000300800 */
[----:B------:R-:W2:Y:S04]  /*23ba0*/  LDL.LU R48, [R1+0x740] ;  /* 0x0007400001307983 */ /* 0x000ea80000300800 */
[----:B------:R-:W2:Y:S04]  /*23bb0*/  LDL.LU R49, [R1+0x744] ;  /* 0x0007440001317983 */ /* 0x000ea80000300800 */
        /* <DEDUP_REMOVED lines=26> */
[C---:B----4-:R-:W-:Y:S06]  /*23d60*/  HMMA.16816.F32 R44, R12.reuse, R22, R44 ;  /* 0x000000160c2c723c */ /* 0x050fec000000182c */
[C---:B--2---:R-:W-:Y:S06]  /*23d70*/  HMMA.16816.F32 R48, R12.reuse, R30, R48 ;  /* 0x0000001e0c30723c */ /* 0x044fec0000001830 */
[----:B---3--:R-:W-:Y:S11]  /*23d80*/  HMMA.16816.F32 R16, R12, R20, R16 ;  /* 0x000000140c10723c */ /* 0x008ff60000001810 */
        /* <DEDUP_REMOVED lines=10> */
[----:B0-----:R-:W4:Y:S04]  /*23e30*/  LDL.LU.64 R18, [R1+0x1930] ;  /* 0x0019300001127983 */ /* 0x001f280000300a00 */
[----:B------:R-:W2:Y:S01]  /*23e40*/  LDL.LU.64 R16, [R1+0x1928] ;  /* 0x0019280001107983 */ /* 0x000ea20000300a00 */
[----:B------:R-:W-:-:S02]  /*23e50*/  IMAD R24, R25, 0x100, R24 ;  /* 0x0000010019187824 */ /* 0x000fc400078e0218 */
[----:B------:R-:W-:Y:S02]  /*23e60*/  IMAD R25, R27, 0x100, R26 ;  /* 0x000001001b197824 */ /* 0x000fe400078e021a */
[----:B------:R-:W-:Y:S02]  /*23e70*/  IMAD R26, R34, 0x100, R28 ;  /* 0x00000100221a7824 */ /* 0x000fe400078e021c */
[----:B------:R-:W-:Y:S01]  /*23e80*/  IMAD R27, R32, 0x100, R33 ;  /* 0x00000100201b7824 */ /* 0x000fe200078e0221 */
[----:B--2---:R-:W-:Y:S01]  /*23e90*/  HMMA.16816.F32 R12, R12, R16, R4 ;  /* 0x000000100c0c723c */ /* 0x004fe20000001804 */
[----:B------:R-:W3:Y:S04]  /*23ea0*/  LDL.LU.64 R6, [R1+0x1920] ;  /* 0x0019200001067983 */ /* 0x000ee80000300a00 */
[----:B------:R-:W2:Y:S01]  /*23eb0*/  LDL.LU.64 R4, [R1+0x1918] ;  /* 0x0019180001047983 */ /* 0x000ea20000300a00 */
[----:B------:R-:W-:-:S02]  /*23ec0*/  F2FP.F16.E5M2.UNPACK_B R24, R24 ;  /* 0x00000018ff18723e */ /* 0x000fc400020004ff */
[----:B------:R-:W-:Y:S02]  /*23ed0*/  F2FP.F16.E5M2.UNPACK_B R25, R25 ;  /* 0x00000019ff19723e */ /* 0x000fe400020004ff */
[----:B------:R-:W-:Y:S02]  /*23ee0*/  F2FP.F16.E5M2.UNPACK_B R26, R26 ;  /* 0x0000001aff1a723e */ /* 0x000fe400020004ff */
[----:B------:R-:W-:-:S11]  /*23ef0*/  F2FP.F16.E5M2.UNPACK_B R27, R27 ;  /* 0x0000001bff1b723e */ /* 0x000fd600020004ff */
[----:B------:R0:W-:Y:S04]  /*23f00*/  STL.64 [R1+0x460], R12 ;  /* 0x0004600c01007387 */ /* 0x0001e80000100a00 */
[----:B------:R1:W-:Y:S04]  /*23f10*/  STL.64 [R1+0x468], R14 ;  /* 0x0004680e01007387 */ /* 0x0003e80000100a00 */
[----:B0-----:R-:W4:Y:S04]  /*23f20*/  LDL.LU R12, [R1+0x420] ;  /* 0x00042000010c7983 */ /* 0x001f280000300800 */
[----:B------:R-:W4:Y:S04]  /*23f30*/  LDL.LU R13, [R1+0x424] ;  /* 0x00042400010d7983 */ /* 0x000f280000300800 */
[----:B-1----:R-:W4:Y:S04]  /*23f40*/  LDL.LU R14, [R1+0x428] ;  /* 0x00042800010e7983 */ /* 0x002f280000300800 */
[----:B------:R-:W4:Y:S01]  /*23f50*/  LDL.LU R15, [R1+0x42c] ;  /* 0x00042c00010f7983 */ /* 0x000f220000300800 */
[----:B--2---:R-:W-:-:S15]  /*23f60*/  HMMA.16816.F32 R52, R24, R4, R52 ;  /* 0x000000041834723c */ /* 0x004fde0000001834 */
[----:B------:R-:W-:-:S08]  /*23f70*/  NOP ;  /* 0x0000000000007918 */ /* 0x000fd00000000000 */
[----:B------:R-:W-:Y:S04]  /*23f80*/  STL.64 [R1+0x450], R52 ;  /* 0x0004503401007387 */ /* 0x000fe80000100a00 */
[----:B------:R0:W-:Y:S04]  /*23f90*/  STL.64 [R1+0x458], R54 ;  /* 0x0004583601007387 */ /* 0x0001e80000100a00 */
[----:B0-----:R-:W2:Y:S04]  /*23fa0*/  LDL.LU.64 R54, [R1+0x1910] ;  /* 0x0019100001367983 */ /* 0x001ea80000300a00 */
[----:B------:R-:W2:Y:S01]  /*23fb0*/  LDL.LU.64 R52, [R1+0x1908] ;  /* 0x0019080001347983 */ /* 0x000ea20000300a00 */
[C---:B------:R-:W-:Y:S06]  /*23fc0*/  HMMA.16816.F32 R44, R24.reuse, R2, R44 ;  /* 0x00000002182c723c */ /* 0x040fec000000182c */
[C---:B---3--:R-:W-:Y:S06]  /*23fd0*/  HMMA.16816.F32 R48, R24.reuse, R6, R48 ;  /* 0x000000061830723c */ /* 0x048fec0000001830 */
[C---:B----4-:R-:W-:Y:S11]  /*23fe0*/  HMMA.16816.F32 R12, R24.reuse, R18, R12 ;  /* 0x00000012180c723c */ /* 0x050ff6000000180c */
[----:B------:R-:W-:Y:S04]  /*23ff0*/  STL.64 [R1+0x440], R44 ;  /* 0x0004402c01007387 */ /* 0x000fe80000100a00 */
[----:B------:R0:W-:Y:S04]  /*24000*/  STL.64 [R1+0x448], R46 ;  /* 0x0004482e01007387 */ /* 0x0001e80000100a00 */
[----:B0-----:R-:W3:Y:S04]  /*24010*/  LDL.LU.64 R46, [R1+0x1900] ;  /* 0x00190000012e7983 */ /* 0x001ee80000300a00 */
[----:B------:R-:W3:Y:S04]  /*24020*/  LDL.LU.64 R44, [R1+0x18f8] ;  /* 0x0018f800012c7983 */ /* 0x000ee80000300a00 */
[----:B------:R-:W-:Y:S04]  /*24030*/  STL.64 [R1+0x430], R48 ;  /* 0x0004303001007387 */ /* 0x000fe80000100a00 */
[----:B------:R0:W-:Y:S04]  /*24040*/  STL.64 [R1+0x438], R50 ;  /* 0x0004383201007387 */ /* 0x0001e80000100a00 */
[----:B0-----:R-:W4:Y:S04]  /*24050*/  LDL.LU.64 R50, [R1+0x18f0] ;  /* 0x0018f00001327983 */ /* 0x001f280000300a00 */
[----:B------:R-:W4:Y:S04]  /*24060*/  LDL.LU.64 R48, [R1+0x18e8] ;  /* 0x0018e80001307983 */ /* 0x000f280000300a00 */
[----:B------:R-:W-:Y:S04]  /*24070*/  STL.64 [R1+0x420], R12 ;  /* 0x0004200c01007387 */ /* 0x000fe80000100a00 */
[----:B------:R-:W-:Y:S01]  /*24080*/  STL.64 [R1+0x428], R14 ;  /* 0x0004280e01007387 */ /* 0x000fe20000100a00 */
[----:B--2---:R-:W-:-:S15]  /*24090*/  HMMA.16816.F32 R52, R24, R22, R52 ;  /* 0x000000161834723c */ /* 0x004fde0000001834 */
[----:B------:R-:W-:-:S08]  /*240a0*/  NOP ;  /* 0x0000000000007918 */ /* 0x000fd00000000000 */
[----:B------:R-:W-:Y:S04]  /*240b0*/  STL.64 [R1+0x410], R52 ;  /* 0x0004103401007387 */ /* 0x000fe80000100a00 */
[----:B------:R0:W-:Y:S04]  /*240c0*/  STL.64 [R1+0x418], R54 ;  /* 0x0004183601007387 */ /* 0x0001e80000100a00 */
[----:B0-----:R-:W2:Y:S04]  /*240d0*/  LDL.LU.64 R54, [R1+0x18e0] ;  /* 0x0018e00001367983 */ /* 0x001ea80000300a00 */
[----:B------:R-:W2:Y:S01]  /*240e0*/  LDL.LU.64 R52, [R1+0x18d8] ;  /* 0x0018d80001347983 */ /* 0x000ea20000300a00 */
[----:B------:R-:W-:Y:S01]  /*240f0*/  HMMA.16816.F32 R8, R24, R30, R8 ;  /* 0x0000001e1808723c */ /* 0x000fe20000001808 */
[----:B------:R-:W-:-:S02]  /*24100*/  IMAD R12, R36, 0x100, R29 ;  /* 0x00000100240c7824 */ /* 0x000fc400078e021d */
[----:B------:R-:W-:Y:S02]  /*24110*/  IMAD R13, R38, 0x100, R37 ;  /* 0x00000100260d7824 */ /* 0x000fe400078e0225 */
[----:B------:R-:W-:Y:S02]  /*24120*/  IMAD R14, R0, 0x100, R39 ;  /* 0x00000100000e7824 */ /* 0x000fe400078e0227 */
[----:B------:R-:W-:Y:S01]  /*24130*/  HMMA.16816.F32 R36, R24, R20, R40 ;  /* 0x000000141824723c */ /* 0x000fe20000001828 */
[----:B------:R-:W-:Y:S01]  /*24140*/  IMAD R15, R35, 0x100, R60 ;  /* 0x00000100230f7824 */ /* 0x000fe200078e023c */
[----:B------:R-:W-:Y:S02]  /*24150*/  F2FP.F16.E5M2.UNPACK_B R12, R12 ;  /* 0x0000000cff0c723e */ /* 0x000fe400020004ff */
[----:B------:R-:W-:Y:S02]  /*24160*/  F2FP.F16.E5M2.UNPACK_B R13, R13 ;  /* 0x0000000dff0d723e */ /* 0x000fe400020004ff */
[----:B------:R-:W-:-:S10]  /*24170*/  F2FP.F16.E5M2.UNPACK_B R14, R14 ;  /* 0x0000000eff0e723e */ /* 0x000fd400020004ff */
[----:B------:R-:W-:Y:S04]  /*24180*/  STL.64 [R1+0x720], R8 ;  /* 0x0007200801007387 */ /* 0x000fe80000100a00 */
[----:B------:R3:W-:Y:S02]  /*24190*/  STL.64 [R1+0x728], R10 ;  /* 0x0007280a01007387 */ /* 0x0007e40000100a00 */
[----:B---3--:R-:W-:Y:S01]  /*241a0*/  HMMA.16816.F32 R8, R24, R16, R44 ;  /* 0x000000101808723c */ /* 0x008fe2000000182c */
[----:B------:R-:W-:Y:S01]  /*241b0*/  F2FP.F16.E5M2.UNPACK_B R15, R15 ;  /* 0x0000000fff0f723e */ /* 0x000fe200020004ff */
[----:B------:R-:W-:Y:S04]  /*241c0*/  STL.64 [R1+0x710], R36 ;  /* 0x0007102401007387 */ /* 0x000fe80000100a00 */
[----:B------:R-:W-:Y:S02]  /*241d0*/  STL.64 [R1+0x718], R38 ;  /* 0x0007182601007387 */ /* 0x000fe40000100a00 */
[----:B----4-:R-:W-:-:S15]  /*241e0*/  HMMA.16816.F32 R32, R12, R4, R48 ;  /* 0x000000040c20723c */ /* 0x010fde0000001830 */
[----:B------:R-:W-:Y:S04]  /*241f0*/  STL.64 [R1+0x400], R8 ;  /* 0x0004000801007387 */ /* 0x000fe80000100a00 */
[----:B------:R0:W-:Y:S02]  /*24200*/  STL.64 [R1+0x408], R10 ;  /* 0x0004080a01007387 */ /* 0x0001e40000100a00 */
[C---:B0-----:R-:W-:Y:S02]  /*24210*/  HMMA.16816.F32 R8, R12.reuse, R6, R56 ;  /* 0x000000060c08723c */ /* 0x041fe40000001838 */
[----:B------:R-:W-:Y:S04]  /*24220*/  STL.64 [R1+0x3f0], R32 ;  /* 0x0003f02001007387 */ /* 0x000fe80000100a00 */
[----:B------:R-:W-:Y:S04]  /*24230*/  STL.64 [R1+0x3f8], R34 ;  /* 0x0003f82201007387 */ /* 0x000fe80000100a00 */
[----:B------:R-:W-:Y:S01]  /*24240*/  STL.64 [R1+0x18a0], R6 ;  /* 0x0018a00601007387 */ /* 0x000fe20000100a00 */
[----:B--2---:R-:W-:-:S15]  /*24250*/  HMMA.16816.F32 R24, R12, R2, R52 ;  /* 0x000000020c18723c */ /* 0x004fde0000001834 */
[----:B------:R-:W-:-:S08]  /*24260*/  NOP ;  /* 0x0000000000007918 */ /* 0x000fd00000000000 */
        /* <DEDUP_REMOVED lines=17> */
[----:B0-----:R-:W2:Y:S04]  /*24380*/  LDL.LU R44, [R1+0x380] ;  /* 0x00038000012c7983 */ /* 0x001ea80000300800 */
[----:B------:R-:W2:Y:S04]  /*24390*/  LDL.LU R45, [R1+0x384] ;  /* 0x00038400012d7983 */ /* 0x000ea80000300800 */
[----:B------:R-:W3:Y:S04]  /*243a0*/  LDL.LU R46, [R1+0x388] ;  /* 0x00038800012e7983 */ /* 0x000ee80000300800 */
[----:B------:R-:W3:Y:S04]  /*243b0*/  LDL.LU R47, [R1+0x38c] ;  /* 0x00038c00012f7983 */ /* 0x000ee80000300800 */
[----:B---3--:R-:W-:Y:S04]  /*243c0*/  STL.64 [R1+0x18b0], R46 ;  /* 0x0018b02e01007387 */ /* 0x008fe80000100a00 */
[----:B--2---:R-:W-:Y:S04]  /*243d0*/  STL.64 [R1+0x18a8], R44 ;  /* 0x0018a82c01007387 */ /* 0x004fe80000100a00 */
[----:B-1----:R-:W2:Y:S04]  /*243e0*/  LDL.LU R36, [R1+0x390] ;  /* 0x0003900001247983 */ /* 0x002ea80000300800 */
        /* <DEDUP_REMOVED lines=55> */
[C---:B--2---:R-:W-:Y:S06]  /*24760*/  HMMA.16816.F32 R4, R12.reuse, R22, R4 ;  /* 0x000000160c04723c */ /* 0x044fec0000001804 */
[----:B---3--:R-:W-:-:S15]  /*24770*/  HMMA.16816.F32 R24, R12, R18, R24 ;  /* 0x000000120c18723c */ /* 0x008fde0000001818 */
[----:B------:R-:W-:-:S08]  /*24780*/  NOP ;  /* 0x0000000000007918 */ /* 0x000fd00000000000 */
[----:B------:R-:W-:Y:S04]  /*24790*/  STL.64 [R1+0x3c0], R24 ;  /* 0x0003c01801007387 */ /* 0x000fe80000100a00 */
[----:B------:R-:W-:Y:S04]  /*247a0*/  STL.64 [R1+0x3c8], R26 ;  /* 0x0003c81a01007387 */ /* 0x000fe80000100a00 */
[----:B------:R-:W-:Y:S04]  /*247b0*/  STL.64 [R1+0x3b0], R4 ;  /* 0x0003b00401007387 */ /* 0x000fe80000100a00 */
[----:B------:R0:W-:Y:S04]  /*247c0*/  STL.64 [R1+0x3b8], R6 ;  /* 0x0003b80601007387 */ /* 0x0001e80000100a00 */
[----:B0-----:R-:W2:Y:S04]  /*247d0*/  LDL.LU.64 R6, [R1+0x18d0] ;  /* 0x0018d00001067983 */ /* 0x001ea80000300a00 */
[----:B------:R-:W2:Y:S01]  /*247e0*/  LDL.LU.64 R4, [R1+0x18c8] ;  /* 0x0018c80001047983 */ /* 0x000ea20000300a00 */
[C---:B----4-:R-:W-:Y:S06]  /*247f0*/  HMMA.16816.F32 R36, R12.reuse, R30, R36 ;  /* 0x0000001e0c24723c */ /* 0x050fec0000001824 */
[----:B------:R-:W-:-:S15]  /*24800*/  HMMA.16816.F32 R44, R12, R20, R44 ;  /* 0x000000140c2c723c */ /* 0x000fde000000182c */
[----:B------:R-:W-:-:S02]  /*24810*/  NOP ;  /* 0x0000000000007918 */ /* 0x000fc40000000000 */
[----:B------:R-:W-:Y:S04]  /*24820*/  STL.64 [R1+0x700], R36 ;  /* 0x0007002401007387 */ /* 0x000fe80000100a00 */
[----:B------:R0:W-:Y:S04]  /*24830*/  STL.64 [R1+0x708], R38 ;  /* 0x0007082601007387 */ /* 0x0001e80000100a00 */
[----:B0-----:R-:W3:Y:S04]  /*24840*/  LDL.LU.64 R38, [R1+0x18c0] ;  /* 0x0018c00001267983 */ /* 0x001ee80000300a00 */
[----:B------:R-:W3:Y:S04]  /*24850*/  LDL.LU.64 R36, [R1+0x18b8] ;  /* 0x0018b80001247983 */ /* 0x000ee80000300a00 */
[----:B------:R-:W-:Y:S04]  /*24860*/  STL.64 [R1+0x6f0], R44 ;  /* 0x0006f02c01007387 */ /* 0x000fe80000100a00 */
[----:B------:R0:W-:Y:S04]  /*24870*/  STL.64 [R1+0x6f8], R46 ;  /* 0x0006f82e01007387 */ /* 0x0001e80000100a00 */
[----:B0-----:R-:W4:Y:S04]  /*24880*/  LDL.LU.64 R46, [R1+0x18b0] ;  /* 0x0018b000012e7983 */ /* 0x001f280000300a00 */
[----:B------:R-:W4:Y:S01]  /*24890*/  LDL.LU.64 R44, [R1+0x18a8] ;  /* 0x0018a800012c7983 */ /* 0x000f220000300a00 */
[----:B--2---:R-:W-:Y:S03]  /*248a0*/  HMMA.16816.F32 R12, R12, R16, R4 ;  /* 0x000000100c0c723c */ /* 0x004fe60000001804 */
[----:B------:R-:W2:Y:S04]  /*248b0*/  LDL.LU.64 R6, [R1+0x18a0] ;  /* 0x0018a00001067983 */ /* 0x000ea80000300a00 */
[----:B------:R-:W3:Y:S01]  /*248c0*/  LDL.LU.64 R4, [R1+0x1898] ;  /* 0x0018980001047983 */ /* 0x000ee20000300a00 */
[----:B------:R-:W-:-:S02]  /*248d0*/  IMAD R24, R34, 0x100, R28 ;  /* 0x0000010022187824 */ /* 0x000fc400078e021c */
[----:B------:R-:W-:Y:S02]  /*248e0*/  IMAD R25, R32, 0x100, R33 ;  /* 0x0000010020197824 */ /* 0x000fe400078e0221 */
[----:B------:R-:W-:Y:S02]  /*248f0*/  IMAD R26, R8, 0x100, R29 ;  /* 0x00000100081a7824 */ /* 0x000fe400078e021d */
[----:B------:R-:W-:Y:S01]  /*24900*/  IMAD R27, R10, 0x100, R9 ;  /* 0x000001000a1b7824 */ /* 0x000fe200078e0209 */
[----:B------:R-:W-:Y:S02]  /*24910*/  F2FP.F16.E5M2.UNPACK_B R24, R24 ;  /* 0x00000018ff18723e */ /* 0x000fe400020004ff */
[----:B------:R-:W-:Y:S02]  /*24920*/  F2FP.F16.E5M2.UNPACK_B R25, R25 ;  /* 0x00000019ff19723e */ /* 0x000fe400020004ff */
[----:B------:R-:W-:Y:S02]  /*24930*/  F2FP.F16.E5M2.UNPACK_B R26, R26 ;  /* 0x0000001aff1a723e */ /* 0x000fe400020004ff */
[----:B------:R-:W-:-:S02]  /*24940*/  F2FP.F16.E5M2.UNPACK_B R27, R27 ;  /* 0x0000001bff1b723e */ /* 0x000fc400020004ff */
[----:B------:R0:W-:Y:S04]  /*24950*/  STL.64 [R1+0x3a0], R12 ;  /* 0x0003a00c01007387 */ /* 0x0001e80000100a00 */
[----:B------:R1:W-:Y:S04]  /*24960*/  STL.64 [R1+0x3a8], R14 ;  /* 0x0003a80e01007387 */ /* 0x0003e80000100a00 */
[----:B0-----:R-:W2:Y:S04]  /*24970*/  LDL.LU R12, [R1+0x370] ;  /* 0x00037000010c7983 */ /* 0x001ea80000300800 */
[----:B------:R-:W2:Y:S04]  /*24980*/  LDL.LU R13, [R1+0x374] ;  /* 0x00037400010d7983 */ /* 0x000ea80000300800 */
[----:B-1----:R-:W2:Y:S04]  /*24990*/  LDL.LU R14, [R1+0x378] ;  /* 0x00037800010e7983 */ /* 0x002ea80000300800 */
[----:B------:R-:W2:Y:S01]  /*249a0*/  LDL.LU R15, [R1+0x37c] ;  /* 0x00037c00010f7983 */ /* 0x000ea20000300800 */
[C---:B----4-:R-:W-:Y:S06]  /*249b0*/  HMMA.16816.F32 R44, R24.reuse, R2, R44 ;  /* 0x00000002182c723c */ /* 0x050fec000000182c */
[----:B---3--:R-:W-:-:S15]  /*249c0*/  HMMA.16816.F32 R36, R24, R4, R36 ;  /* 0x000000041824723c */ /* 0x008fde0000001824 */
[----:B------:R-:W-:-:S08]  /*249d0*/  NOP ;  /* 0x0000000000007918 */ /* 0x000fd00000000000 */
        /* <DEDUP_REMOVED lines=8> */
[----:B--2---:R-:W-:-:S15]  /*24a60*/  HMMA.16816.F32 R12, R24, R6, R12 ;  /* 0x00000006180c723c */ /* 0x004fde000000180c */
[----:B------:R-:W-:-:S08]  /*24a70*/  NOP ;  /* 0x0000000000007918 */ /* 0x000fd00000000000 */
[----:B------:R0:W-:Y:S02]  /*24a80*/  STL.64 [R1+0x370], R12 ;  /* 0x0003700c01007387 */ /* 0x0001e40000100a00 */
[----:B0-----:R-:W-:Y:S02]  /*24a90*/  IMAD R12, R43, 0x100, R11 ;  /* 0x000001002b0c7824 */ /* 0x001fe400078e020b */
[----:B------:R0:W-:Y:S02]  /*24aa0*/  STL.64 [R1+0x378], R14 ;  /* 0x0003780e01007387 */ /* 0x0001e40000100a00 */
[----:B0-----:R-:W-:Y:S02]  /*24ab0*/  IMAD R15, R35, 0x100, R60 ;  /* 0x00000100230f7824 */ /* 0x001fe400078e023c */
[C---:B------:R-:W-:Y:S06]  /*24ac0*/  HMMA.16816.F32 R32, R24.reuse, R30, R48 ;  /* 0x0000001e1820723c */ /* 0x040fec0000001830 */
[C---:B---3--:R-:W-:Y:S06]  /*24ad0*/  HMMA.16816.F32 R36, R24.reuse, R18, R36 ;  /* 0x000000121824723c */ /* 0x048fec0000001824 */
[----:B----4-:R-:W-:-:S15]  /*24ae0*/  HMMA.16816.F32 R8, R24, R22, R44 ;  /* 0x000000161808723c */ /* 0x010fde000000182c */
[----:B------:R-:W-:-:S02]  /*24af0*/  NOP ;  /* 0x0000000000007918 */ /* 0x000fc40000000000 */
        /* <DEDUP_REMOVED lines=11> */
[----:B0-----:R-:W-:Y:S02]  /*24bb0*/  HMMA.16816.F32 R8, R24, R16, R56 ;  /* 0x000000101808723c */ /* 0x001fe40000001838 */
[----:B------:R-:W-:Y:S04]  /*24bc0*/  STL.64 [R1+0x1860], R18 ;  /* 0x0018601201007387 */ /* 0x000fe80000100a00 */
[----:B------:R-:W-:-:S15]  /*24bd0*/  STL.64 [R1+0x1858], R16 ;  /* 0x0018581001007387 */ /* 0x000fde0000100a00 */
[----:B------:R-:W-:-:S02]  /*24be0*/  NOP ;  /* 0x0000000000007918 */ /* 0x000fc40000000000 */
[----:B------:R0:W-:Y:S04]  /*24bf0*/  STL.64 [R1+0x340], R8 ;  /* 0x0003400801007387 */ /* 0x0001e80000100a00 */
[----:B------:R1:W-:Y:S04]  /*24c00*/  STL.64 [R1+0x348], R10 ;  /* 0x0003480a01007387 */ /* 0x0003e80000100a00 */
        /* <DEDUP_REMOVED lines=8> */
[----:B-1----:R-:W4:Y:S04]  /*24c90*/  LDL.LU R10, [R1+0x2c8] ;  /* 0x0002c800010a7983 */ /* 0x002f280000300800 */
[----:B------:R-:W4:Y:S04]  /*24ca0*/  LDL.LU R11, [R1+0x2cc] ;  /* 0x0002cc00010b7983 */ /* 0x000f280000300800 */
[----:B----4-:R-:W-:Y:S04]  /*24cb0*/  STL.64 [R1+0x1820], R10 ;  /* 0x0018200a01007387 */ /* 0x010fe80000100a00 */
[----:B---3--:R-:W-:Y:S04]  /*24cc0*/  STL.64 [R1+0x1818], R8 ;  /* 0x0018180801007387 */ /* 0x008fe80000100a00 */
[----:B------:R-:W3:Y:S04]  /*24cd0*/  LDL.LU R36, [R1+0x2d0] ;  /* 0x0002d00001247983 */ /* 0x000ee80000300800 */
        /* <DEDUP_REMOVED lines=16> */
[----:B--2---:R0:W-:Y:S04]  /*24de0*/  STL.64 [R1+0x1868], R44 ;  /* 0x0018682c01007387 */ /* 0x0041e80000100a00 */
        /* <DEDUP_REMOVED lines=12> */
[----:B0-----:R-:W2:Y:S04]  /*24eb0*/  LDL.LU R44, [R1+0x330] ;  /* 0x00033000012c7983 */ /* 0x001ea80000300800 */
[----:B------:R-:W2:Y:S04]  /*24ec0*/  LDL.LU R45, [R1+0x334] ;  /* 0x00033400012d7983 */ /* 0x000ea80000300800 */
[----:B------:R-:W2:Y:S04]  /*24ed0*/  LDL.LU R46, [R1+0x338] ;  /* 0x00033800012e7983 */ /* 0x000ea80000300800 */
[----:B------:R-:W2:Y:S01]  /*24ee0*/  LDL.LU R47, [R1+0x33c] ;  /* 0x00033c00012f7983 */ /* 0x000ea20000300800 */
[----:B------:R-:W-:-:S02]  /*24ef0*/  IMAD R13, R41, 0x100, R42 ;  /* 0x00000100290d7824 */ /* 0x000fc400078e022a */
[----:B------:R-:W-:Y:S01]  /*24f00*/  IMAD R14, R0, 0x100, R40 ;  /* 0x00000100000e7824 */ /* 0x000fe200078e0228 */
[----:B------:R-:W2:Y:S04]  /*24f10*/  LDL.LU R28, [R1+0x1570] ;  /* 0x00157000011c7983 */ /* 0x000ea80000300800 */
[----:B------:R-:W2:Y:S01]  /*24f20*/  LDL.LU R34, [R1+0x156c] ;  /* 0x00156c0001227983 */ /* 0x000ea20000300800 */
[----:B------:R-:W-:Y:S02]  /*24f30*/  F2FP.F16.E5M2.UNPACK_B R12, R12 ;  /* 0x0000000cff0c723e */ /* 0x000fe400020004ff */
[----:B------:R-:W-:Y:S02]  /*24f40*/  F2FP.F16.E5M2.UNPACK_B R13, R13 ;  /* 0x0000000dff0d723e */ /* 0x000fe400020004ff */
[----:B------:R-:W-:-:S02]  /*24f50*/  F2FP.F16.E5M2.UNPACK_B R14, R14 ;  /* 0x0000000eff0e723e */ /* 0x000fc400020004ff */
[----:B------:R-:W-:Y:S01]  /*24f60*/  F2FP.F16.E5M2.UNPACK_B R15, R15 ;  /* 0x0000000fff0f723e */ /* 0x000fe200020004ff */
[----:B------:R-:W2:Y:S04]  /*24f70*/  LDL.LU R33, [R1+0x1578] ;  /* 0x0015780001217983 */ /* 0x000ea80000300800 */
        /* <DEDUP_REMOVED lines=28> */
[----:B------:R-:W2:Y:S01]  /*25140*/  LDL.LU R35, [R1+0x15a4] ;  /* 0x0015a40001237983 */ /* 0x000ea20000300800 */
[C---:B---3--:R-:W-:Y:S06]  /*25150*/  HMMA.16816.F32 R20, R12.reuse, R6, R20 ;  /* 0x000000060c14723c */ /* 0x048fec0000001814 */
[C---:B----4-:R-:W-:Y:S06]  /*25160*/  HMMA.16816.F32 R16, R12.reuse, R2, R16 ;  /* 0x000000020c10723c */ /* 0x050fec0000001810 */
        /* <DEDUP_REMOVED lines=9> */
[----:B------:R-:W4:Y:S04]  /*25200*/  LDL.LU.64 R16, [R1+0x1858] ;  /* 0x0018580001107983 */ /* 0x000f280000300a00 */
[----:B------:R-:W-:Y:S04]  /*25210*/  STL.64 [R1+0x310], R20 ;  /* 0x0003101401007387 */ /* 0x000fe80000100a00 */
[----:B------:R0:W-:Y:S04]  /*25220*/  STL.64 [R1+0x318], R22 ;  /* 0x0003181601007387 */ /* 0x0001e80000100a00 */
[----:B0-----:R-:W2:Y:S04]  /*25230*/  LDL.LU.64 R22, [R1+0x1850] ;  /* 0x0018500001167983 */ /* 0x001ea80000300a00 */
[----:B------:R-:W4:Y:S01]  /*25240*/  LDL.LU.64 R20, [R1+0x1848] ;  /* 0x0018480001147983 */ /* 0x000f220000300a00 */
[C---:B------:R-:W-:Y:S06]  /*25250*/  HMMA.16816.F32 R36, R12.reuse, R30, R36 ;  /* 0x0000001e0c24723c */ /* 0x040fec0000001824 */
[C---:B---3--:R-:W-:Y:S06]  /*25260*/  HMMA.16816.F32 R24, R12.reuse, R18, R24 ;  /* 0x000000120c18723c */ /* 0x048fec0000001818 */
[----:B--2---:R-:W-:-:S15]  /*25270*/  HMMA.16816.F32 R44, R12, R22, R44 ;  /* 0x000000160c2c723c */ /* 0x004fde000000182c */
[----:B------:R-:W-:-:S02]  /*25280*/  NOP ;  /* 0x0000000000007918 */ /* 0x000fc40000000000 */
[----:B------:R-:W-:Y:S04]  /*25290*/  STL.64 [R1+0x300], R24 ;  /* 0x0003001801007387 */ /* 0x000fe80000100a00 */
[----:B------:R-:W-:Y:S04]  /*252a0*/  STL.64 [R1+0x308], R26 ;  /* 0x0003081a01007387 */ /* 0x000fe80000100a00 */
[----:B------:R-:W-:Y:S04]  /*252b0*/  STL.64 [R1+0x2f0], R44 ;  /* 0x0002f02c01007387 */ /* 0x000fe80000100a00 */
[----:B------:R0:W-:Y:S04]  /*252c0*/  STL.64 [R1+0x2f8], R46 ;  /* 0x0002f82e01007387 */ /* 0x0001e80000100a00 */
[----:B0-----:R-:W2:Y:S04]  /*252d0*/  LDL.LU.64 R46, [R1+0x1840] ;  /* 0x00184000012e7983 */ /* 0x001ea80000300a00 */
[----:B------:R-:W2:Y:S01]  /*252e0*/  LDL.LU.64 R44, [R1+0x1838] ;  /* 0x00183800012c7983 */ /* 0x000ea20000300a00 */
[C---:B----4-:R-:W-:Y:S03]  /*252f0*/  HMMA.16816.F32 R8, R12.reuse, R20, R8 ;  /* 0x000000140c08723c */ /* 0x050fe60000001808 */
[----:B------:R-:W-:Y:S04]  /*25300*/  STL.64 [R1+0x6c0], R36 ;  /* 0x0006c02401007387 */ /* 0x000fe80000100a00 */
[----:B------:R0:W-:Y:S04]  /*25310*/  STL.64 [R1+0x6c8], R38 ;  /* 0x0006c82601007387 */ /* 0x0001e80000100a00 */
[----:B0-----:R-:W3:Y:S04]  /*25320*/  LDL.LU.64 R38, [R1+0x1830] ;  /* 0x0018300001267983 */ /* 0x001ee80000300a00 */
[----:B------:R-:W3:Y:S08]  /*25330*/  LDL.LU.64 R36, [R1+0x1828] ;  /* 0x0018280001247983 */ /* 0x000ef00000300a00 */
[----:B------:R-:W-:Y:S04]  /*25340*/  STL.64 [R1+0x6b0], R8 ;  /* 0x0006b00801007387 */ /* 0x000fe80000100a00 */
[----:B------:R0:W-:Y:S04]  /*25350*/  STL.64 [R1+0x6b8], R10 ;  /* 0x0006b80a01007387 */ /* 0x0001e80000100a00 */
[----:B0-----:R-:W4:Y:S04]  /*25360*/  LDL.LU.64 R10, [R1+0x1820] ;  /* 0x00182000010a7983 */ /* 0x001f280000300a00 */
[----:B------:R-:W4:Y:S01]  /*25370*/  LDL.LU.64 R8, [R1+0x1818] ;  /* 0x0018180001087983 */ /* 0x000f220000300a00 */
[----:B------:R-:W-:Y:S01]  /*25380*/  IMAD R24, R34, 0x100, R28 ;  /* 0x0000010022187824 */ /* 0x000fe200078e021c */
[----:B--2---:R-:W-:Y:S02]  /*25390*/  HMMA.16816.F32 R12, R12, R16, R44 ;  /* 0x000000100c0c723c */ /* 0x004fe4000000182c */
[----:B------:R-:W2:Y:S04]  /*253a0*/  LDL.LU.64 R46, [R1+0x1810] ;  /* 0x00181000012e7983 */ /* 0x000ea80000300a00 */
[----:B------:R-:W2:Y:S01]  /*253b0*/  LDL.LU.64 R44, [R1+0x1808] ;  /* 0x00180800012c7983 */ /* 0x000ea20000300a00 */
[----:B------:R-:W-:-:S02]  /*253c0*/  IMAD R25, R32, 0x100, R33 ;  /* 0x0000010020197824 */ /* 0x000fc400078e0221 */
[----:B------:R-:W-:Y:S02]  /*253d0*/  IMAD R26, R48, 0x100, R29 ;  /* 0x00000100301a7824 */ /* 0x000fe400078e021d */
[----:B------:R-:W-:Y:S01]  /*253e0*/  IMAD R27, R50, 0x100, R49 ;  /* 0x00000100321b7824 */ /* 0x000fe200078e0231 */
[----:B------:R-:W-:Y:S02]  /*253f0*/  F2FP.F16.E5M2.UNPACK_B R24, R24 ;  /* 0x00000018ff18723e */ /* 0x000fe400020004ff */
[----:B------:R-:W-:Y:S02]  /*25400*/  F2FP.F16.E5M2.UNPACK_B R25, R25 ;  /* 0x00000019ff19723e */ /* 0x000fe400020004ff */
[----:B------:R-:W-:Y:S02]  /*25410*/  F2FP.F16.E5M2.UNPACK_B R26, R26 ;  /* 0x0000001aff1a723e */ /* 0x000fe400020004ff */
[----:B------:R-:W-:-:S07]  /*25420*/  F2FP.F16.E5M2.UNPACK_B R27, R27 ;  /* 0x0000001bff1b723e */ /* 0x000fce00020004ff */
[C---:B---3--:R-:W-:Y:S01]  /*25430*/  HMMA.16816.F32 R36, R24.reuse, R4, R36 ;  /* 0x000000041824723c */ /* 0x048fe20000001824 */
[----:B------:R-:W-:Y:S04]  /*25440*/  STL.64 [R1+0x2e0], R12 ;  /* 0x0002e00c01007387 */ /* 0x000fe80000100a00 */
[----:B------:R4:W-:Y:S02]  /*25450*/  STL.64 [R1+0x2e8], R14 ;  /* 0x0002e80e01007387 */ /* 0x0009e40000100a00 */
[----:B----4-:R-:W-:-:S15]  /*25460*/  HMMA.16816.F32 R12, R24, R2, R8 ;  /* 0x00000002180c723c */ /* 0x010fde0000001808 */
[----:B------:R-:W-:-:S01]  /*25470*/  NOP ;  /* 0x0000000000007918 */ /* 0x000fc20000000000 */
[----:B------:R-:W-:Y:S04]  /*25480*/  STL.64 [R1+0x2d0], R36 ;  /* 0x0002d02401007387 */ /* 0x000fe80000100a00 */
[----:B------:R-:W-:Y:S01]  /*25490*/  STL.64 [R1+0x2d8], R38 ;  /* 0x0002d82601007387 */ /* 0x000fe20000100a00 */
[C---:B------:R-:W-:Y:S06]  /*254a0*/  HMMA.16816.F32 R8, R24.reuse, R6, R40 ;  /* 0x000000061808723c */ /* 0x040fec0000001828 */
[----:B------:R-:W-:Y:S04]  /*254b0*/  STL.64 [R1+0x17e0], R6 ;  /* 0x0017e00601007387 */ /* 0x000fe80000100a00 */
[----:B------:R0:W-:Y:S04]  /*254c0*/  STL.64 [R1+0x2c0], R12 ;  /* 0x0002c00c01007387 */ /* 0x0001e80000100a00 */
[----:B------:R-:W-:Y:S04]  /*254d0*/  STL.64 [R1+0x2c8], R14 ;  /* 0x0002c80e01007387 */ /* 0x000fe80000100a00 */
[----:B------:R2:W-:Y:S05]  /*254e0*/  STL.64 [R1+0x17d8], R4 ;  /* 0x0017d80401007387 */ /* 0x0005ea0000100a00 */
[----:B------:R-:W-:Y:S04]  /*254f0*/  STL.64 [R1+0x2b0], R8 ;  /* 0x0002b00801007387 */ /* 0x000fe80000100a00 */
[----:B------:R-:W-:Y:S04]  /*25500*/  STL.64 [R1+0x2b8], R10 ;  /* 0x0002b80a01007387 */ /* 0x000fe80000100a00 */
[----:B------:R-:W-:Y:S04]  /*25510*/  STL.64 [R1+0x17f0], R18 ;  /* 0x0017f01201007387 */ /* 0x000fe80000100a00 */
[----:B------:R-:W-:Y:S01]  /*25520*/  STL.64 [R1+0x17e8], R16 ;  /* 0x0017e81001007387 */ /* 0x000fe20000100a00 */
[----:B0-----:R-:W-:Y:S01]  /*25530*/  IMAD R12, R56, 0x100, R51 ;  /* 0x00000100380c7824 */ /* 0x001fe200078e0233 */
[----:B--2---:R-:W-:-:S15]  /*25540*/  HMMA.16816.F32 R4, R24, R18, R44 ;  /* 0x000000121804723c */ /* 0x004fde000000182c */
[----:B------:R-:W-:-:S08]  /*25550*/  NOP ;  /* 0x0000000000007918 */ /* 0x000fd00000000000 */
        /* <DEDUP_REMOVED lines=66> */
[----:B------:R-:W-:-:S03]  /*25980*/  IMAD R13, R58, 0x100, R57 ;  /* 0x000001003a0d7824 */ /* 0x000fc600078e0239 */
        /* <DEDUP_REMOVED lines=16> */
[----:B------:R-:W4:Y:S01]  /*25a90*/  LDL.LU R59, [R1+0x15d0] ;  /* 0x0015d000013b7983 */ /* 0x000f220000300800 */
[----:B------:R-:W-:-:S03]  /*25aa0*/  IMAD R15, R35, 0x100, R60 ;  /* 0x00000100230f7824 */ /* 0x000fc600078e023c */
[----:B------:R-:W4:Y:S04]  /*25ab0*/  LDL.LU R0, [R1+0x15cc] ;  /* 0x0015cc0001007983 */ /* 0x000f280000300800 */
[----:B------:R-:W4:Y:S04]  /*25ac0*/  LDL.LU R60, [R1+0x15d8] ;  /* 0x0015d800013c7983 */ /* 0x000f280000300800 */
[----:B------:R-:W4:Y:S01]  /*25ad0*/  LDL.LU R35, [R1+0x15d4] ;  /* 0x0015d40001237983 */ /* 0x000f220000300800 */
[----:B--2---:R-:W-:-:S15]  /*25ae0*/  HMMA.16816.F32 R20, R24, R30, R20 ;  /* 0x0000001e1814723c */ /* 0x004fde0000001814 */
[----:B------:R-:W-:-:S08]  /*25af0*/  NOP ;  /* 0x0000000000007918 */ /* 0x000fd00000000000 */
[----:B------:R-:W-:Y:S04]  /*25b00*/  STL.64 [R1+0x6a0], R20 ;  /* 0x0006a01401007387 */ /* 0x000fe80000100a00 */
[----:B------:R0:W-:Y:S04]  /*25b10*/  STL.64 [R1+0x6a8], R22 ;  /* 0x0006a81601007387 */ /* 0x0001e80000100a00 */
[----:B0-----:R-:W2:Y:S04]  /*25b20*/  LDL.LU.64 R22, [R1+0x1800] ;  /* 0x0018000001167983 */ /* 0x001ea80000300a00 */
[----:B------:R-:W3:Y:S02]  /*25b30*/  LDL.LU.64 R20, [R1+0x17f8] ;  /* 0x0017f80001147983 */ /* 0x000ee40000300a00 */
[----:B---3--:R-:W-:-:S15]  /*25b40*/  HMMA.16816.F32 R16, R24, R20, R16 ;  /* 0x000000141810723c */ /* 0x008fde0000001810 */
[----:B------:R-:W-:-:S08]  /*25b50*/  NOP ;  /* 0x0000000000007918 */ /* 0x000fd00000000000 */
[----:B------:R-:W-:Y:S04]  /*25b60*/  STL.64 [R1+0x690], R16 ;  /* 0x0006901001007387 */ /* 0x000fe80000100a00 */
[----:B------:R0:W-:Y:S04]  /*25b70*/  STL.64 [R1+0x698], R18 ;  /* 0x0006981201007387 */ /* 0x0001e80000100a00 */
[----:B0-----:R-:W3:Y:S04]  /*25b80*/  LDL.LU.64 R18, [R1+0x17f0] ;  /* 0x0017f00001127983 */ /* 0x001ee80000300a00 */
[----:B------:R-:W4:Y:S01]  /*25b90*/  LDL.LU.64 R16, [R1+0x17e8] ;  /* 0x0017e80001107983 */ /* 0x000f220000300a00 */
[----:B------:R-:W-:-:S02]  /*25ba0*/  F2FP.F16.E5M2.UNPACK_B R12, R12 ;  /* 0x0000000cff0c723e */ /* 0x000fc400020004ff */
[----:B------:R-:W-:Y:S02]  /*25bb0*/  F2FP.F16.E5M2.UNPACK_B R13, R13 ;  /* 0x0000000dff0d723e */ /* 0x000fe400020004ff */
[----:B------:R-:W-:Y:S02]  /*25bc0*/  F2FP.F16.E5M2.UNPACK_B R14, R14 ;  /* 0x0000000eff0e723e */ /* 0x000fe400020004ff */
[----:B------:R-:W-:Y:S01]  /*25bd0*/  F2FP.F16.E5M2.UNPACK_B R15, R15 ;  /* 0x0000000fff0f723e */ /* 0x000fe200020004ff */
[----:B----4-:R-:W-:Y:S01]  /*25be0*/  HMMA.16816.F32 R24, R24, R16, R4 ;  /* 0x000000101818723c */ /* 0x010fe20000001804 */
[----:B------:R-:W4:Y:S04]  /*25bf0*/  LDL.LU.64 R6, [R1+0x17e0] ;  /* 0x0017e00001067983 */ /* 0x000f280000300a00 */
[----:B------:R-:W2:-:S15]  /*25c00*/  LDL.LU.64 R4, [R1+0x17d8] ;  /* 0x0017d80001047983 */ /* 0x000e9e0000300a00 */
[----:B------:R-:W-:-:S03]  /*25c10*/  NOP ;  /* 0x0000000000007918 */ /* 0x000fc60000000000 */
[----:B------:R0:W-:Y:S04]  /*25c20*/  STL.64 [R1+0x280], R24 ;  /* 0x0002801801007387 */ /* 0x0001e80000100a00 */
[----:B------:R1:W-:Y:S04]  /*25c30*/  STL.64 [R1+0x288], R26 ;  /* 0x0002881a01007387 */ /* 0x0003e80000100a00 */
[----:B0-----:R-:W3:Y:S04]  /*25c40*/  LDL.LU R24, [R1+0x240] ;  /* 0x0002400001187983 */ /* 0x001ee80000300800 */
[----:B------:R-:W3:Y:S04]  /*25c50*/  LDL.LU R25, [R1+0x244] ;  /* 0x0002440001197983 */ /* 0x000ee80000300800 */
[----:B-1----:R-:W3:Y:S04]  /*25c60*/  LDL.LU R26, [R1+0x248] ;  /* 0x00024800011a7983 */ /* 0x002ee80000300800 */
[----:B------:R-:W3:Y:S01]  /*25c70*/  LDL.LU R27, [R1+0x24c] ;  /* 0x00024c00011b7983 */ /* 0x000ee20000300800 */
[----:B--2---:R-:W-:-:S15]  /*25c80*/  HMMA.16816.F32 R44, R12, R4, R44 ;  /* 0x000000040c2c723c */ /* 0x004fde000000182c */
[----:B------:R-:W-:-:S08]  /*25c90*/  NOP ;  /* 0x0000000000007918 */ /* 0x000fd00000000000 */
[----:B------:R-:W-:Y:S04]  /*25ca0*/  STL.64 [R1+0x270], R44 ;  /* 0x0002702c01007387 */ /* 0x000fe80000100a00 */
[----:B------:R0:W-:Y:S04]  /*25cb0*/  STL.64 [R1+0x278], R46 ;  /* 0x0002782e01007387 */ /* 0x0001e80000100a00 */
[----:B0-----:R-:W2:Y:S04]  /*25cc0*/  LDL.LU.64 R46, [R1+0x17d0] ;  /* 0x0017d000012e7983 */ /* 0x001ea80000300a00 */
[----:B------:R-:W2:Y:S01]  /*25cd0*/  LDL.LU.64 R44, [R1+0x17c8] ;  /* 0x0017c800012c7983 */ /* 0x000ea20000300a00 */
[C---:B------:R-:W-:Y:S06]  /*25ce0*/  HMMA.16816.F32 R36, R12.reuse, R2, R36 ;  /* 0x000000020c24723c */ /* 0x040fec0000001824 */
[C---:B----4-:R-:W-:Y:S06]  /*25cf0*/  HMMA.16816.F32 R40, R12.reuse, R6, R40 ;  /* 0x000000060c28723c */ /* 0x050fec0000001828 */
[C---:B---3--:R-:W-:Y:S11]  /*25d00*/  HMMA.16816.F32 R24, R12.reuse, R18, R24 ;  /* 0x000000120c18723c */ /* 0x048ff60000001818 */
[----:B------:R-:W-:Y:S04]  /*25d10*/  STL.64 [R1+0x260], R36 ;  /* 0x0002602401007387 */ /* 0x000fe80000100a00 */
[----:B------:R0:W-:Y:S04]  /*25d20*/  STL.64 [R1+0x268], R38 ;  /* 0x0002682601007387 */ /* 0x0001e80000100a00 */
[----:B0-----:R-:W3:Y:S04]  /*25d30*/  LDL.LU.64 R38, [R1+0x17c0] ;  /* 0x0017c00001267983 */ /* 0x001ee80000300a00 */
[----:B------:R-:W3:Y:S04]  /*25d40*/  LDL.LU.64 R36, [R1+0x17b8] ;  /* 0x0017b80001247983 */ /* 0x000ee80000300a00 */
[----:B------:R-:W-:Y:S04]  /*25d50*/  STL.64 [R1+0x250], R40 ;  /* 0x0002502801007387 */ /* 0x000fe80000100a00 */
[----:B------:R0:W-:Y:S01]  /*25d60*/  STL.64 [R1+0x258], R42 ;  /* 0x0002582a01007387 */ /* 0x0001e20000100a00 */
[C---:B------:R-:W-:Y:S03]  /*25d70*/  HMMA.16816.F32 R48, R12.reuse, R30, R48 ;  /* 0x0000001e0c30723c */ /* 0x040fe60000001830 */
        /* <DEDUP_REMOVED lines=12> */
[----:B0-----:R-:W2:Y:S04]  /*25e40*/  LDL.LU.64 R50, [R1+0x1790] ;  /* 0x0017900001327983 */ /* 0x001ea80000300a00 */
[----:B------:R-:W2:Y:S01]  /*25e50*/  LDL.LU.64 R48, [R1+0x1788] ;  /* 0x0017880001307983 */ /* 0x000ea20000300a00 */
[----:B---3--:R-:W-:Y:S01]  /*25e60*/  HMMA.16816.F32 R36, R12, R20, R36 ;  /* 0x000000140c24723c */ /* 0x008fe20000001824 */
        /* <DEDUP_REMOVED lines=8> */
[----:B------:R-:W-:Y:S08]  /*25ef0*/  HMMA.16816.F32 R8, R12, R16, R8 ;  /* 0x000000100c08723c */ /* 0x000ff00000001808 */
[----:B------:R-:W-:Y:S04]  /*25f00*/  STL.64 [R1+0x670], R36 ;  /* 0x0006702401007387 */ /* 0x000fe80000100a00 */
[----:B------:R4:W-:Y:S02]  /*25f10*/  STL.64 [R1+0x678], R38 ;  /* 0x0006782601007387 */ /* 0x0009e40000100a00 */
[C---:B----4-:R-:W-:Y:S09]  /*25f20*/  HMMA.16816.F32 R36, R24.reuse, R4, R40 ;  /* 0x000000041824723c */ /* 0x050ff20000001828 */
[----:B------:R-:W-:Y:S04]  /*25f30*/  STL.64 [R1+0x220], R8 ;  /* 0x0002200801007387 */ /* 0x000fe80000100a00 */
[----:B------:R0:W-:Y:S10]  /*25f40*/  STL.64 [R1+0x228], R10 ;  /* 0x0002280a01007387 */ /* 0x0001f40000100a00 */
[----:B------:R-:W-:Y:S04]  /*25f50*/  STL.64 [R1+0x210], R36 ;  /* 0x0002102401007387 */ /* 0x000fe80000100a00 */
[----:B------:R-:W-:Y:S04]  /*25f60*/  STL.64 [R1+0x218], R38 ;  /* 0x0002182601007387 */ /* 0x000fe80000100a00 */
[----:B------:R-:W-:Y:S01]  /*25f70*/  STL.64 [R1+0x1758], R6 ;  /* 0x0017580601007387 */ /* 0x000fe20000100a00 */
[C---:B--2---:R-:W-:Y:S06]  /*25f80*/  HMMA.16816.F32 R12, R24.reuse, R2, R44 ;  /* 0x00000002180c723c */ /* 0x044fec000000182c */
[----:B0-----:R-:W-:-:S15]  /*25f90*/  HMMA.16816.F32 R8, R24, R6, R48 ;  /* 0x000000061808723c */ /* 0x001fde0000001830 */
[----:B------:R-:W-:-:S02]  /*25fa0*/  NOP ;  /* 0x0000000000007918 */ /* 0x000fc40000000000 */
[----:B------:R-:W-:Y:S04]  /*25fb0*/  STL.64 [R1+0x200], R12 ;  /* 0x0002000c01007387 */ /* 0x000fe80000100a00 */
[----:B------:R-:W-:Y:S04]  /*25fc0*/  STL.64 [R1+0x208], R14 ;  /* 0x0002080e01007387 */ /* 0x000fe80000100a00 */
[----:B------:R0:W-:Y:S02]  /*25fd0*/  STL.64 [R1+0x1750], R4 ;  /* 0x0017500401007387 */ /* 0x0001e40000100a00 */
[----:B0-----:R-:W-:Y:S02]  /*25fe0*/  HMMA.16816.F32 R4, R24, R18, R52 ;  /* 0x000000121804723c */ /* 0x001fe40000001834 */
[----:B------:R0:W-:Y:S04]  /*25ff0*/  STL.64 [R1+0x1f0], R8 ;  /* 0x0001f00801007387 */ /* 0x0001e80000100a00 */
[----:B------:R1:W-:Y:S01]  /*26000*/  STL.64 [R1+0x1f8], R10 ;  /* 0x0001f80a01007387 */ /* 0x0003e20000100a00 */
[----:B------:R-:W-:-:S02]  /*26010*/  IMAD R12, R0, 0x100, R59 ;  /* 0x00000100000c7824 */ /* 0x000fc400078e023b */
[----:B------:R-:W-:Y:S01]  /*26020*/  IMAD R13, R35, 0x100, R60 ;  /* 0x00000100230d7824 */ /* 0x000fe200078e023c */
[----:B------:R-:W-:Y:S04]  /*26030*/  STL.64 [R1+0x1768], R18 ;  /* 0x0017681201007387 */ /* 0x000fe80000100a00 */
[----:B------:R-:W-:Y:S09]  /*26040*/  STL.64 [R1+0x1760], R16 ;  /* 0x0017601001007387 */ /* 0x000ff20000100a00 */
        /* <DEDUP_REMOVED lines=14> */
[----:B---3--:R0:W-:Y:S04]  /*26130*/  STL.64 [R1+0x1730], R8 ;  /* 0x0017300801007387 */ /* 0x0081e80000100a00 */
[----:B--2---:R-:W2:Y:S04]  /*26140*/  LDL.LU R48, [R1+0x190] ;  /* 0x0001900001307983 */ /* 0x004ea80000300800 */
[----:B------:R-:W2:Y:S04]  /*26150*/  LDL.LU R49, [R1+0x194] ;  /* 0x0001940001317983 */ /* 0x000ea80000300800 */
[----:B------:R-:W3:Y:S04]  /*26160*/  LDL.LU R50, [R1+0x198] ;  /* 0x0001980001327983 */ /* 0x000ee80000300800 */
[----:B------:R-:W3:Y:S04]  /*26170*/  LDL.LU R51, [R1+0x19c] ;  /* 0x00019c0001337983 */ /* 0x000ee80000300800 */
[----:B---3--:R-:W-:Y:S04]  /*26180*/  STL.64 [R1+0x1748], R50 ;  /* 0x0017483201007387 */ /* 0x008fe80000100a00 */
[----:B--2---:R-:W-:Y:S04]  /*26190*/  STL.64 [R1+0x1740], R48 ;  /* 0x0017403001007387 */ /* 0x004fe80000100a00 */
        /* <DEDUP_REMOVED lines=21> */
[----:B------:R-:W2:Y:S04]  /*262f0*/  LDL.LU R38, [R1+0x15e4] ;  /* 0x0015e40001267983 */ /* 0x000ea80000300800 */
[----:B0-----:R-:W2:Y:S04]  /*26300*/  LDL.LU R8, [R1+0x660] ;  /* 0x0006600001087983 */ /* 0x001ea80000300800 */
        /* <DEDUP_REMOVED lines=27> */
[C---:B----4-:R-:W-:Y:S06]  /*264c0*/  HMMA.16816.F32 R12, R24.reuse, R22, R12 ;  /* 0x00000016180c723c */ /* 0x050fec000000180c */
[C---:B---3--:R-:W-:Y:S06]  /*264d0*/  HMMA.16816.F32 R16, R24.reuse, R20, R16 ;  /* 0x000000141810723c */ /* 0x048fec0000001810 */
[----:B--2---:R-:W-:Y:S11]  /*264e0*/  HMMA.16816.F32 R8, R24, R30, R8 ;  /* 0x0000001e1808723c */ /* 0x004ff60000001808 */
[----:B------:R0:W-:Y:S04]  /*264f0*/  STL.64 [R1+0x1d0], R12 ;  /* 0x0001d00c01007387 */ /* 0x0001e80000100a00 */
[----:B------:R-:W-:Y:S04]  /*26500*/  STL.64 [R1+0x1d8], R14 ;  /* 0x0001d80e01007387 */ /* 0x000fe80000100a00 */
[----:B0-----:R-:W2:Y:S04]  /*26510*/  LDL.LU.64 R12, [R1+0x1780] ;  /* 0x00178000010c7983 */ /* 0x001ea80000300a00 */
        /* <DEDUP_REMOVED lines=9> */
[----:B------:R-:W-:Y:S01]  /*265b0*/  IMAD R15, R38, 0x100, R37 ;  /* 0x00000100260f7824 */ /* 0x000fe200078e0225 */
[----:B--2---:R-:W-:Y:S01]  /*265c0*/  HMMA.16816.F32 R24, R24, R16, R4 ;  /* 0x000000101818723c */ /* 0x004fe20000001804 */
[----:B------:R-:W2:Y:S04]  /*265d0*/  LDL.LU.64 R6, [R1+0x1758] ;  /* 0x0017580001067983 */ /* 0x000ea80000300a00 */
[----:B------:R-:W3:Y:S01]  /*265e0*/  LDL.LU.64 R4, [R1+0x1750] ;  /* 0x0017500001047983 */ /* 0x000ee20000300a00 */
[----:B------:R-:W-:Y:S02]  /*265f0*/  F2FP.F16.E5M2.UNPACK_B R12, R12 ;  /* 0x0000000cff0c723e */ /* 0x000fe400020004ff */
[----:B------:R-:W-:Y:S02]  /*26600*/  F2FP.F16.E5M2.UNPACK_B R13, R13 ;  /* 0x0000000dff0d723e */ /* 0x000fe400020004ff */
[----:B------:R-:W-:-:S02]  /*26610*/  F2FP.F16.E5M2.UNPACK_B R14, R14 ;  /* 0x0000000eff0e723e */ /* 0x000fc400020004ff */
[----:B------:R-:W-:-:S11]  /*26620*/  F2FP.F16.E5M2.UNPACK_B R15, R15 ;  /* 0x0000000fff0f723e */ /* 0x000fd600020004ff */
        /* <DEDUP_REMOVED lines=10> */
[----:B0-----:R-:W2:Y:S04]  /*266d0*/  LDL.LU.64 R50, [R1+0x1748] ;  /* 0x0017480001327983 */ /* 0x001ea80000300a00 */
[----:B------:R-:W2:Y:S01]  /*266e0*/  LDL.LU.64 R48, [R1+0x1740] ;  /* 0x0017400001307983 */ /* 0x000ea20000300a00 */
[----:B------:R-:W-:-:S15]  /*266f0*/  HMMA.16816.F32 R8, R12, R2, R8 ;  /* 0x000000020c08723c */ /* 0x000fde0000001808 */
[----:B------:R-:W-:-:S08]  /*26700*/  NOP ;  /* 0x0000000000007918 */ /* 0x000fd00000000000 */
[----:B------:R-:W-:Y:S04]  /*26710*/  STL.64 [R1+0x1a0], R8 ;  /* 0x0001a00801007387 */ /* 0x000fe80000100a00 */
[----:B------:R0:W-:Y:S04]  /*26720*/  STL.64 [R1+0x1a8], R10 ;  /* 0x0001a80a01007387 */ /* 0x0001e80000100a00 */
[----:B0-----:R-:W3:Y:S04]  /*26730*/  LDL.LU.64 R10, [R1+0x1738] ;  /* 0x00173800010a7983 */ /* 0x001ee80000300a00 */
[----:B------:R-:W3:Y:S01]  /*26740*/  LDL.LU.64 R8, [R1+0x1730] ;  /* 0x0017300001087983 */ /* 0x000ee20000300a00 */
[----:B--2---:R-:W-:-:S15]  /*26750*/  HMMA.16816.F32 R48, R12, R6, R48 ;  /* 0x000000060c30723c */ /* 0x004fde0000001830 */
[----:B------:R-:W-:-:S08]  /*26760*/  NOP ;  /* 0x0000000000007918 */ /* 0x000fd00000000000 */
[----:B------:R-:W-:Y:S04]  /*26770*/  STL.64 [R1+0x190], R48 ;  /* 0x0001903001007387 */ /* 0x000fe80000100a00 */
[----:B------:R0:W-:Y:S04]  /*26780*/  STL.64 [R1+0x198], R50 ;  /* 0x0001983201007387 */ /* 0x0001e80000100a00 */
[----:B0-----:R-:W2:Y:S04]  /*26790*/  LDL.LU.64 R50, [R1+0x1728] ;  /* 0x0017280001327983 */ /* 0x001ea80000300a00 */
[----:B------:R-:W2:Y:S01]  /*267a0*/  LDL.LU.64 R48, [R1+0x1720] ;  /* 0x0017200001307983 */ /* 0x000ea20000300a00 */
[C---:B----4-:R-:W-:Y:S06]  /*267b0*/  HMMA.16816.F32 R24, R12.reuse, R18, R24 ;  /* 0x000000120c18723c */ /* 0x050fec0000001818 */
[----:B---3--:R-:W-:-:S15]  /*267c0*/  HMMA.16816.F32 R8, R12, R22, R8 ;  /* 0x000000160c08723c */ /* 0x008fde0000001808 */
[----:B------:R-:W-:-:S02]  /*267d0*/  NOP ;  /* 0x0000000000007918 */ /* 0x000fc40000000000 */
[----:B------:R-:W-:Y:S04]  /*267e0*/  STL.64 [R1+0x180], R24 ;  /* 0x0001801801007387 */ /* 0x000fe80000100a00 */
[----:B------:R0:W-:Y:S04]  /*267f0*/  STL.64 [R1+0x188], R26 ;  /* 0x0001881a01007387 */ /* 0x0001e80000100a00 */
[----:B------:R-:W-:Y:S04]  /*26800*/  STL.64 [R1+0x170], R8 ;  /* 0x0001700801007387 */ /* 0x000fe80000100a00 */
[----:B------:R2:W-:Y:S01]  /*26810*/  STL.64 [R1+0x178], R10 ;  /* 0x0001780a01007387 */ /* 0x0005e20000100a00 */
[----:B0-----:R-:W-:-:S02]  /*26820*/  IMAD R27, R35, 0x100, R60 ;  /* 0x00000100231b7824 */ /* 0x001fc400078e023c */
[----:B------:R-:W-:Y:S01]  /*26830*/  HMMA.16816.F32 R32, R12, R30, R44 ;  /* 0x0000001e0c20723c */ /* 0x000fe2000000182c */
[----:B------:R-:W-:Y:S02]  /*26840*/  IMAD R24, R43, 0x100, R39 ;  /* 0x000001002b187824 */ /* 0x000fe400078e0227 */
[----:B------:R-:W-:Y:S02]  /*26850*/  IMAD R25, R41, 0x100, R42 ;  /* 0x0000010029197824 */ /* 0x000fe400078e022a */
[----:B------:R-:W-:-:S15]  /*26860*/  IMAD R26, R0, 0x100, R40 ;  /* 0x00000100001a7824 */ /* 0x000fde00078e0228 */
[----:B------:R-:W-:-:S03]  /*26870*/  NOP ;  /* 0x0000000000007918 */ /* 0x000fc60000000000 */
[----:B------:R-:W-:Y:S04]  /*26880*/  STL.64 [R1+0x640], R32 ;  /* 0x0006402001007387 */ /* 0x000fe80000100a00 */
[----:B------:R-:W-:Y:S04]  /*26890*/  STL.64 [R1+0x648], R34 ;  /* 0x0006482201007387 */ /* 0x000fe80000100a00 */
[----:B------:R-:W-:Y:S04]  /*268a0*/  STL.64 [R1+0x1708], R22 ;  /* 0x0017081601007387 */ /* 0x000fe80000100a00 */
[----:B------:R-:W-:Y:S01]  /*268b0*/  STL.64 [R1+0x1700], R20 ;  /* 0x0017001401007387 */ /* 0x000fe20000100a00 */
[----:B------:R-:W-:-:S02]  /*268c0*/  F2FP.F16.E5M2.UNPACK_B R24, R24 ;  /* 0x00000018ff18723e */ /* 0x000fc400020004ff */
[----:B------:R-:W-:Y:S02]  /*268d0*/  F2FP.F16.E5M2.UNPACK_B R25, R25 ;  /* 0x00000019ff19723e */ /* 0x000fe400020004ff */
[----:B------:R-:W-:Y:S02]  /*268e0*/  F2FP.F16.E5M2.UNPACK_B R26, R26 ;  /* 0x0000001aff1a723e */ /* 0x000fe400020004ff */
[----:B------:R-:W-:Y:S01]  /*268f0*/  F2FP.F16.E5M2.UNPACK_B R27, R27 ;  /* 0x0000001bff1b723e */ /* 0x000fe200020004ff */
[----:B--2---:R-:W-:-:S15]  /*26900*/  HMMA.16816.F32 R8, R12, R20, R48 ;  /* 0x000000140c08723c */ /* 0x004fde0000001830 */
[----:B------:R-:W-:-:S08]  /*26910*/  NOP ;  /* 0x0000000000007918 */ /* 0x000fd00000000000 */
[----:B------:R-:W-:Y:S04]  /*26920*/  STL.64 [R1+0x630], R8 ;  /* 0x0006300801007387 */ /* 0x000fe80000100a00 */
[----:B------:R0:W-:Y:S02]  /*26930*/  STL.64 [R1+0x638], R10 ;  /* 0x0006380a01007387 */ /* 0x0001e40000100a00 */
[----:B0-----:R-:W-:Y:S02]  /*26940*/  HMMA.16816.F32 R8, R12, R16, R52 ;  /* 0x000000100c08723c */ /* 0x001fe40000001834 */
[----:B------:R-:W-:Y:S04]  /*26950*/  STL.64 [R1+0x1718], R18 ;  /* 0x0017181201007387 */ /* 0x000fe80000100a00 */
[----:B------:R-:W-:-:S15]  /*26960*/  STL.64 [R1+0x1710], R16 ;  /* 0x0017101001007387 */ /* 0x000fde0000100a00 */
[----:B------:R-:W-:-:S02]  /*26970*/  NOP ;  /* 0x0000000000007918 */ /* 0x000fc40000000000 */
[----:B------:R-:W-:Y:S04]  /*26980*/  STL.64 [R1+0x160], R8 ;  /* 0x0001600801007387 */ /* 0x000fe80000100a00 */
[----:B------:R0:W-:Y:S04]  /*26990*/  STL.64 [R1+0x168], R10 ;  /* 0x0001680a01007387 */ /* 0x0001e80000100a00 */
[----:B------:R-:W2:Y:S01]  /*269a0*/  LDL.LU R40, [R1+0xd0] ;  /* 0x0000d00001287983 */ /* 0x000ea20000300800 */
[----:B0-----:R-:W-:-:S15]  /*269b0*/  HMMA.16816.F32 R8, R24, R4, R56 ;  /* 0x000000041808723c */ /* 0x001fde0000001838 */
[----:B------:R-:W-:-:S08]  /*269c0*/  NOP ;  /* 0x0000000000007918 */ /* 0x000fd00000000000 */
[----:B------:R0:W-:Y:S04]  /*269d0*/  STL.64 [R1+0x150], R8 ;  /* 0x0001500801007387 */ /* 0x0001e80000100a00 */
[----:B------:R1:W-:Y:S04]  /*269e0*/  STL.64 [R1+0x158], R10 ;  /* 0x0001580a01007387 */ /* 0x0003e80000100a00 */
        /* <DEDUP_REMOVED lines=21> */
[----:B------:R-:W3:Y:S04]  /*26b40*/  LDL.LU R56, [R1+0x140] ;  /* 0x0001400001387983 */ /* 0x000ee80000300800 */
[----:B------:R-:W3:Y:S04]  /*26b50*/  LDL.LU R57, [R1+0x144] ;  /* 0x0001440001397983 */ /* 0x000ee80000300800 */
[----:B------:R-:W3:Y:S04]  /*26b60*/  LDL.LU R58, [R1+0x148] ;  /* 0x00014800013a7983 */ /* 0x000ee80000300800 */
[----:B------:R-:W3:Y:S04]  /*26b70*/  LDL.LU R59, [R1+0x14c] ;  /* 0x00014c00013b7983 */ /* 0x000ee80000300800 */
[----:B0-----:R-:W4:Y:S04]  /*26b80*/  LDL.LU R12, [R1+0x110] ;  /* 0x00011000010c7983 */ /* 0x001f280000300800 */
[----:B------:R-:W4:Y:S04]  /*26b90*/  LDL.LU R13, [R1+0x114] ;  /* 0x00011400010d7983 */ /* 0x000f280000300800 */
[----:B------:R-:W4:Y:S04]  /*26ba0*/  LDL.LU R14, [R1+0x118] ;  /* 0x00011800010e7983 */ /* 0x000f280000300800 */
[----:B------:R-:W4:Y:S04]  /*26bb0*/  LDL.LU R15, [R1+0x11c] ;  /* 0x00011c00010f7983 */ /* 0x000f280000300800 */
        /* <DEDUP_REMOVED lines=30> */
[----:B----4-:R-:W-:-:S15]  /*26da0*/  HMMA.16816.F32 R16, R24, R6, R16 ;  /* 0x000000061810723c */ /* 0x010fde0000001810 */
[----:B------:R-:W-:-:S02]  /*26db0*/  NOP ;  /* 0x0000000000007918 */ /* 0x000fc40000000000 */
[----:B------:R0:W-:Y:S04]  /*26dc0*/  STL.64 [R1+0x140], R48 ;  /* 0x0001403001007387 */ /* 0x0001e80000100a00 */
[----:B------:R1:W-:Y:S04]  /*26dd0*/  STL.64 [R1+0x148], R50 ;  /* 0x0001483201007387 */ /* 0x0003e80000100a00 */
[----:B------:R-:W3:Y:S04]  /*26de0*/  LDL.LU R53, [R1+0xb4] ;  /* 0x0000b40001357983 */ /* 0x000ee80000300800 */
[----:B------:R-:W3:Y:S04]  /*26df0*/  LDL.LU R54, [R1+0xb8] ;  /* 0x0000b80001367983 */ /* 0x000ee80000300800 */
[----:B------:R-:W3:Y:S04]  /*26e00*/  LDL.LU R55, [R1+0xbc] ;  /* 0x0000bc0001377983 */ /* 0x000ee80000300800 */
[----:B0-----:R-:W4:Y:S04]  /*26e10*/  LDL.LU R48, [R1+0x1630] ;  /* 0x0016300001307983 */ /* 0x001f280000300800 */
[----:B------:R-:W4:Y:S04]  /*26e20*/  LDL.LU R49, [R1+0x162c] ;  /* 0x00162c0001317983 */ /* 0x000f280000300800 */
[----:B-1----:R-:W4:Y:S04]  /*26e30*/  LDL.LU R50, [R1+0x1638] ;  /* 0x0016380001327983 */ /* 0x002f280000300800 */
[----:B------:R-:W4:Y:S04]  /*26e40*/  LDL.LU R51, [R1+0x1634] ;  /* 0x0016340001337983 */ /* 0x000f280000300800 */
[----:B------:R-:W4:Y:S04]  /*26e50*/  LDL.LU R56, [R1+0x1640] ;  /* 0x0016400001387983 */ /* 0x000f280000300800 */
[----:B------:R-:W4:Y:S04]  /*26e60*/  LDL.LU R57, [R1+0x163c] ;  /* 0x00163c0001397983 */ /* 0x000f280000300800 */
[----:B------:R-:W4:Y:S04]  /*26e70*/  LDL.LU R58, [R1+0x1648] ;  /* 0x00164800013a7983 */ /* 0x000f280000300800 */
[----:B------:R-:W4:Y:S04]  /*26e80*/  LDL.LU R59, [R1+0x1644] ;  /* 0x00164400013b7983 */ /* 0x000f280000300800 */
[----:B------:R-:W-:Y:S04]  /*26e90*/  STL.64 [R1+0x130], R16 ;  /* 0x0001301001007387 */ /* 0x000fe80000100a00 */
[----:B------:R0:W-:Y:S04]  /*26ea0*/  STL.64 [R1+0x138], R18 ;  /* 0x0001381201007387 */ /* 0x0001e80000100a00 */
[----:B0-----:R-:W2:Y:S04]  /*26eb0*/  LDL.LU.64 R18, [R1+0x1718] ;  /* 0x0017180001127983 */ /* 0x001ea80000300a00 */
[----:B------:R-:W3:Y:S01]  /*26ec0*/  LDL.LU.64 R16, [R1+0x1710] ;  /* 0x0017100001107983 */ /* 0x000ee20000300a00 */
[----:B--2---:R-:W-:-:S15]  /*26ed0*/  HMMA.16816.F32 R20, R24, R18, R20 ;  /* 0x000000121814723c */ /* 0x004fde0000001814 */
[----:B------:R-:W-:-:S08]  /*26ee0*/  NOP ;  /* 0x0000000000007918 */ /* 0x000fd00000000000 */
[----:B------:R-:W-:Y:S04]  /*26ef0*/  STL.64 [R1+0x120], R20 ;  /* 0x0001201401007387 */ /* 0x000fe80000100a00 */
[----:B------:R0:W-:Y:S04]  /*26f00*/  STL.64 [R1+0x128], R22 ;  /* 0x0001281601007387 */ /* 0x0001e80000100a00 */
[----:B0-----:R-:W2:Y:S04]  /*26f10*/  LDL.LU.64 R22, [R1+0x1708] ;  /* 0x0017080001167983 */ /* 0x001ea80000300a00 */
[----:B------:R-:W4:Y:S01]  /*26f20*/  LDL.LU.64 R20, [R1+0x1700] ;  /* 0x0017000001147983 */ /* 0x000f220000300a00 */
[----:B------:R-:W-:-:S02]  /*26f30*/  IMAD R32, R32, 0x100, R60 ;  /* 0x0000010020207824 */ /* 0x000fc400078e023c */
[----:B------:R-:W-:Y:S01]  /*26f40*/  IMAD R33, R33, 0x100, R0 ;  /* 0x0000010021217824 */ /* 0x000fe200078e0200 */
[----:B------:R-:W3:Y:S01]  /*26f50*/  LDL.LU R60, [R1+0x16fc] ;  /* 0x0016fc00013c7983 */ /* 0x000ee20000300800 */
[C---:B------:R-:W-:Y:S03]  /*26f60*/  HMMA.16816.F32 R8, R24.reuse, R30, R8 ;  /* 0x0000001e1808723c */ /* 0x040fe60000001808 */
[----:B------:R-:W3:Y:S03]  /*26f70*/  LDL.LU R0, [R1+0x16f8] ;  /* 0x0016f80001007983 */ /* 0x000ee60000300800 */
[C---:B--2---:R-:W-:Y:S06]  /*26f80*/  HMMA.16816.F32 R12, R24.reuse, R22, R12 ;  /* 0x00000016180c723c */ /* 0x044fec000000180c */
[----:B----4-:R-:W-:-:S15]  /*26f90*/  HMMA.16816.F32 R40, R24, R20, R40 ;  /* 0x000000141828723c */ /* 0x010fde0000001828 */
[----:B------:R-:W-:-:S02]  /*26fa0*/  NOP ;  /* 0x0000000000007918 */ /* 0x000fc40000000000 */
        /* <DEDUP_REMOVED lines=9> */
[----:B------:R0:W-:Y:S04]  /*27040*/  STL.64 [R1+0x618], R42 ;  /* 0x0006182a01007387 */ /* 0x0001e80000100a00 */
[----:B0-----:R-:W4:Y:S04]  /*27050*/  LDL.LU.64 R42, [R1+0x16d0] ;  /* 0x0016d000012a7983 */ /* 0x001f280000300a00 */
[----:B------:R-:W4:Y:S01]  /*27060*/  LDL.LU.64 R40, [R1+0x16c8] ;  /* 0x0016c80001287983 */ /* 0x000f220000300a00 */
[----:B------:R-:W-:-:S02]  /*27070*/  IMAD R34, R34, 0x100, R28 ;  /* 0x0000010022227824 */ /* 0x000fc400078e021c */
[----:B------:R-:W-:Y:S01]  /*27080*/  IMAD R35, R35, 0x100, R29 ;  /* 0x0000010023237824 */ /* 0x000fe200078e021d */
[----:B------:R-:W-:Y:S02]  /*27090*/  F2FP.F16.E5M2.UNPACK_B R32, R32 ;  /* 0x00000020ff20723e */ /* 0x000fe400020004ff */
[----:B------:R-:W-:Y:S02]  /*270a0*/  F2FP.F16.E5M2.UNPACK_B R33, R33 ;  /* 0x00000021ff21723e */ /* 0x000fe400020004ff */
[----:B------:R-:W-:Y:S02]  /*270b0*/  F2FP.F16.E5M2.UNPACK_B R34, R34 ;  /* 0x00000022ff22723e */ /* 0x000fe400020004ff */
[----:B------:R-:W-:Y:S01]  /*270c0*/  F2FP.F16.E5M2.UNPACK_B R35, R35 ;  /* 0x00000023ff23723e */ /* 0x000fe200020004ff */
[----:B---3--:R-:W-:Y:S01]  /*270d0*/  HMMA.16816.F32 R24, R24, R16, R36 ;  /* 0x000000101818723c */ /* 0x008fe20000001824 */
[----:B------:R1:W5:Y:S04]  /*270e0*/  LDL.LU.64 R38, [R1+0x16c0] ;  /* 0x0016c00001267983 */ /* 0x0003680000300a00 */
[----:B------:R1:W5:-:S15]  /*270f0*/  LDL.LU.64 R36, [R1+0x16b8] ;  /* 0x0016b80001247983 */ /* 0x00035e0000300a00 */
[----:B------:R-:W-:-:S03]  /*27100*/  NOP ;  /* 0x0000000000007918 */ /* 0x000fc60000000000 */
[----:B------:R-:W-:Y:S04]  /*27110*/  STL.64 [R1+0x100], R24 ;  /* 0x0001001801007387 */ /* 0x000fe80000100a00 */
[----:B------:R4:W-:Y:S01]  /*27120*/  STL.64 [R1+0x108], R26 ;  /* 0x0001081a01007387 */ /* 0x0009e20000100a00 */
[C---:B--2---:R-:W-:Y:S06]  /*27130*/  HMMA.16816.F32 R12, R32.reuse, R4, R12 ;  /* 0x00000004200c723c */ /* 0x044fec000000180c */
[C---:B----4-:R-:W-:Y:S06]  /*27140*/  HMMA.16816.F32 R24, R32.reuse, R2, R8 ;  /* 0x000000022018723c */ /* 0x050fec0000001808 */
[C---:B------:R-:W-:Y:S11]  /*27150*/  HMMA.16816.F32 R8, R32.reuse, R18, R44 ;  /* 0x000000122008723c */ /* 0x040ff6000000182c */
[----:B------:R-:W-:Y:S04]  /*27160*/  STL.64 [R1+0xf0], R12 ;  /* 0x0000f00c01007387 */ /* 0x000fe80000100a00 */
[----:B------:R0:W-:Y:S02]  /*27170*/  STL.64 [R1+0xf8], R14 ;  /* 0x0000f80e01007387 */ /* 0x0001e40000100a00 */
[----:B0-----:R-:W-:Y:S02]  /*27180*/  HMMA.16816.F32 R12, R32, R6, R40 ;  /* 0x00000006200c723c */ /* 0x001fe40000001828 */
[----:B------:R0:W-:Y:S04]  /*27190*/  STL.64 [R1+0xe0], R24 ;  /* 0x0000e01801007387 */ /* 0x0001e80000100a00 */
[----:B------:R2:W-:Y:S04]  /*271a0*/  STL.64 [R1+0xe8], R26 ;  /* 0x0000e81a01007387 */ /* 0x0005e80000100a00 */
[----:B0-----:R-:W3:-:S13]  /*271b0*/  LDL.LU R24, [R1+0x600] ;  /* 0x0006000001187983 */ /* 0x001eda0000300800 */
[----:B------:R-:W-:Y:S04]  /*271c0*/  STL.64 [R1+0xd0], R12 ;  /* 0x0000d00c01007387 */ /* 0x000fe80000100a00 */
[----:B------:R-:W-:Y:S04]  /*271d0*/  STL.64 [R1+0xd8], R14 ;  /* 0x0000d80e01007387 */ /* 0x000fe80000100a00 */
[----:B------:R-:W-:Y:S04]  /*271e0*/  STL.64 [R1+0xc0], R8 ;  /* 0x0000c00801007387 */ /* 0x000fe80000100a00 */
[----:B------:R0:W-:Y:S04]  /*271f0*/  STL.64 [R1+0xc8], R10 ;  /* 0x0000c80a01007387 */ /* 0x0001e80000100a00 */
[----:B------:R-:W3:Y:S04]  /*27200*/  LDL.LU R25, [R1+0x604] ;  /* 0x0006040001197983 */ /* 0x000ee80000300800 */
[----:B--2---:R-:W3:Y:S04]  /*27210*/  LDL.LU R26, [R1+0x608] ;  /* 0x00060800011a7983 */ /* 0x004ee80000300800 */
[----:B------:R-:W3:Y:S04]  /*27220*/  LDL.LU R27, [R1+0x60c] ;  /* 0x00060c00011b7983 */ /* 0x000ee80000300800 */
[----:B------:R-:W2:Y:S04]  /*27230*/  LDL.LU R40, [R1+0x5f0] ;  /* 0x0005f00001287983 */ /* 0x000ea80000300800 */
[----:B------:R-:W2:Y:S04]  /*27240*/  LDL.LU R41, [R1+0x5f4] ;  /* 0x0005f40001297983 */ /* 0x000ea80000300800 */
[----:B------:R-:W2:Y:S04]  /*27250*/  LDL.LU R42, [R1+0x5f8] ;  /* 0x0005f800012a7983 */ /* 0x000ea80000300800 */
[----:B------:R-:W2:Y:S01]  /*27260*/  LDL.LU R43, [R1+0x5fc] ;  /* 0x0005fc00012b7983 */ /* 0x000ea20000300800 */
[----:B0-----:R-:W-:Y:S01]  /*27270*/  HMMA.16816.F32 R8, R32, R22, R52 ;  /* 0x000000162008723c */ /* 0x001fe20000001834 */
[----:B------:R-:W-:-:S02]  /*27280*/  IMAD R12, R49, 0x100, R48 ;  /* 0x00000100310c7824 */ /* 0x000fc400078e0230 */
[----:B------:R-:W-:-:S15]  /*27290*/  IMAD R13, R51, 0x100, R50 ;  /* 0x00000100330d7824 */ /* 0x000fde00078e0232 */
[----:B------:R-:W-:-:S05]  /*272a0*/  NOP ;  /* 0x0000000000007918 */ /* 0x000fca0000000000 */
[----:B------:R0:W-:Y:S04]  /*272b0*/  STL.64 [R1+0xb0], R8 ;  /* 0x0000b00801007387 */ /* 0x0001e80000100a00 */
[----:B------:R4:W-:Y:S04]  /*272c0*/  STL.64 [R1+0xb8], R10 ;  /* 0x0000b80a01007387 */ /* 0x0009e80000100a00 */
[----:B0-----:R-:W2:Y:S04]  /*272d0*/  LDL.LU R8, [R1+0xa0] ;  /* 0x0000a00001087983 */ /* 0x001ea80000300800 */
[----:B------:R-:W2:Y:S04]  /*272e0*/  LDL.LU R9, [R1+0xa4] ;  /* 0x0000a40001097983 */ /* 0x000ea80000300800 */
[----:B----4-:R-:W4:Y:S04]  /*272f0*/  LDL.LU R10, [R1+0xa8] ;  /* 0x0000a800010a7983 */ /* 0x010f280000300800 */
        /* <DEDUP_REMOVED lines=14> */
[----:B------:R-:W4:Y:S01]  /*273e0*/  LDL.LU R56, [R1+0x10] ;  /* 0x0000100001387983 */ /* 0x000f220000300800 */
[----:B------:R-:W-:Y:S01]  /*273f0*/  IMAD R15, R59, 0x100, R58 ;  /* 0x000001003b0f7824 */ /* 0x000fe200078e023a */
[----:B------:R-:W-:Y:S02]  /*27400*/  F2FP.F16.E5M2.UNPACK_B R12, R12 ;  /* 0x0000000cff0c723e */ /* 0x000fe400020004ff */
[----:B------:R-:W-:Y:S02]  /*27410*/  F2FP.F16.E5M2.UNPACK_B R13, R13 ;  /* 0x0000000dff0d723e */ /* 0x000fe400020004ff */
[----:B------:R-:W-:Y:S02]  /*27420*/  F2FP.F16.E5M2.UNPACK_B R14, R14 ;  /* 0x0000000eff0e723e */ /* 0x000fe400020004ff */
[----:B------:R-:W-:Y:S01]  /*27430*/  F2FP.F16.E5M2.UNPACK_B R15, R15 ;  /* 0x0000000fff0f723e */ /* 0x000fe200020004ff */
[----:B------:R-:W-:Y:S02]  /*27440*/  IMAD.MOV.U32 R57, RZ, RZ, R0 ;  /* 0x000000ffff397224 */ /* 0x000fe400078e0000 */
[----:B------:R1:W5:Y:S01]  /*27450*/  LDL.LU R0, [R1+0x16b0] ;  /* 0x0016b00001007983 */ /* 0x0003620000300800 */
[----:B------:R-:W-:-:S02]  /*27460*/  IMAD.MOV.U32 R59, RZ, RZ, R61 ;  /* 0x000000ffff3b7224 */ /* 0x000fc400078e003d */
[----:B------:R-:W-:Y:S01]  /*27470*/  IMAD.MOV.U32 R58, RZ, RZ, R60 ;  /* 0x000000ffff3a7224 */ /* 0x000fe200078e003c */
[C---:B---3--:R-:W-:Y:S06]  /*27480*/  HMMA.16816.F32 R24, R32.reuse, R30, R24 ;  /* 0x0000001e2018723c */ /* 0x048fec0000001818 */
[----:B--2---:R-:W-:-:S15]  /*27490*/  HMMA.16816.F32 R40, R32, R20, R40 ;  /* 0x000000142028723c */ /* 0x004fde0000001828 */
[----:B------:R-:W-:-:S02]  /*274a0*/  NOP ;  /* 0x0000000000007918 */ /* 0x000fc40000000000 */
[----:B------:R0:W-:Y:S04]  /*274b0*/  STL.64 [R1+0x600], R24 ;  /* 0x0006001801007387 */ /* 0x0001e80000100a00 */
[----:B------:R2:W-:Y:S04]  /*274c0*/  STL.64 [R1+0x608], R26 ;  /* 0x0006081a01007387 */ /* 0x0005e80000100a00 */
[----:B0-----:R-:W3:Y:S04]  /*274d0*/  LDL.LU R24, [R1+0xb34] ;  /* 0x000b340001187983 */ /* 0x001ee80000300800 */
[----:B------:R-:W3:Y:S04]  /*274e0*/  LDL.LU R25, [R1+0xb58] ;  /* 0x000b580001197983 */ /* 0x000ee80000300800 */
[----:B------:R-:W-:Y:S01]  /*274f0*/  STL.64 [R1+0x5f0], R40 ;  /* 0x0005f02801007387 */ /* 0x000fe20000100a00 */
[----:B----4-:R-:W-:Y:S03]  /*27500*/  HMMA.16816.F32 R32, R32, R16, R8 ;  /* 0x000000102020723c */ /* 0x010fe60000001808 */
[----:B------:R0:W-:Y:S04]  /*27510*/  STL.64 [R1+0x5f8], R42 ;  /* 0x0005f82a01007387 */ /* 0x0001e80000100a00 */
[----:B--2---:R-:W2:Y:S01]  /*27520*/  LDL.LU R26, [R1+0x1358] ;  /* 0x00135800011a7983 */ /* 0x004ea20000300800 */
[C---:B------:R-:W-:Y:S06]  /*27530*/  HMMA.16816.F32 R48, R12.reuse, R2, R48 ;  /* 0x000000020c30723c */ /* 0x040fec0000001830 */
[C---:B------:R-:W-:Y:S01]  /*27540*/  HMMA.16816.F32 R44, R12.reuse, R4, R44 ;  /* 0x000000040c2c723c */ /* 0x040fe2000000182c */
[----:B------:R-:W4:Y:S04]  /*27550*/  LDL.LU R27, [R1+0xb50] ;  /* 0x000b5000011b7983 */ /* 0x000f280000300800 */
[----:B------:R-:W3:Y:S04]  /*27560*/  LDL.LU R28, [R1+0x1350] ;  /* 0x00135000011c7983 */ /* 0x000ee80000300800 */
[----:B------:R-:W2:Y:S04]  /*27570*/  LDL.LU R29, [R1+0xb48] ;  /* 0x000b4800011d7983 */ /* 0x000ea80000300800 */
[----:B0-----:R-:W2:Y:S04]  /*27580*/  LDL.LU R43, [R1+0x1348] ;  /* 0x00134800012b7983 */ /* 0x001ea80000300800 */
[----:B------:R-:W4:Y:S04]  /*27590*/  LDL.LU R42, [R1+0xb40] ;  /* 0x000b4000012a7983 */ /* 0x000f280000300800 */
[----:B------:R-:W2:Y:S01]  /*275a0*/  LDL.LU R41, [R1+0x1340] ;  /* 0x0013400001297983 */ /* 0x000ea20000300800 */
[C---:B------:R-:W-:Y:S03]  /*275b0*/  HMMA.16816.F32 R52, R12.reuse, R6, R52 ;  /* 0x000000060c34723c */ /* 0x040fe60000001834 */
[----:B------:R-:W2:Y:S04]  /*275c0*/  LDL.LU R40, [R1+0xb38] ;  /* 0x000b380001287983 */ /* 0x000ea80000300800 */
[----:B------:R-:W2:Y:S04]  /*275d0*/  LDL.LU R61, [R1+0x1338] ;  /* 0x00133800013d7983 */ /* 0x000ea80000300800 */
[----:B------:R1:W5:Y:S04]  /*275e0*/  LDL.LU.64 R10, [R1+0x16a8] ;  /* 0x0016a800010a7983 */ /* 0x0003680000300a00 */
[----:B------:R1:W5:Y:S04]  /*275f0*/  LDL.LU.64 R8, [R1+0x16a0] ;  /* 0x0016a00001087983 */ /* 0x0003680000300a00 */
[----:B------:R0:W-:Y:S04]  /*27600*/  STL.64 [R1+0xa0], R32 ;  /* 0x0000a02001007387 */ /* 0x0001e80000100a00 */
[----:B------:R1:W-:Y:S04]  /*27610*/  STL.64 [R1+0xa8], R34 ;  /* 0x0000a82201007387 */ /* 0x0003e80000100a00 */
[----:B0-----:R-:W3:Y:S04]  /*27620*/  LDL.LU R32, [R1+0xb44] ;  /* 0x000b440001207983 */ /* 0x001ee80000300800 */
[----:B------:R-:W2:Y:S04]  /*27630*/  LDL.LU R33, [R1+0xb68] ;  /* 0x000b680001217983 */ /* 0x000ea80000300800 */
[----:B-1----:R-:W2:Y:S04]  /*27640*/  LDL.LU R34, [R1+0xb3c] ;  /* 0x000b3c0001227983 */ /* 0x002ea80000300800 */
[----:B------:R-:W2:Y:S04]  /*27650*/  LDL.LU R35, [R1+0xb60] ;  /* 0x000b600001237983 */ /* 0x000ea80000300800 */
[----:B------:R-:W-:Y:S04]  /*27660*/  STL.64 [R1+0x90], R44 ;  /* 0x0000902c01007387 */ /* 0x000fe80000100a00 */
[----:B------:R0:W-:Y:S04]  /*27670*/  STL.64 [R1+0x98], R46 ;  /* 0x0000982e01007387 */ /* 0x0001e80000100a00 */
[----:B0-----:R-:W2:Y:S04]  /*27680*/  LDL.LU.64 R46, [R1+0x1698] ;  /* 0x00169800012e7983 */ /* 0x001ea80000300a00 */
[----:B------:R-:W2:Y:S04]  /*27690*/  LDL.LU.64 R44, [R1+0x1690] ;  /* 0x00169000012c7983 */ /* 0x000ea80000300a00 */
[----:B------:R-:W2:Y:S04]  /*276a0*/  LDL.LU R4, [R1+0xb54] ;  /* 0x000b540001047983 */ /* 0x000ea80000300800 */
        /* <DEDUP_REMOVED lines=8> */
[----:B------:R0:W-:Y:S01]  /*27730*/  STL.64 [R1+0x38], R54 ;  /* 0x0000383601007387 */ /* 0x0001e20000100a00 */
[----:B------:R-:W-:Y:S01]  /*27740*/  HMMA.16816.F32 R56, R12, R18, R56 ;  /* 0x000000120c38723c */ /* 0x000fe20000001838 */
[----:B------:R-:W1:Y:S02]  /*27750*/  LDC R18, c[0x0][0x230] ;  /* 0x00008c00ff127b82 */ /* 0x000e640000000800 */
[----:B0-----:R-:W2:Y:S04]  /*27760*/  LDL.LU.64 R54, [R1+0x1678] ;  /* 0x0016780001367983 */ /* 0x001ea80000300a00 */
[----:B------:R-:W2:Y:S04]  /*27770*/  LDL.LU.64 R52, [R1+0x1670] ;  /* 0x0016700001347983 */ /* 0x000ea80000300a00 */
[----:B------:R-:W2:Y:S04]  /*27780*/  LDL.LU R6, [R1+0xb70] ;  /* 0x000b700001067983 */ /* 0x000ea80000300800 */
[----:B------:R-:W2:Y:S08]  /*27790*/  LDL.LU R7, [R1+0xb6c] ;  /* 0x000b6c0001077983 */ /* 0x000eb00000300800 */
[----:B------:R-:W-:Y:S04]  /*277a0*/  STL.64 [R1+0x10], R56 ;  /* 0x0000103801007387 */ /* 0x000fe80000100a00 */
[----:B------:R0:W-:Y:S04]  /*277b0*/  STL.64 [R1+0x18], R58 ;  /* 0x0000183a01007387 */ /* 0x0001e80000100a00 */
[----:B0-----:R-:W2:Y:S04]  /*277c0*/  LDL.LU.64 R58, [R1+0x1668] ;  /* 0x00166800013a7983 */ /* 0x001ea80000300a00 */
[----:B------:R-:W2:Y:S01]  /*277d0*/  LDL.LU.64 R56, [R1+0x1660] ;  /* 0x0016600001387983 */ /* 0x000ea20000300a00 */
[----:B-1----:R-:W-:-:S05]  /*277e0*/  VIADD R18, R18, 0x1f ;  /* 0x0000001f12127836 */ /* 0x002fca0000000000 */
[----:B------:R-:W-:-:S04]  /*277f0*/  SHF.R.S32.HI R19, RZ, 0x1f, R18 ;  /* 0x0000001fff137819 */ /* 0x000fc80000011412 */
[----:B------:R-:W-:-:S04]  /*27800*/  LEA.HI R19, R19, R18, RZ, 0x5 ;  /* 0x0000001213137211 */ /* 0x000fc800078f28ff */
[----:B------:R-:W-:Y:S02]  /*27810*/  SHF.R.S32.HI R19, RZ, 0x5, R19 ;  /* 0x00000005ff137819 */ /* 0x000fe40000011413 */
[----:B---3--:R-:W-:-:S04]  /*27820*/  IADD3 R32, P5, R32, UR30, RZ ;  /* 0x0000001e20207c10 */ /* 0x008fc8000ffbe0ff */
[----:B----4-:R-:W-:Y:S02]  /*27830*/  IADD3.X R42, R42, UR32, RZ, P5, !PT ;  /* 0x000000202a2a7c10 */ /* 0x010fe4000affe4ff */
[----:B--2---:R-:W-:Y:S02]  /*27840*/  IADD3 R4, P3, R4, UR30, RZ ;  /* 0x0000001e04047c10 */ /* 0x004fe4000ff7e0ff */
[----:B------:R-:W-:Y:S02]  /*27850*/  IADD3 R5, P4, R5, UR30, RZ ;  /* 0x0000001e05057c10 */ /* 0x000fe4000ff9e0ff */
[----:B------:R-:W-:Y:S02]  /*27860*/  IADD3.X R27, R27, UR32, RZ, P3, !PT ;  /* 0x000000201b1b7c10 */ /* 0x000fe40009ffe4ff */
[----:B------:R-:W-:Y:S02]  /*27870*/  IADD3 R28, P3, R28, UR30, RZ ;  /* 0x0000001e1c1c7c10 */ /* 0x000fe4000ff7e0ff */
[----:B------:R-:W-:-:S02]  /*27880*/  IADD3 R2, P1, R2, UR30, RZ ;  /* 0x0000001e02027c10 */ /* 0x000fc4000ff3e0ff */
[----:B------:R-:W-:Y:S02]  /*27890*/  IADD3 R3, P2, R3, UR30, RZ ;  /* 0x0000001e03037c10 */ /* 0x000fe4000ff5e0ff */
[----:B------:R-:W-:Y:S02]  /*278a0*/  IADD3.X R35, R35, UR32, RZ, P1, !PT ;  /* 0x0000002023237c10 */ /* 0x000fe40008ffe4ff */
[----:B------:R-:W-:Y:S02]  /*278b0*/  IADD3 R24, P1, R24, UR30, RZ ;  /* 0x0000001e18187c10 */ /* 0x000fe4000ff3e0ff */
[----:B------:R-:W-:Y:S01]  /*278c0*/  IADD3.X R25, R25, UR32, RZ, P2, !PT ;  /* 0x0000002019197c10 */ /* 0x000fe200097fe4ff */
[----:B------:R-:W-:Y:S01]  /*278d0*/  VIADD R6, R6, 0x1 ;  /* 0x0000000106067836 */ /* 0x000fe20000000000 */
[----:B------:R-:W-:-:S04]  /*278e0*/  IADD3 R7, P6, R7, UR30, RZ ;  /* 0x0000001e07077c10 */ /* 0x000fc8000ffde0ff */
[----:B------:R0:W-:Y:S04]  /*278f0*/  STL [R1+0xb70], R6 ;  /* 0x000b700601007387 */ /* 0x0001e80000100800 */
[----:B------:R1:W-:Y:S04]  /*27900*/  STL [R1+0xb6c], R7 ;  /* 0x000b6c0701007387 */ /* 0x0003e80000100800 */
[----:B------:R2:W-:Y:S01]  /*27910*/  STL [R1+0xb64], R2 ;  /* 0x000b640201007387 */ /* 0x0005e20000100800 */
[----:B------:R-:W-:-:S03]  /*27920*/  IADD3.X R33, R33, UR32, RZ, P6, !PT ;  /* 0x0000002021217c10 */ /* 0x000fc6000b7fe4ff */
[----:B------:R3:W-:Y:S01]  /*27930*/  STL [R1+0xb5c], R3 ;  /* 0x000b5c0301007387 */ /* 0x0007e20000100800 */
[----:B------:R-:W-:-:S03]  /*27940*/  IADD3 R34, P6, R34, UR30, RZ ;  /* 0x0000001e22227c10 */ /* 0x000fc6000ffde0ff */
[----:B------:R4:W-:Y:S04]  /*27950*/  STL [R1+0xb54], R4 ;  /* 0x000b540401007387 */ /* 0x0009e80000100800 */
[----:B------:R4:W-:Y:S04]  /*27960*/  STL [R1+0xb4c], R5 ;  /* 0x000b4c0501007387 */ /* 0x0009e80000100800 */
[----:B------:R4:W-:Y:S04]  /*27970*/  STL [R1+0xb44], R32 ;  /* 0x000b442001007387 */ /* 0x0009e80000100800 */
[----:B------:R4:W-:Y:S01]  /*27980*/  STL [R1+0xb68], R33 ;  /* 0x000b682101007387 */ /* 0x0009e20000100800 */
[----:B------:R-:W-:-:S03]  /*27990*/  IADD3 R26, P2, R26, UR30, RZ ;  /* 0x0000001e1a1a7c10 */ /* 0x000fc6000ff5e0ff */
        /* <DEDUP_REMOVED lines=8> */
[----:B------:R4:W-:Y:S01]  /*27a20*/  STL [R1+0x1350], R28 ;  /* 0x0013501c01007387 */ /* 0x0009e20000100800 */
[----:B------:R-:W-:-:S03]  /*27a30*/  IADD3 R41, P5, R41, UR30, RZ ;  /* 0x0000001e29297c10 */ /* 0x000fc6000ffbe0ff */
[----:B------:R4:W-:Y:S01]  /*27a40*/  STL [R1+0xb48], R29 ;  /* 0x000b481d01007387 */ /* 0x0009e20000100800 */
[----:B------:R-:W-:-:S03]  /*27a50*/  IADD3.X R40, R40, UR32, RZ, P6, !PT ;  /* 0x0000002028287c10 */ /* 0x000fc6000b7fe4ff */
[----:B------:R4:W-:Y:S01]  /*27a60*/  STL [R1+0x1348], R43 ;  /* 0x0013482b01007387 */ /* 0x0009e20000100800 */
[----:B------:R-:W-:Y:S03]  /*27a70*/  HMMA.16816.F32 R44, R12, R16, R44 ;  /* 0x000000100c2c723c */ /* 0x000fe6000000182c */
[----:B------:R4:W-:Y:S01]  /*27a80*/  STL [R1+0xb40], R42 ;  /* 0x000b402a01007387 */ /* 0x0009e20000100800 */
[----:B------:R-:W-:-:S03]  /*27a90*/  IADD3 R61, P6, R61, UR30, RZ ;  /* 0x0000001e3d3d7c10 */ /* 0x000fc6000ffde0ff */
[----:B------:R-:W4:Y:S04]  /*27aa0*/  LDL.LU R16, [R1+0xb30] ;  /* 0x000b300001107983 */ /* 0x000f280000300800 */
[----:B------:R4:W-:Y:S04]  /*27ab0*/  STL [R1+0x1340], R41 ;  /* 0x0013402901007387 */ /* 0x0009e80000100800 */
[----:B------:R-:W4:Y:S01]  /*27ac0*/  LDL.LU R17, [R1+0x1330] ;  /* 0x0013300001117983 */ /* 0x000f220000300800 */
[C---:B------:R-:W-:Y:S03]  /*27ad0*/  HMMA.16816.F32 R48, R12.reuse, R20, R48 ;  /* 0x000000140c30723c */ /* 0x040fe60000001830 */
[----:B------:R4:W-:Y:S04]  /*27ae0*/  STL [R1+0xb38], R40 ;  /* 0x000b382801007387 */ /* 0x0009e80000100800 */
[----:B------:R-:W4:Y:S04]  /*27af0*/  LDL.LU R20, [R1+0x1354] ;  /* 0x0013540001147983 */ /* 0x000f280000300800 */
[----:B------:R4:W-:Y:S01]  /*27b00*/  STL [R1+0x1338], R61 ;  /* 0x0013383d01007387 */ /* 0x0009e20000100800 */
[C---:B------:R-:W-:Y:S03]  /*27b10*/  HMMA.16816.F32 R52, R12.reuse, R30, R52 ;  /* 0x0000001e0c34723c */ /* 0x040fe60000001834 */
[----:B------:R-:W4:Y:S04]  /*27b20*/  LDL.LU R21, [R1+0x1328] ;  /* 0x0013280001157983 */ /* 0x000f280000300800 */
[----:B------:R-:W4:Y:S01]  /*27b30*/  LDL.LU R30, [R1+0x134c] ;  /* 0x00134c00011e7983 */ /* 0x000f220000300800 */
[----:B------:R-:W-:Y:S03]  /*27b40*/  HMMA.16816.F32 R56, R12, R22, R56 ;  /* 0x000000160c38723c */ /* 0x000fe60000001838 */
[----:B------:R-:W4:Y:S04]  /*27b50*/  LDL.LU R31, [R1+0x1320] ;  /* 0x00132000011f7983 */ /* 0x000f280000300800 */
[----:B------:R-:W4:Y:S04]  /*27b60*/  LDL.LU R22, [R1+0x1344] ;  /* 0x0013440001167983 */ /* 0x000f280000300800 */
[----:B------:R-:W4:Y:S01]  /*27b70*/  LDL.LU R23, [R1+0x1318] ;  /* 0x0013180001177983 */ /* 0x000f220000300800 */
[----:B------:R-:W-:-:S03]  /*27b80*/  ISETP.NE.U32.AND P0, PT, R6, R19, PT ;  /* 0x000000130600720c */ /* 0x000fc60003f05070 */
[----:B------:R-:W4:Y:S04]  /*27b90*/  LDL.LU R18, [R1+0x133c] ;  /* 0x00133c0001127983 */ /* 0x000f280000300800 */
[----:B------:R-:W4:Y:S04]  /*27ba0*/  LDL.LU R19, [R1+0x1310] ;  /* 0x0013100001137983 */ /* 0x000f280000300800 */
[----:B0-----:R-:W4:Y:S04]  /*27bb0*/  LDL.LU R6, [R1+0x1334] ;  /* 0x0013340001067983 */ /* 0x001f280000300800 */
[----:B-1----:R-:W4:Y:S04]  /*27bc0*/  LDL.LU R7, [R1+0x1308] ;  /* 0x0013080001077983 */ /* 0x002f280000300800 */
[----:B--2---:R-:W2:Y:S04]  /*27bd0*/  LDL.LU R2, [R1+0x132c] ;  /* 0x00132c0001027983 */ /* 0x004ea80000300800 */
[----:B---3--:R-:W3:Y:S04]  /*27be0*/  LDL.LU R3, [R1+0x1300] ;  /* 0x0013000001037983 */ /* 0x008ee80000300800 */
        /* <DEDUP_REMOVED lines=17> */
[----:B------:R-:W-:-:S02]  /*27d00*/  IADD3.X R16, R16, UR32, RZ, P1, !PT ;  /* 0x0000002010107c10 */ /* 0x000fc40008ffe4ff */
[----:B------:R-:W-:Y:S02]  /*27d10*/  IADD3 R17, P1, R17, UR30, RZ ;  /* 0x0000001e11117c10 */ /* 0x000fe4000ff3e0ff */
[----:B------:R-:W-:Y:S01]  /*27d20*/  IADD3.X R20, R20, UR32, RZ, P2, !PT ;  /* 0x0000002014147c10 */ /* 0x000fe200097fe4ff */
[----:B------:R0:W-:Y:S01]  /*27d30*/  STL [R1+0xb30], R16 ;  /* 0x000b301001007387 */ /* 0x0001e20000100800 */
[----:B------:R-:W-:Y:S02]  /*27d40*/  IADD3 R21, P2, R21, UR30, RZ ;  /* 0x0000001e15157c10 */ /* 0x000fe4000ff5e0ff */
[----:B------:R-:W-:Y:S01]  /*27d50*/  IADD3.X R30, R30, UR32, RZ, P3, !PT ;  /* 0x000000201e1e7c10 */ /* 0x000fe20009ffe4ff */
[----:B------:R1:W-:Y:S01]  /*27d60*/  STL [R1+0x1330], R17 ;  /* 0x0013301101007387 */ /* 0x0003e20000100800 */
[----:B------:R-:W-:Y:S02]  /*27d70*/  IADD3 R31, P3, R31, UR30, RZ ;  /* 0x0000001e1f1f7c10 */ /* 0x000fe4000ff7e0ff */
[----:B------:R-:W-:Y:S01]  /*27d80*/  IADD3.X R22, R22, UR32, RZ, P4, !PT ;  /* 0x0000002016167c10 */ /* 0x000fe2000a7fe4ff */
[----:B------:R1:W-:Y:S01]  /*27d90*/  STL [R1+0x1354], R20 ;  /* 0x0013541401007387 */ /* 0x0003e20000100800 */
[----:B------:R-:W-:-:S03]  /*27da0*/  IADD3 R23, P4, R23, UR30, RZ ;  /* 0x0000001e17177c10 */ /* 0x000fc6000ff9e0ff */
[----:B------:R1:W-:Y:S01]  /*27db0*/  STL [R1+0x1328], R21 ;  /* 0x0013281501007387 */ /* 0x0003e20000100800 */
[----:B------:R-:W-:-:S03]  /*27dc0*/  IADD3.X R18, R18, UR32, RZ, P5, !PT ;  /* 0x0000002012127c10 */ /* 0x000fc6000affe4ff */
[----:B------:R1:W-:Y:S01]  /*27dd0*/  STL [R1+0x134c], R30 ;  /* 0x00134c1e01007387 */ /* 0x0003e20000100800 */
[----:B------:R-:W-:-:S03]  /*27de0*/  IADD3 R19, P5, R19, UR30, RZ ;  /* 0x0000001e13137c10 */ /* 0x000fc6000ffbe0ff */
[----:B------:R1:W-:Y:S01]  /*27df0*/  STL [R1+0x1320], R31 ;  /* 0x0013201f01007387 */ /* 0x0003e20000100800 */
[----:B------:R-:W-:-:S03]  /*27e00*/  IADD3.X R6, R6, UR32, RZ, P6, !PT ;  /* 0x0000002006067c10 */ /* 0x000fc6000b7fe4ff */
[----:B------:R1:W-:Y:S01]  /*27e10*/  STL [R1+0x1344], R22 ;  /* 0x0013441601007387 */ /* 0x0003e20000100800 */
[----:B------:R-:W-:-:S03]  /*27e20*/  IADD3 R7, P6, R7, UR30, RZ ;  /* 0x0000001e07077c10 */ /* 0x000fc6000ffde0ff */
[----:B------:R1:W-:Y:S01]  /*27e30*/  STL [R1+0x1318], R23 ;  /* 0x0013181701007387 */ /* 0x0003e20000100800 */
[----:B--2---:R-:W-:-:S03]  /*27e40*/  IADD3.X R2, R2, UR32, RZ, P1, !PT ;  /* 0x0000002002027c10 */ /* 0x004fc60008ffe4ff */
[----:B------:R2:W-:Y:S01]  /*27e50*/  STL [R1+0x133c], R18 ;  /* 0x00133c1201007387 */ /* 0x0005e20000100800 */
[----:B---3--:R-:W-:-:S03]  /*27e60*/  IADD3 R3, P1, R3, UR30, RZ ;  /* 0x0000001e03037c10 */ /* 0x008fc6000ff3e0ff */
[----:B------:R3:W-:Y:S01]  /*27e70*/  STL [R1+0x1310], R19 ;  /* 0x0013101301007387 */ /* 0x0007e20000100800 */
[----:B----4-:R-:W-:-:S03]  /*27e80*/  IADD3.X R4, R4, UR32, RZ, P2, !PT ;  /* 0x0000002004047c10 */ /* 0x010fc600097fe4ff */
        /* <DEDUP_REMOVED lines=26> */
[----:B------:R4:W-:Y:S04]  /*28030*/  STL [R1+0x12d8], R27 ;  /* 0x0012d81b01007387 */ /* 0x0009e80000100800 */
[----:B------:R4:W-:Y:S01]  /*28040*/  STL [R1+0x12fc], R28 ;  /* 0x0012fc1c01007387 */ /* 0x0009e20000100800 */
[----:B------:R-:W-:-:S03]  /*28050*/  IADD3.X R41, R41, UR32, RZ, P3, !PT ;  /* 0x0000002029297c10 */ /* 0x000fc60009ffe4ff */
[----:B------:R4:W-:Y:S01]  /*28060*/  STL [R1+0x12d0], R29 ;  /* 0x0012d01d01007387 */ /* 0x0009e20000100800 */
[----:B------:R-:W-:-:S03]  /*28070*/  IADD3 R40, P3, R40, UR30, RZ ;  /* 0x0000001e28287c10 */ /* 0x000fc6000ff7e0ff */
[----:B------:R4:W-:Y:S04]  /*28080*/  STL [R1+0x12f4], R43 ;  /* 0x0012f42b01007387 */ /* 0x0009e80000100800 */
[----:B------:R4:W-:Y:S01]  /*28090*/  STL [R1+0x12c8], R42 ;  /* 0x0012c82a01007387 */ /* 0x0009e20000100800 */
[----:B------:R-:W-:-:S03]  /*280a0*/  IADD3.X R61, R61, UR32, RZ, P4, !PT ;  /* 0x000000203d3d7c10 */ /* 0x000fc6000a7fe4ff */
[----:B0-----:R-:W4:Y:S04]  /*280b0*/  LDL.LU R16, [R1+0x12b8] ;  /* 0x0012b80001107983 */ /* 0x001f280000300800 */
[----:B------:R0:W-:Y:S04]  /*280c0*/  STL [R1+0x12ec], R41 ;  /* 0x0012ec2901007387 */ /* 0x0001e80000100800 */
[----:B-1----:R-:W4:Y:S04]  /*280d0*/  LDL.LU R17, [R1+0x12dc] ;  /* 0x0012dc0001117983 */ /* 0x002f280000300800 */
[----:B------:R1:W-:Y:S04]  /*280e0*/  STL [R1+0x12c0], R40 ;  /* 0x0012c02801007387 */ /* 0x0003e80000100800 */
[----:B------:R-:W4:Y:S04]  /*280f0*/  LDL.LU R20, [R1+0x12b0] ;  /* 0x0012b00001147983 */ /* 0x000f280000300800 */
[----:B------:R1:W-:Y:S04]  /*28100*/  STL [R1+0x12e4], R61 ;  /* 0x0012e43d01007387 */ /* 0x0003e80000100800 */
[----:B------:R-:W4:Y:S04]  /*28110*/  LDL.LU R21, [R1+0x12d4] ;  /* 0x0012d40001157983 */ /* 0x000f280000300800 */
[----:B------:R-:W4:Y:S04]  /*28120*/  LDL.LU R30, [R1+0x12a8] ;  /* 0x0012a800011e7983 */ /* 0x000f280000300800 */
[----:B------:R-:W4:Y:S04]  /*28130*/  LDL.LU R31, [R1+0x12cc] ;  /* 0x0012cc00011f7983 */ /* 0x000f280000300800 */
[----:B------:R-:W4:Y:S04]  /*28140*/  LDL.LU R22, [R1+0x12a0] ;  /* 0x0012a00001167983 */ /* 0x000f280000300800 */
[----:B------:R-:W4:Y:S04]  /*28150*/  LDL.LU R23, [R1+0x12c4] ;  /* 0x0012c40001177983 */ /* 0x000f280000300800 */
        /* <DEDUP_REMOVED lines=20> */
[----:B0-----:R-:W4:Y:S04]  /*282a0*/  LDL.LU R41, [R1+0x1248] ;  /* 0x0012480001297983 */ /* 0x001f280000300800 */
[----:B-1----:R-:W4:Y:S04]  /*282b0*/  LDL.LU R40, [R1+0x126c] ;  /* 0x00126c0001287983 */ /* 0x002f280000300800 */
[----:B------:R-:W4:Y:S01]  /*282c0*/  LDL.LU R61, [R1+0x1240] ;  /* 0x00124000013d7983 */ /* 0x000f220000300800 */
[----:B------:R-:W-:-:S02]  /*282d0*/  IADD3 R16, P4, R16, UR30, RZ ;  /* 0x0000001e10107c10 */ /* 0x000fc4000ff9e0ff */
[----:B------:R-:W-:Y:S02]  /*282e0*/  IADD3.X R17, R17, UR32, RZ, P5, !PT ;  /* 0x0000002011117c10 */ /* 0x000fe4000affe4ff */
[----:B------:R-:W-:Y:S02]  /*282f0*/  IADD3 R20, P5, R20, UR30, RZ ;  /* 0x0000001e14147c10 */ /* 0x000fe4000ffbe0ff */
[----:B------:R-:W-:Y:S02]  /*28300*/  IADD3.X R21, R21, UR32, RZ, P6, !PT ;  /* 0x0000002015157c10 */ /* 0x000fe4000b7fe4ff */
[----:B------:R-:W-:Y:S01]  /*28310*/  IADD3 R30, P6, R30, UR30, RZ ;  /* 0x0000001e1e1e7c10 */ /* 0x000fe2000ffde0ff */
[----:B------:R0:W-:Y:S01]  /*28320*/  STL [R1+0x12b8], R16 ;  /* 0x0012b81001007387 */ /* 0x0001e20000100800 */
[----:B------:R-:W-:-:S03]  /*28330*/  IADD3.X R31, R31, UR32, RZ, P1, !PT ;  /* 0x000000201f1f7c10 */ /* 0x000fc60008ffe4ff */
[----:B------:R1:W-:Y:S01]  /*28340*/  STL [R1+0x12dc], R17 ;  /* 0x0012dc1101007387 */ /* 0x0003e20000100800 */
[----:B------:R-:W-:-:S03]  /*28350*/  IADD3 R22, P1, R22, UR30, RZ ;  /* 0x0000001e16167c10 */ /* 0x000fc6000ff3e0ff */
[----:B------:R1:W-:Y:S01]  /*28360*/  STL [R1+0x12b0], R20 ;  /* 0x0012b01401007387 */ /* 0x0003e20000100800 */
[----:B------:R-:W-:-:S03]  /*28370*/  IADD3.X R23, R23, UR32, RZ, P2, !PT ;  /* 0x0000002017177c10 */ /* 0x000fc600097fe4ff */
[----:B------:R1:W-:Y:S01]  /*28380*/  STL [R1+0x12d4], R21 ;  /* 0x0012d41501007387 */ /* 0x0003e20000100800 */
[----:B--2---:R-:W-:-:S03]  /*28390*/  IADD3 R18, P2, R18, UR30, RZ ;  /* 0x0000001e12127c10 */ /* 0x004fc6000ff5e0ff */
[----:B------:R2:W-:Y:S01]  /*283a0*/  STL [R1+0x12a8], R30 ;  /* 0x0012a81e01007387 */ /* 0x0005e20000100800 */
[----:B---3--:R-:W-:-:S03]  /*283b0*/  IADD3.X R19, R19, UR32, RZ, P3, !PT ;  /* 0x0000002013137c10 */ /* 0x008fc60009ffe4ff */
[----:B------:R3:W-:Y:S01]  /*283c0*/  STL [R1+0x12cc], R31 ;  /* 0x0012cc1f01007387 */ /* 0x0007e20000100800 */
[----:B----4-:R-:W-:-:S03]  /*283d0*/  IADD3 R6, P3, R6, UR30, RZ ;  /* 0x0000001e06067c10 */ /* 0x010fc6000ff7e0ff */
        /* <DEDUP_REMOVED lines=34> */
[----:B------:R4:W-:Y:S04]  /*28600*/  STL [R1+0x1284], R27 ;  /* 0x0012841b01007387 */ /* 0x0009e80000100800 */
[----:B------:R4:W-:Y:S01]  /*28610*/  STL [R1+0x1258], R28 ;  /* 0x0012581c01007387 */ /* 0x0009e20000100800 */
[----:B------:R-:W-:-:S03]  /*28620*/  IADD3 R41, P6, R41, UR30, RZ ;  /* 0x0000001e29297c10 */ /* 0x000fc6000ffde0ff */
[----:B------:R4:W-:Y:S01]  /*28630*/  STL [R1+0x127c], R29 ;  /* 0x00127c1d01007387 */ /* 0x0009e20000100800 */
[----:B------:R-:W-:-:S03]  /*28640*/  IADD3.X R40, R40, UR32, RZ, P1, !PT ;  /* 0x0000002028287c10 */ /* 0x000fc60008ffe4ff */
[----:B------:R4:W-:Y:S04]  /*28650*/  STL [R1+0x1250], R43 ;  /* 0x0012502b01007387 */ /* 0x0009e80000100800 */
[----:B------:R4:W-:Y:S01]  /*28660*/  STL [R1+0x1274], R42 ;  /* 0x0012742a01007387 */ /* 0x0009e20000100800 */
[----:B------:R-:W-:-:S03]  /*28670*/  IADD3 R61, P1, R61, UR30, RZ ;  /* 0x0000001e3d3d7c10 */ /* 0x000fc6000ff3e0ff */
[----:B0-----:R-:W4:Y:S04]  /*28680*/  LDL.LU R16, [R1+0x1264] ;  /* 0x0012640001107983 */ /* 0x001f280000300800 */
[----:B------:R0:W-:Y:S04]  /*28690*/  STL [R1+0x1248], R41 ;  /* 0x0012482901007387 */ /* 0x0001e80000100800 */
[----:B-1----:R-:W4:Y:S04]  /*286a0*/  LDL.LU R17, [R1+0x1238] ;  /* 0x0012380001117983 */ /* 0x002f280000300800 */
[----:B------:R1:W-:Y:S04]  /*286b0*/  STL [R1+0x126c], R40 ;  /* 0x00126c2801007387 */ /* 0x0003e80000100800 */
[----:B------:R-:W4:Y:S04]  /*286c0*/  LDL.LU R20, [R1+0x125c] ;  /* 0x00125c0001147983 */ /* 0x000f280000300800 */
[----:B------:R1:W-:Y:S04]  /*286d0*/  STL [R1+0x1240], R61 ;  /* 0x0012403d01007387 */ /* 0x0003e80000100800 */
        /* <DEDUP_REMOVED lines=28> */
[----:B------:R-:W-:-:S02]  /*288a0*/  IADD3.X R16, R16, UR32, RZ, P2, !PT ;  /* 0x0000002010107c10 */ /* 0x000fc400097fe4ff */
[----:B------:R-:W-:Y:S02]  /*288b0*/  IADD3 R17, P2, R17, UR30, RZ ;  /* 0x0000001e11117c10 */ /* 0x000fe4000ff5e0ff */
[----:B------:R-:W-:Y:S02]  /*288c0*/  IADD3.X R20, R20, UR32, RZ, P3, !PT ;  /* 0x0000002014147c10 */ /* 0x000fe40009ffe4ff */
[----:B------:R-:W-:Y:S02]  /*288d0*/  IADD3 R21, P3, R21, UR30, RZ ;  /* 0x0000001e15157c10 */ /* 0x000fe4000ff7e0ff */
[----:B--2---:R-:W-:Y:S01]  /*288e0*/  IADD3.X R30, R30, UR32, RZ, P4, !PT ;  /* 0x000000201e1e7c10 */ /* 0x004fe2000a7fe4ff */
        /* <DEDUP_REMOVED lines=58> */
[----:B--2---:R-:W2:Y:S04]  /*28c90*/  LDL.LU R20, [R1+0x11b8] ;  /* 0x0011b80001147983 */ /* 0x004ea80000300800 */
[----:B------:R1:W-:Y:S04]  /*28ca0*/  STL [R1+0x11ec], R61 ;  /* 0x0011ec3d01007387 */ /* 0x0003e80000100800 */
        /* <DEDUP_REMOVED lines=30> */
[----:B--2---:R-:W-:Y:S02]  /*28e90*/  IADD3 R20, P6, R20, UR30, RZ ;  /* 0x0000001e14147c10 */ /* 0x004fe4000ffde0ff */
[----:B---3--:R-:W-:Y:S02]  /*28ea0*/  IADD3.X R21, R21, UR32, RZ, P1, !PT ;  /* 0x0000002015157c10 */ /* 0x008fe40008ffe4ff */
[----:B----4-:R-:W-:Y:S01]  /*28eb0*/  IADD3 R30, P1, R30, UR30, RZ ;  /* 0x0000001e1e1e7c10 */ /* 0x010fe2000ff3e0ff */
        /* <DEDUP_REMOVED lines=90> */
[----:B--2---:R-:W-:Y:S02]  /*29460*/  IADD3.X R20, R20, UR32, RZ, P4, !PT ;  /* 0x0000002014147c10 */ /* 0x004fe4000a7fe4ff */
[----:B---3--:R-:W-:Y:S02]  /*29470*/  IADD3 R21, P4, R21, UR30, RZ ;  /* 0x0000001e15157c10 */ /* 0x008fe4000ff9e0ff */
[----:B----4-:R-:W-:Y:S01]  /*29480*/  IADD3.X R30, R30, UR32, RZ, P5, !PT ;  /* 0x000000201e1e7c10 */ /* 0x010fe2000affe4ff */
        /* <DEDUP_REMOVED lines=1390> */
[----:B------:R-:W0:Y:S02]  /*2eb70*/  S2R R60, SR_TID.X ;  /* 0x00000000003c7919 */ /* 0x000e240000002100 */
[----:B0-----:R-:W-:-:S04]  /*2eb80*/  LOP3.LUT R60, R60, 0x1f, RZ, 0xc0, !PT ;  /* 0x0000001f3c3c7812 */ /* 0x001fc800078ec0ff */
[----:B------:R-:W-:Y:S02]  /*2eb90*/  LOP3.LUT R60, R60, 0x10, RZ, 0x3c, !PT ;  /* 0x000000103c3c7812 */ /* 0x000fe400078e3cff */
[----:B------:R-:W-:Y:S02]  /*2eba0*/  IADD3 R16, P1, R16, UR5, RZ ;  /* 0x0000000510107c10 */ /* 0x000fe4000ff3e0ff */
        /* <DEDUP_REMOVED lines=56> */
[----:B------:R1:W-:Y:S04]  /*2ef30*/  STL [R1+0x1514], R43 ;  /* 0x0015142b01007387 */ /* 0x0003e80000100800 */
[----:B------:R1:W-:Y:S04]  /*2ef40*/  STL [R1+0x151c], R42 ;  /* 0x00151c2a01007387 */ /* 0x0003e80000100800 */
[----:B------:R1:W-:Y:S04]  /*2ef50*/  STL [R1+0x1534], R61 ;  /* 0x0015343d01007387 */ /* 0x0003e80000100800 */
[----:B------:R1:W-:Y:S04]  /*2ef60*/  STL [R1+0x1524], R41 ;  /* 0x0015242901007387 */ /* 0x0003e80000100800 */
[----:B------:R1:W-:Y:S01]  /*2ef70*/  STL [R1+0x152c], R40 ;  /* 0x00152c2801007387 */ /* 0x0003e20000100800 */
[----:B------:R-:W-:Y:S05]  /*2ef80*/  @P0 BRA `(.L_x_1) ;  /* 0xfffffdf8004c0947 */ /* 0x000fea000383ffff */
.L_x_0:
[----:B------:R-:W-:Y:S01]  /*2ef90*/  STL [R1+0x1880], R57 ;  /* 0x0018803901007387 */ /* 0x000fe20000100800 */
[----:B-1---5:R-:W-:Y:S01]  /*2efa0*/  F2FP.SATFINITE.E5M2.F32.PACK_AB_MERGE_C R2, R9, R8, RZ ;  /* 0x000000080902723e */ /* 0x022fe200048060ff */
[----:B------:R-:W-:Y:S01]  /*2efb0*/  ULDC UR4, c[0x0][0x22c] ;  /* 0x00008b0000047ab9 */ /* 0x000fe20000000800 */
[----:B------:R-:W-:Y:S01]  /*2efc0*/  F2FP.SATFINITE.E5M2.F32.PACK_AB_MERGE_C R0, R11, R10, RZ ;  /* 0x0000000a0b00723e */ /* 0x000fe200048060ff */
[----:B------:R-:W-:Y:S01]  /*2efd0*/  STL [R1+0x187c], R56 ;  /* 0x00187c3801007387 */ /* 0x000fe20000100800 */
[----:B------:R-:W-:Y:S01]  /*2efe0*/  F2FP.SATFINITE.E5M2.F32.PACK_AB_MERGE_C R37, R37, R36, RZ ;  /* 0x000000242525723e */ /* 0x000fe200048060ff */
[----:B------:R-:W1:Y:S01]  /*2eff0*/  S2UR UR5, SR_CgaCtaId ;  /* 0x00000000000579c3 */ /* 0x000e620000008800 */
[----:B------:R-:W-:Y:S01]  /*2f000*/  ULDC.64 UR6, c[0x0][0x228] ;  /* 0x00008a0000067ab9 */ /* 0x000fe20000000a00 */
[----:B------:R-:W-:Y:S01]  /*2f010*/  STL [R1+0x1878], R59 ;  /* 0x0018783b01007387 */ /* 0x000fe20000100800 */
[----:B------:R-:W-:Y:S01]  /*2f020*/  ULDC.64 UR28, c[0x0][0x228] ;  /* 0x00008a00001c7ab9 */ /* 0x000fe20000000a00 */
[----:B------:R-:W-:Y:S01]  /*2f030*/  ULDC.64 UR24, c[0x0][0x228] ;  /* 0x00008a0000187ab9 */ /* 0x000fe20000000a00 */
        /* <DEDUP_REMOVED lines=11> */
[----:B------:R-:W-:Y:S01]  /*2f0f0*/  ULDC UR54, c[0x0][0x248] ;  /* 0x0000920000367ab9 */ /* 0x000fe20000000800 */
[----:B------:R-:W-:Y:S01]  /*2f100*/  ULDC UR55, c[0x0][0x248] ;  /* 0x0000920000377ab9 */ /* 0x000fe20000000800 */
[----:B------:R-:W-:Y:S01]  /*2f110*/  STL [R1+0x1868], R55 ;  /* 0x0018683701007387 */ /* 0x000fe20000100800 */
[----:B------:R-:W-:Y:S01]  /*2f120*/  ULDC UR53, c[0x0][0x248] ;  /* 0x0000920000357ab9 */ /* 0x000fe20000000800 */
        /* <DEDUP_REMOVED lines=34> */
[----:B------:R2:W-:Y:S01]  /*2f350*/  STL [R1+0x1844], R46 ;  /* 0x0018442e01007387 */ /* 0x0005e20000100800 */
[----:B------:R-:W-:Y:S01]  /*2f360*/  ULDC UR57, c[0x0][0x248] ;  /* 0x0000920000397ab9 */ /* 0x000fe20000000800 */
[----:B------:R-:W-:Y:S01]  /*2f370*/  ULDC UR61, c[0x0][0x248] ;  /* 0x00009200003d7ab9 */ /* 0x000fe20000000800 */
[----:B------:R-:W-:Y:S01]  /*2f380*/  ULDC UR60, c[0x0][0x248] ;  /* 0x00009200003c7ab9 */ /* 0x000fe20000000800 */
[----:B------:R-:W3:Y:S04]  /*2f390*/  LDL.LU R11, [R1+0x4] ;  /* 0x00000400010b7983 */ /* 0x000ee80000300800 */
[----:B------:R-:W-:Y:S04]  /*2f3a0*/  STL [R1+0x7cc], R2 ;  /* 0x0007cc0201007387 */ /* 0x000fe80000100800 */
[----:B------:R-:W4:Y:S04]  /*2f3b0*/  LDL.LU R10, [R1+0x8] ;  /* 0x00000800010a7983 */ /* 0x000f280000300800 */
[----:B------:R0:W-:Y:S04]  /*2f3c0*/  STL [R1+0x7c8], R0 ;  /* 0x0007c80001007387 */ /* 0x0001e80000100800 */
[----:B------:R-:W4:Y:S04]  /*2f3d0*/  LDL.LU R9, [R1+0xc] ;  /* 0x00000c0001097983 */ /* 0x000f280000300800 */
[----:B------:R-:W3:Y:S04]  /*2f3e0*/  LDL.LU R8, [R1+0x20] ;  /* 0x0000200001087983 */ /* 0x000ee80000300800 */
[----:B--2---:R-:W3:Y:S04]  /*2f3f0*/  LDL.LU R46, [R1+0x24] ;  /* 0x00002400012e7983 */ /* 0x004ee80000300800 */
        /* <DEDUP_REMOVED lines=52> */
[----:B------:R-:W2:Y:S04]  /*2f740*/  LDL.LU R36, [R1] ;  /* 0x0000000001247983 */ /* 0x000ea80000300800 */
[----:B------:R0:W-:Y:S02]  /*2f750*/  STL [R1+0x7dc], R37 ;  /* 0x0007dc2501007387 */ /* 0x0001e40000100800 */
[----:B0-----:R-:W-:-:S05]  /*2f760*/  F2FP.SATFINITE.E5M2.F32.PACK_AB_MERGE_C R37, R39, R38, RZ ;  /* 0x000000262725723e */ /* 0x001fca00048060ff */
[----:B------:R-:W-:Y:S01]  /*2f770*/  STL [R1+0x7d8], R37 ;  /* 0x0007d82501007387 */ /* 0x000fe20000100800 */
[----:B----4-:R-:W-:Y:S02]  /*2f780*/  F2FP.SATFINITE.E5M2.F32.PACK_AB_MERGE_C R10, R9, R10, RZ ;  /* 0x0000000a090a723e */ /* 0x010fe400048060ff */
[----:B---3--:R-:W-:Y:S02]  /*2f790*/  F2FP.SATFINITE.E5M2.F32.PACK_AB_MERGE_C R9, R46, R8, RZ ;  /* 0x000000082e09723e */ /* 0x008fe400048060ff */
[----:B--2---:R-:W-:Y:S02]  /*2f7a0*/  F2FP.SATFINITE.E5M2.F32.PACK_AB_MERGE_C R8, R44, R47, RZ ;  /* 0x0000002f2c08723e */ /* 0x004fe400048060ff */
[----:B------:R-:W-:Y:S02]  /*2f7b0*/  F2FP.SATFINITE.E5M2.F32.PACK_AB_MERGE_C R0, R0, R57, RZ ;  /* 0x000000390000723e */ /* 0x000fe400048060ff */
[----:B------:R-:W-:Y:S02]  /*2f7c0*/  F2FP.SATFINITE.E5M2.F32.PACK_AB_MERGE_C R6, R6, R7, RZ ;  /* 0x000000070606723e */ /* 0x000fe400048060ff */
[----:B------:R-:W-:-:S02]  /*2f7d0*/  F2FP.SATFINITE.E5M2.F32.PACK_AB_MERGE_C R4, R4, R5, RZ ;  /* 0x000000050404723e */ /* 0x000fc400048060ff */
[----:B------:R-:W-:-:S05]  /*2f7e0*/  F2FP.SATFINITE.E5M2.F32.PACK_AB_MERGE_C R11, R11, R36, RZ ;  /* 0x000000240b0b723e */ /* 0x000fca00048060ff */
[----:B------:R-:W-:Y:S04]  /*2f7f0*/  STL [R1+0x7ec], R11 ;  /* 0x0007ec0b01007387 */ /* 0x000fe80000100800 */
[----:B------:R0:W-:Y:S04]  /*2f800*/  STL [R1+0x7e8], R10 ;  /* 0x0007e80a01007387 */ /* 0x0001e80000100800 */
[----:B------:R2:W-:Y:S04]  /*2f810*/  STL [R1+0x7e4], R9 ;  /* 0x0007e40901007387 */ /* 0x0005e80000100800 */
[----:B------:R3:W-:Y:S01]  /*2f820*/  STL [R1+0x7e0], R8 ;  /* 0x0007e00801007387 */ /* 0x0007e20000100800 */
[----:B0-----:R-:W-:-:S02]  /*2f830*/  F2FP.SATFINITE.E5M2.F32.PACK_AB_MERGE_C R10, R50, R45, RZ ;  /* 0x0000002d320a723e */ /* 0x001fc400048060ff */
[----:B--2---:R-:W-:-:S03]  /*2f840*/  F2FP.SATFINITE.E5M2.F32.PACK_AB_MERGE_C R9, R48, R51, RZ ;  /* 0x000000333009723e */ /* 0x004fc600048060ff */
[----:B------:R0:W-:Y:S01]  /*2f850*/  STL [R1+0x7d0], R10 ;  /* 0x0007d00a01007387 */ /* 0x0001e20000100800 */
[----:B---3--:R-:W-:-:S03]  /*2f860*/  F2FP.SATFINITE.E5M2.F32.PACK_AB_MERGE_C R8, R54, R49, RZ ;  /* 0x000000313608723e */ /* 0x008fc600048060ff */
[----:B------:R2:W-:Y:S04]  /*2f870*/  STL [R1+0x7d4], R9 ;  /* 0x0007d40901007387 */ /* 0x0005e80000100800 */
[----:B------:R3:W-:Y:S01]  /*2f880*/  STL [R1+0x7c0], R8 ;  /* 0x0007c00801007387 */ /* 0x0007e20000100800 */
[----:B0-----:R-:W-:Y:S02]  /*2f890*/  F2FP.SATFINITE.E5M2.F32.PACK_AB_MERGE_C R10, R52, R55, RZ ;  /* 0x00000037340a723e */ /* 0x001fe400048060ff */
[----:B--2---:R-:W-:-:S03]  /*2f8a0*/  F2FP.SATFINITE.E5M2.F32.PACK_AB_MERGE_C R9, R58, R53, RZ ;  /* 0x000000353a09723e */ /* 0x004fc600048060ff */
[----:B------:R-:W-:Y:S01]  /*2f8b0*/  STL [R1+0x7c4], R10 ;  /* 0x0007c40a01007387 */ /* 0x000fe20000100800 */
[----:B---3--:R-:W-:-:S03]  /*2f8c0*/  F2FP.SATFINITE.E5M2.F32.PACK_AB_MERGE_C R8, R56, R59, RZ ;  /* 0x0000003b3808723e */ /* 0x008fc600048060ff */
[----:B------:R0:W-:Y:S04]  /*2f8d0*/  STL [R1+0x7b4], R9 ;  /* 0x0007b40901007387 */ /* 0x0001e80000100800 */
[----:B------:R2:W-:Y:S04]  /*2f8e0*/  STL [R1+0x7b0], R8 ;  /* 0x0007b00801007387 */ /* 0x0005e80000100800 */
[----:B------:R3:W-:Y:S01]  /*2f8f0*/  STL [R1+0x5e4], R0 ;  /* 0x0005e40001007387 */ /* 0x0007e20000100800 */
[----:B0-----:R-:W-:Y:S02]  /*2f900*/  F2FP.SATFINITE.E5M2.F32.PACK_AB_MERGE_C R9, R61, R60, RZ ;  /* 0x0000003c3d09723e */ /* 0x001fe400048060ff */
[----:B--2---:R-:W-:-:S03]  /*2f910*/  F2FP.SATFINITE.E5M2.F32.PACK_AB_MERGE_C R8, R42, R43, RZ ;  /* 0x0000002b2a08723e */ /* 0x004fc600048060ff */
[----:B------:R0:W-:Y:S01]  /*2f920*/  STL [R1+0x5e0], R9 ;  /* 0x0005e00901007387 */ /* 0x0001e20000100800 */
[----:B---3--:R-:W-:-:S03]  /*2f930*/  F2FP.SATFINITE.E5M2.F32.PACK_AB_MERGE_C R0, R40, R41, RZ ;  /* 0x000000292800723e */ /* 0x008fc600048060ff */
        /* <DEDUP_REMOVED lines=24> */
[----:B------:R-:W-:Y:S04]  /*2fac0*/  STL [R1+0x590], R8 ;  /* 0x0005900801007387 */ /* 0x000fe80000100800 */
[----:B------:R0:W-:Y:S04]  /*2fad0*/  STL [R1+0x5a8], R0 ;  /* 0x0005a80001007387 */ /* 0x0001e80000100800 */
[----:B------:R-:W-:Y:S04]  /*2fae0*/  STL [R1+0x580], R6 ;  /* 0x0005800601007387 */ /* 0x000fe80000100800 */
[----:B------:R-:W2:Y:S01]  /*2faf0*/  LDL.LU R39, [R1+0x57c] ;  /* 0x00057c0001277983 */ /* 0x000ea20000300800 */
[----:B0-----:R-:W-:-:S03]  /*2fb00*/  F2FP.SATFINITE.E5M2.F32.PACK_AB_MERGE_C R0, R2, R3, RZ ;  /* 0x000000030200723e */ /* 0x001fc600048060ff */
[----:B------:R-:W-:Y:S04]  /*2fb10*/  STL [R1+0x584], R4 ;  /* 0x0005840401007387 */ /* 0x000fe80000100800 */
[----:B------:R-:W3:Y:S04]  /*2fb20*/  LDL.LU R38, [R1+0x560] ;  /* 0x0005600001267983 */ /* 0x000ee80000300800 */
[----:B------:R-:W-:Y:S01]  /*2fb30*/  STL [R1+0x574], R0 ;  /* 0x0005740001007387 */ /* 0x000fe20000100800 */
[----:B------:R-:W-:Y:S06]  /*2fb40*/  BAR.SYNC.DEFER_BLOCKING 0x0 ;  /* 0x0000000000007b1d */ /* 0x000fec0000010000 */
[----:B---3--:R0:W-:Y:S04]  /*2fb50*/  STL [R1+0x1908], R38 ;  /* 0x0019082601007387 */ /* 0x0081e80000100800 */
[----:B0-----:R-:W2:Y:S04]  /*2fb60*/  LDL.LU R38, [R1+0x578] ;  /* 0x0005780001267983 */ /* 0x001ea80000300800 */
[----:B------:R-:W3:Y:S04]  /*2fb70*/  LDL.LU R37, [R1+0x564] ;  /* 0x0005640001257983 */ /* 0x000ee80000300800 */
        /* <DEDUP_REMOVED lines=58> */
[----:B--2---:R-:W-:-:S03]  /*2ff20*/  F2FP.SATFINITE.E5M2.F32.PACK_AB_MERGE_C R39, R39, R38, RZ ;  /* 0x000000262727723e */ /* 0x004fc600048060ff */
[----:B------:R-:W2:Y:S04]  /*2ff30*/  LDL.LU R38, [R1+0x1908] ;  /* 0x0019080001267983 */ /* 0x000ea80000300800 */
[----:B------:R-:W-:Y:S01]  /*2ff40*/  STL [R1+0x570], R39 ;  /* 0x0005702701007387 */ /* 0x000fe20000100800 */
[----:B----4-:R-:W-:Y:S02]  /*2ff50*/  F2FP.SATFINITE.E5M2.F32.PACK_AB_MERGE_C R11, R11, R36, RZ ;  /* 0x000000240b0b723e */ /* 0x010fe400048060ff */
[----:B---3--:R-:W-:Y:S02]  /*2ff60*/  F2FP.SATFINITE.E5M2.F32.PACK_AB_MERGE_C R10, R9, R10, RZ ;  /* 0x0000000a090a723e */ /* 0x008fe400048060ff */
[----:B------:R-:W-:Y:S02]  /*2ff70*/  F2FP.SATFINITE.E5M2.F32.PACK_AB_MERGE_C R9, R46, R8, RZ ;  /* 0x000000082e09723e */ /* 0x000fe400048060ff */
[----:B------:R-:W-:-:S02]  /*2ff80*/  F2FP.SATFINITE.E5M2.F32.PACK_AB_MERGE_C R8, R44, R47, RZ ;  /* 0x0000002f2c08723e */ /* 0x000fc400048060ff */
[----:B------:R-:W-:Y:S02]  /*2ff90*/  F2FP.SATFINITE.E5M2.F32.PACK_AB_MERGE_C R0, R0, R57, RZ ;  /* 0x000000390000723e */ /* 0x000fe400048060ff */
[----:B------:R-:W-:Y:S02]  /*2ffa0*/  F2FP.SATFINITE.E5M2.F32.PACK_AB_MERGE_C R6, R6, R7, RZ ;  /* 0x000000070606723e */ /* 0x000fe400048060ff */
[----:B------:R-:W-:Y:S02]  /*2ffb0*/  F2FP.SATFINITE.E5M2.F32.PACK_AB_MERGE_C R4, R4, R5, RZ ;  /* 0x000000050404723e */ /* 0x000fe400048060ff */
[----:B--2---:R-:W-:-:S05]  /*2ffc0*/  F2FP.SATFINITE.E5M2.F32.PACK_AB_MERGE_C R37, R37, R38, RZ ;  /* 0x000000262525723e */ /* 0x004fca00048060ff */
[----:B------:R-:W-:Y:S04]  /*2ffd0*/  STL [R1+0x564], R37 ;  /* 0x0005642501007387 */ /* 0x000fe80000100800 */
        /* <DEDUP_REMOVED lines=51> */
[----:B------:R-:W2:Y:S04]  /*30310*/  LDL.LU R37, [R1+0x4b4] ;  /* 0x0004b40001257983 */ /* 0x000ea80000300800 */
[----:B------:R0:W-:Y:S04]  /*30320*/  STL [R1+0x4c4], R0 ;  /* 0x0004c40001007387 */ /* 0x0001e80000100800 */
        /* <DEDUP_REMOVED lines=58> */
[----:B--2---:R-:W-:-:S05]  /*306d0*/  F2FP.SATFINITE.E5M2.F32.PACK_AB_MERGE_C R37, R37, R38, RZ ;  /* 0x000000262525723e */ /* 0x004fca00048060ff */
[----:B------:R-:W-:Y:S01]  /*306e0*/  STL [R1+0x4b4], R37 ;  /* 0x0004b42501007387 */ /* 0x000fe20000100800 */
[----:B---3--:R-:W-:Y:S02]  /*306f0*/  F2FP.SATFINITE.E5M2.F32.PACK_AB_MERGE_C R11, R11, R36, RZ ;  /* 0x000000240b0b723e */ /* 0x008fe400048060ff */
[----:B----4-:R-:W-:-:S03]  /*30700*/  F2FP.SATFINITE.E5M2.F32.PACK_AB_MERGE_C R10, R9, R10, RZ ;  /* 0x0000000a090a723e */ /* 0x010fc600048060ff */
[----:B------:R-:W-:Y:S01]  /*30710*/  STL [R1+0x4b0], R11 ;  /* 0x0004b00b01007387 */ /* 0x000fe20000100800 */
[----:B------:R-:W-:-:S03]  /*30720*/  F2FP.SATFINITE.E5M2.F32.PACK_AB_MERGE_C R9, R46, R8, RZ ;  /* 0x000000082e09723e */ /* 0x000fc600048060ff */
[----:B------:R0:W-:Y:S01]  /*30730*/  STL [R1+0x4a4], R10 ;  /* 0x0004a40a01007387 */ /* 0x0001e20000100800 */
[----:B------:R-:W-:-:S03]  /*30740*/  F2FP.SATFINITE.E5M2.F32.PACK_AB_MERGE_C R8, R44, R47, RZ ;  /* 0x0000002f2c08723e */ /* 0x000fc600048060ff */
        /* <DEDUP_REMOVED lines=13> */
[----:B------:R2:W-:Y:S01]  /*30820*/  STL [R1+0x478], R8 ;  /* 0x0004780801007387 */ /* 0x0005e20000100800 */
[----:B------:R-:W-:-:S05]  /*30830*/  F2FP.SATFINITE.E5M2.F32.PACK_AB_MERGE_C R0, R0, R57, RZ ;  /* 0x000000390000723e */ /* 0x000fca00048060ff */
[----:B------:R3:W-:Y:S01]  /*30840*/  STL [R1+0x47c], R0 ;  /* 0x00047c0001007387 */ /* 0x0007e20000100800 */
[----:B0-----:R-:W-:Y:S02]  /*30850*/  F2FP.SATFINITE.E5M2.F32.PACK_AB_MERGE_C R9, R61, R60, RZ ;  /* 0x0000003c3d09723e */ /* 0x001fe400048060ff */
[----:B--2---:R-:W-:-:S03]  /*30860*/  F2FP.SATFINITE.E5M2.F32.PACK_AB_MERGE_C R8, R42, R43, RZ ;  /* 0x0000002b2a08723e */ /* 0x004fc600048060ff */
[----:B------:R-:W-:Y:S04]  /*30870*/  STL [R1+0x474], R9 ;  /* 0x0004740901007387 */ /* 0x000fe80000100800 */
[----:B------:R0:W-:Y:S01]  /*30880*/  STL [R1+0x470], R8 ;  /* 0x0004700801007387 */ /* 0x0001e20000100800 */
[----:B---3--:R-:W-:Y:S02]  /*30890*/  F2FP.SATFINITE.E5M2.F32.PACK_AB_MERGE_C R0, R40, R41, RZ ;  /* 0x000000292800723e */ /* 0x008fe400048060ff */
[----:B------:R-:W-:-:S05]  /*308a0*/  F2FP.SATFINITE.E5M2.F32.PACK_AB_MERGE_C R39, R34, R35, RZ ;  /* 0x000000232227723e */ /* 0x000fca00048060ff */
[----:B------:R-:W-:Y:S01]  /*308b0*/  STL [R1+0x1884], R39 ;  /* 0x0018842701007387 */ /* 0x000fe20000100800 */
[----:B0-----:R-:W-:-:S03]  /*308c0*/  F2FP.SATFINITE.E5M2.F32.PACK_AB_MERGE_C R8, R32, R33, RZ ;  /* 0x000000212008723e */ /* 0x001fc600048060ff */
[----:B------:R0:W-:Y:S04]  /*308d0*/  STL [R1+0x460], R0 ;  /* 0x0004600001007387 */ /* 0x0001e80000100800 */
[----:B------:R2:W-:Y:S01]  /*308e0*/  STL [R1+0x454], R8 ;  /* 0x0004540801007387 */ /* 0x0005e20000100800 */
[----:B0-----:R-:W-:Y:S02]  /*308f0*/  F2FP.SATFINITE.E5M2.F32.PACK_AB_MERGE_C R0, R30, R31, RZ ;  /* 0x0000001f1e00723e */ /* 0x001fe400048060ff */
[----:B------:R-:W-:-:S03]  /*30900*/  F2FP.SATFINITE.E5M2.F32.PACK_AB_MERGE_C R9, R28, R29, RZ ;  /* 0x0000001d1c09723e */ /* 0x000fc600048060ff */
[----:B------:R0:W-:Y:S01]  /*30910*/  STL [R1+0x450], R0 ;  /* 0x0004500001007387 */ /* 0x0001e20000100800 */
[----:B--2---:R-:W-:-:S03]  /*30920*/  F2FP.SATFINITE.E5M2.F32.PACK_AB_MERGE_C R8, R26, R27, RZ ;  /* 0x0000001b1a08723e */ /* 0x004fc600048060ff */
[----:B------:R2:W-:Y:S01]  /*30930*/  STL [R1+0x444], R9 ;  /* 0x0004440901007387 */ /* 0x0005e20000100800 */
[----:B0-----:R-:W-:-:S03]  /*30940*/  F2FP.SATFINITE.E5M2.F32.PACK_AB_MERGE_C R0, R24, R25, RZ ;  /* 0x000000191800723e */ /* 0x001fc600048060ff */
[----:B------:R0:W-:Y:S04]  /*30950*/  STL [R1+0x440], R8 ;  /* 0x0004400801007387 */ /* 0x0001e80000100800 */
[----:B------:R3:W-:Y:S01]  /*30960*/  STL [R1+0x448], R0 ;  /* 0x0004480001007387 */ /* 0x0007e20000100800 */
[----:B--2---:R-:W-:Y:S02]  /*30970*/  F2FP.SATFINITE.E5M2.F32.PACK_AB_MERGE_C R9, R22, R23, RZ ;  /* 0x000000171609723e */ /* 0x004fe400048060ff */
[----:B0-----:R-:W-:-:S03]  /*30980*/  F2FP.SATFINITE.E5M2.F32.PACK_AB_MERGE_C R8, R20, R21, RZ ;  /* 0x000000151408723e */ /* 0x001fc600048060ff */
        /* <DEDUP_REMOVED lines=9> */
[----:B------:R0:W-:Y:S01]  /*30a20*/  STL [R1+0x418], R0 ;  /* 0x0004180001007387 */ /* 0x0001e20000100800 */
[----:B------:R-:W-:-:S05]  /*30a30*/  F2FP.SATFINITE.E5M2.F32.PACK_AB_MERGE_C R6, R6, R7, RZ ;  /* 0x000000070606723e */ /* 0x000fca00048060ff */
[----:B------:R-:W-:Y:S01]  /*30a40*/  STL [R1+0x414], R6 ;  /* 0x0004140601007387 */ /* 0x000fe20000100800 */
[----:B------:R-:W-:-:S03]  /*30a50*/  F2FP.SATFINITE.E5M2.F32.PACK_AB_MERGE_C R4, R4, R5, RZ ;  /* 0x000000050404723e */ /* 0x000fc600048060ff */
[----:B------:R-:W2:Y:S04]  /*30a60*/  LDL.LU R38, [R1+0x400] ;  /* 0x0004000001267983 */ /* 0x000ea80000300800 */
[----:B------:R-:W-:Y:S01]  /*30a70*/  STL [R1+0x410], R4 ;  /* 0x0004100401007387 */ /* 0x000fe20000100800 */
[----:B0-----:R-:W-:-:S03]  /*30a80*/  F2FP.SATFINITE.E5M2.F32.PACK_AB_MERGE_C R0, R2, R3, RZ ;  /* 0x000000030200723e */ /* 0x001fc600048060ff */
        /* <DEDUP_REMOVED lines=115> */
[----:B------:R-:W-:Y:S01]  /*311c0*/  STL [R1+0x43c], R6 ;  /* 0x00043c0601007387 */ /* 0x000fe20000100800 */
[----:B------:R-:W-:-:S03]  /*311d0*/  F2FP.SATFINITE.E5M2.F32.PACK_AB_MERGE_C R4, R4, R5, RZ ;  /* 0x000000050404723e */ /* 0x000fc600048060ff */
[----:B0-----:R-:W3:Y:S04]  /*311e0*/  LDL.LU R8, [R1+0x6d0] ;  /* 0x0006d00001087983 */ /* 0x001ee80000300800 */
[----:B------:R-:W-:Y:S01]  /*311f0*/  STL [R1+0x48c], R4 ;  /* 0x00048c0401007387 */ /* 0x000fe20000100800 */
[----:B--2---:R-:W-:-:S03]  /*31200*/  F2FP.SATFINITE.E5M2.F32.PACK_AB_MERGE_C R0, R2, R3, RZ ;  /* 0x000000030200723e */ /* 0x004fc600048060ff */
[----:B------:R-:W3:Y:S04]  /*31210*/  LDL.LU R46, [R1+0x6d4] ;  /* 0x0006d400012e7983 */ /* 0x000ee80000300800 */
[----:B------:R0:W-:Y:S04]  /*31220*/  STL [R1+0x46c], R0 ;  /* 0x00046c0001007387 */ /* 0x0001e80000100800 */
        /* <DEDUP_REMOVED lines=52> */
[----:B---3--:R-:W-:-:S05]  /*31570*/  F2FP.SATFINITE.E5M2.F32.PACK_AB_MERGE_C R10, R46, R8, RZ ;  /* 0x000000082e0a723e */ /* 0x008fca00048060ff */
[----:B------:R0:W-:Y:S01]  /*31580*/  STL [R1+0x4b8], R10 ;  /* 0x0004b80a01007387 */ /* 0x0001e20000100800 */
[----:B--2---:R-:W-:Y:S02]  /*31590*/  F2FP.SATFINITE.E5M2.F32.PACK_AB_MERGE_C R9, R44, R47, RZ ;  /* 0x0000002f2c09723e */ /* 0x004fe400048060ff */
[----:B----4-:R-:W-:-:S03]  /*315a0*/  F2FP.SATFINITE.E5M2.F32.PACK_AB_MERGE_C R8, R50, R45, RZ ;  /* 0x0000002d3208723e */ /* 0x010fc600048060ff */
        /* <DEDUP_REMOVED lines=18> */
[----:B------:R0:W-:Y:S04]  /*316d0*/  STL [R1+0x304], R9 ;  /* 0x0003040901007387 */ /* 0x0001e80000100800 */
[----:B------:R2:W-:Y:S01]  /*316e0*/  STL [R1+0x300], R8 ;  /* 0x0003000801007387 */ /* 0x0005e20000100800 */
[----:B---3--:R-:W-:-:S05]  /*316f0*/  F2FP.SATFINITE.E5M2.F32.PACK_AB_MERGE_C R0, R34, R35, RZ ;  /* 0x000000232200723e */ /* 0x008fca00048060ff */
[----:B------:R3:W-:Y:S01]  /*31700*/  STL [R1+0x2f0], R0 ;  /* 0x0002f00001007387 */ /* 0x0007e20000100800 */
[----:B0-----:R-:W-:Y:S02]  /*31710*/  F2FP.SATFINITE.E5M2.F32.PACK_AB_MERGE_C R9, R32, R33, RZ ;  /* 0x000000212009723e */ /* 0x001fe400048060ff */
[----:B--2---:R-:W-:-:S03]  /*31720*/  F2FP.SATFINITE.E5M2.F32.PACK_AB_MERGE_C R8, R30, R31, RZ ;  /* 0x0000001f1e08723e */ /* 0x004fc600048060ff */
[----:B------:R-:W-:Y:S04]  /*31730*/  STL [R1+0x2f4], R9 ;  /* 0x0002f40901007387 */ /* 0x000fe80000100800 */
[----:B------:R-:W-:Y:S01]  /*31740*/  STL [R1+0x84], R8 ;  /* 0x0000840801007387 */ /* 0x000fe20000100800 */
[----:B---3--:R-:W-:Y:S02]  /*31750*/  F2FP.SATFINITE.E5M2.F32.PACK_AB_MERGE_C R0, R28, R29, RZ ;  /* 0x0000001d1c00723e */ /* 0x008fe400048060ff */
[----:B------:R-:W-:-:S05]  /*31760*/  F2FP.SATFINITE.E5M2.F32.PACK_AB_MERGE_C R36, R26, R27, RZ ;  /* 0x0000001b1a24723e */ /* 0x000fca00048060ff */
[----:B------:R-:W-:Y:S01]  /*31770*/  STL [R1+0x1890], R36 ;  /* 0x0018902401007387 */ /* 0x000fe20000100800 */
[----:B------:R-:W-:-:S03]  /*31780*/  F2FP.SATFINITE.E5M2.F32.PACK_AB_MERGE_C R35, R24, R25, RZ ;  /* 0x000000191823723e */ /* 0x000fc600048060ff */
[----:B------:R0:W-:Y:S01]  /*31790*/  STL [R1+0x80], R0 ;  /* 0x0000800001007387 */ /* 0x0001e20000100800 */
[----:B------:R-:W-:-:S03]  /*317a0*/  F2FP.SATFINITE.E5M2.F32.PACK_AB_MERGE_C R34, R22, R23, RZ ;  /* 0x000000171622723e */ /* 0x000fc600048060ff */
[----:B------:R-:W-:Y:S01]  /*317b0*/  STL [R1+0x1894], R35 ;  /* 0x0018942301007387 */ /* 0x000fe20000100800 */
[----:B------:R-:W-:-:S03]  /*317c0*/  F2FP.SATFINITE.E5M2.F32.PACK_AB_MERGE_C R33, R20, R21, RZ ;  /* 0x000000151421723e */ /* 0x000fc600048060ff */
[----:B------:R-:W-:Y:S01]  /*317d0*/  STL [R1+0x1898], R34 ;  /* 0x0018982201007387 */ /* 0x000fe20000100800 */
[----:B0-----:R-:W-:-:S03]  /*317e0*/  F2FP.SATFINITE.E5M2.F32.PACK_AB_MERGE_C R0, R18, R19, RZ ;  /* 0x000000131200723e */ /* 0x001fc600048060ff */
[----:B------:R-:W-:Y:S04]  /*317f0*/  STL [R1+0x189c], R33 ;  /* 0x00189c2101007387 */ /* 0x000fe80000100800 */
[----:B------:R0:W-:Y:S01]  /*31800*/  STL [R1+0x2d4], R0 ;  /* 0x0002d40001007387 */ /* 0x0001e20000100800 */
[----:B------:R-:W-:Y:S02]  /*31810*/  F2FP.SATFINITE.E5M2.F32.PACK_AB_MERGE_C R9, R16, R17, RZ ;  /* 0x000000111009723e */ /* 0x000fe400048060ff */
[----:B------:R-:W-:-:S03]  /*31820*/  F2FP.SATFINITE.E5M2.F32.PACK_AB_MERGE_C R8, R14, R15, RZ ;  /* 0x0000000f0e08723e */ /* 0x000fc600048060ff */
[----:B------:R-:W-:Y:S01]  /*31830*/  STL [R1+0x2d0], R9 ;  /* 0x0002d00901007387 */ /* 0x000fe20000100800 */
[----:B0-----:R-:W-:-:S03]  /*31840*/  F2FP.SATFINITE.E5M2.F32.PACK_AB_MERGE_C R0, R12, R13, RZ ;  /* 0x0000000d0c00723e */ /* 0x001fc600048060ff */
        /* <DEDUP_REMOVED lines=56> */
[----:B---3--:R-:W-:-:S05]  /*31bd0*/  F2FP.SATFINITE.E5M2.F32.PACK_AB_MERGE_C R9, R49, R48, RZ ;  /* 0x000000303109723e */ /* 0x008fca00048060ff */
[----:B------:R-:W-:Y:S01]  /*31be0*/  STL [R1+0x294], R9 ;  /* 0x0002940901007387 */ /* 0x000fe20000100800 */
[----:B----4-:R-:W-:Y:S02]  /*31bf0*/  F2FP.SATFINITE.E5M2.F32.PACK_AB_MERGE_C R8, R55, R54, RZ ;  /* 0x000000363708723e */ /* 0x010fe400048060ff */
[----:B------:R-:W-:-:S05]  /*31c00*/  F2FP.SATFINITE.E5M2.F32.PACK_AB_MERGE_C R42, R42, R52, RZ ;  /* 0x000000342a2a723e */ /* 0x000fca00048060ff */
[----:B------:R-:W-:Y:S04]  /*31c10*/  STL [R1+0x18a0], R42 ;  /* 0x0018a02a01007387 */ /* 0x000fe80000100800 */
[----:B------:R0:W-:Y:S01]  /*31c20*/  STL [R1+0x290], R8 ;  /* 0x0002900801007387 */ /* 0x0001e20000100800 */
[----:B------:R-:W-:Y:S02]  /*31c30*/  F2FP.SATFINITE.E5M2.F32.PACK_AB_MERGE_C R40, R40, R59, RZ ;  /* 0x0000003b2828723e */ /* 0x000fe400048060ff */
[----:B0-----:R-:W-:-:S03]  /*31c40*/  F2FP.SATFINITE.E5M2.F32.PACK_AB_MERGE_C R8, R58, R53, RZ ;  /* 0x000000353a08723e */ /* 0x001fc600048060ff */
[----:B------:R-:W-:Y:S01]  /*31c50*/  STL [R1+0x18a4], R40 ;  /* 0x0018a42801007387 */ /* 0x000fe20000100800 */
[----:B------:R-:W-:-:S03]  /*31c60*/  F2FP.SATFINITE.E5M2.F32.PACK_AB_MERGE_C R30, R30, R56, RZ ;  /* 0x000000381e1e723e */ /* 0x000fc600048060ff */
[----:B------:R0:W-:Y:S01]  /*31c70*/  STL [R1+0x298], R8 ;  /* 0x0002980801007387 */ /* 0x0001e20000100800 */
[----:B------:R-:W-:-:S03]  /*31c80*/  F2FP.SATFINITE.E5M2.F32.PACK_AB_MERGE_C R28, R28, R57, RZ ;  /* 0x000000391c1c723e */ /* 0x000fc600048060ff */
[----:B------:R-:W-:Y:S01]  /*31c90*/  STL [R1+0x18a8], R30 ;  /* 0x0018a81e01007387 */ /* 0x000fe20000100800 */
[----:B------:R-:W-:-:S03]  /*31ca0*/  F2FP.SATFINITE.E5M2.F32.PACK_AB_MERGE_C R27, R27, R0, RZ ;  /* 0x000000001b1b723e */ /* 0x000fc600048060ff */
[----:B------:R-:W-:Y:S01]  /*31cb0*/  STL [R1+0x18ac], R28 ;  /* 0x0018ac1c01007387 */ /* 0x000fe20000100800 */
[----:B------:R-:W-:-:S03]  /*31cc0*/  F2FP.SATFINITE.E5M2.F32.PACK_AB_MERGE_C R0, R61, R60, RZ ;  /* 0x0000003c3d00723e */ /* 0x000fc600048060ff */
[----:B------:R-:W-:Y:S04]  /*31cd0*/  STL [R1+0x18b0], R27 ;  /* 0x0018b01b01007387 */ /* 0x000fe80000100800 */
[----:B------:R2:W-:Y:S01]  /*31ce0*/  STL [R1+0x78], R0 ;  /* 0x0000780001007387 */ /* 0x0005e20000100800 */
[----:B------:R-:W-:Y:S02]  /*31cf0*/  F2FP.SATFINITE.E5M2.F32.PACK_AB_MERGE_C R9, R41, R43, RZ ;  /* 0x0000002b2909723e */ /* 0x000fe400048060ff */
[----:B0-----:R-:W-:-:S03]  /*31d00*/  F2FP.SATFINITE.E5M2.F32.PACK_AB_MERGE_C R8, R31, R32, RZ ;  /* 0x000000201f08723e */ /* 0x001fc600048060ff */
[----:B------:R0:W-:Y:S04]  /*31d10*/  STL [R1+0x70], R9 ;  /* 0x0000700901007387 */ /* 0x0001e80000100800 */
[----:B------:R3:W-:Y:S01]  /*31d20*/  STL [R1+0x264], R8 ;  /* 0x0002640801007387 */ /* 0x0007e20000100800 */
[----:B--2---:R-:W-:-:S05]  /*31d30*/  F2FP.SATFINITE.E5M2.F32.PACK_AB_MERGE_C R0, R26, R29, RZ ;  /* 0x0000001d1a00723e */ /* 0x004fca00048060ff */
[----:B------:R2:W-:Y:S01]  /*31d40*/  STL [R1+0x260], R0 ;  /* 0x0002600001007387 */ /* 0x0005e20000100800 */
[----:B0-----:R-:W-:Y:S02]  /*31d50*/  F2FP.SATFINITE.E5M2.F32.PACK_AB_MERGE_C R9, R24, R25, RZ ;  /* 0x000000191809723e */ /* 0x001fe400048060ff */
[----:B---3--:R-:W-:-:S03]  /*31d60*/  F2FP.SATFINITE.E5M2.F32.PACK_AB_MERGE_C R8, R22, R23, RZ ;  /* 0x000000171608723e */ /* 0x008fc600048060ff */
        /* <DEDUP_REMOVED lines=8> */
[----:B--2---:R-:W-:Y:S02]  /*31df0*/  F2FP.SATFINITE.E5M2.F32.PACK_AB_MERGE_C R0, R14, R15, RZ ;  /* 0x0000000f0e00723e */ /* 0x004fe400048060ff */
[----:B------:R-:W-:-:S05]  /*31e00*/  F2FP.SATFINITE.E5M2.F32.PACK_AB_MERGE_C R32, R12, R13, RZ ;  /* 0x0000000d0c20723e */ /* 0x000fca00048060ff */
[----:B------:R-:W-:Y:S01]  /*31e10*/  STL [R1+0x18b4], R32 ;  /* 0x0018b42001007387 */ /* 0x000fe20000100800 */
[----:B------:R-:W-:-:S03]  /*31e20*/  F2FP.SATFINITE.E5M2.F32.PACK_AB_MERGE_C R31, R6, R7, RZ ;  /* 0x00000007061f723e */ /* 0x000fc600048060ff */
[----:B------:R2:W-:Y:S01]  /*31e30*/  STL [R1+0x74], R0 ;  /* 0x0000740001007387 */ /* 0x0005e20000100800 */
[----:B------:R-:W-:-:S03]  /*31e40*/  F2FP.SATFINITE.E5M2.F32.PACK_AB_MERGE_C R26, R4, R5, RZ ;  /* 0x00000005041a723e */ /* 0x000fc600048060ff */
[----:B------:R-:W-:Y:S04]  /*31e50*/  STL [R1+0x18b8], R31 ;  /* 0x0018b81f01007387 */ /* 0x000fe80000100800 */
[----:B------:R4:W-:Y:S04]  /*31e60*/  STL [R1+0x18bc], R26 ;  /* 0x0018bc1a01007387 */ /* 0x0009e80000100800 */
        /* <DEDUP_REMOVED lines=12> */
[----:B---3--:R-:W3:Y:S04]  /*31f30*/  LDL.LU R8, [R1+0x1f0] ;  /* 0x0001f00001087983 */ /* 0x008ee80000300800 */
        /* <DEDUP_REMOVED lines=19> */
[----:B--2---:R-:W2:Y:S04]  /*32070*/  LDL.LU R0, [R1+0x1c0] ;  /* 0x0001c00001007983 */ /* 0x004ea80000300800 */
        /* <DEDUP_REMOVED lines=13> */
[----:B------:R-:W-:-:S03]  /*32150*/  F2FP.SATFINITE.E5M2.F32.PACK_AB_MERGE_C R29, R2, R3, RZ ;  /* 0x00000003021d723e */ /* 0x000fc600048060ff */
[----:B------:R-:W2:Y:S04]  /*32160*/  LDL.LU R7, [R1+0x198] ;  /* 0x0001980001077983 */ /* 0x000ea80000300800 */
[----:B------:R-:W2:Y:S04]  /*32170*/  LDL.LU R6, [R1+0x19c] ;  /* 0x00019c0001067983 */ /* 0x000ea80000300800 */
[----:B------:R-:W2:Y:S04]  /*32180*/  LDL.LU R5, [R1+0x180] ;  /* 0x0001800001057983 */ /* 0x000ea80000300800 */
[----:B------:R-:W2:Y:S04]  /*32190*/  LDL.LU R4, [R1+0x184] ;  /* 0x0001840001047983 */ /* 0x000ea80000300800 */
[----:B------:R-:W2:Y:S04]  /*321a0*/  LDL.LU R3, [R1+0x188] ;  /* 0x0001880001037983 */ /* 0x000ea80000300800 */
[----:B------:R-:W2:Y:S04]  /*321b0*/  LDL.LU R2, [R1+0x18c] ;  /* 0x00018c0001027983 */ /* 0x000ea80000300800 */
[----:B------:R-:W-:Y:S01]  /*321c0*/  STL [R1+0x18c0], R29 ;  /* 0x0018c01d01007387 */ /* 0x000fe20000100800 */
[----:B----4-:R-:W-:-:S02]  /*321d0*/  F2FP.SATFINITE.E5M2.F32.PACK_AB_MERGE_C R24, R24, R33, RZ ;  /* 0x000000211818723e */ /* 0x010fc400048060ff */
[----:B------:R-:W-:-:S03]  /*321e0*/  F2FP.SATFINITE.E5M2.F32.PACK_AB_MERGE_C R23, R23, R34, RZ ;  /* 0x000000221717723e */ /* 0x000fc600048060ff */
[----:B------:R0:W-:Y:S04]  /*321f0*/  STL [R1+0x18c4], R24 ;  /* 0x0018c41801007387 */ /* 0x0001e80000100800 */
[----:B------:R4:W-:Y:S01]  /*32200*/  STL [R1+0x18c8], R23 ;  /* 0x0018c81701007387 */ /* 0x0009e20000100800 */
[----:B------:R-:W-:Y:S02]  /*32210*/  F2FP.SATFINITE.E5M2.F32.PACK_AB_MERGE_C R26, R36, R35, RZ ;  /* 0x00000023241a723e */ /* 0x000fe400048060ff */
[----:B0-----:R-:W-:-:S03]  /*32220*/  F2FP.SATFINITE.E5M2.F32.PACK_AB_MERGE_C R24, R37, R38, RZ ;  /* 0x000000262518723e */ /* 0x001fc600048060ff */
[----:B------:R-:W-:Y:S01]  /*32230*/  STL [R1+0x60], R26 ;  /* 0x0000601a01007387 */ /* 0x000fe20000100800 */
[----:B----4-:R-:W-:-:S03]  /*32240*/  F2FP.SATFINITE.E5M2.F32.PACK_AB_MERGE_C R23, R11, R39, RZ ;  /* 0x000000270b17723e */ /* 0x010fc600048060ff */
[----:B------:R-:W-:Y:S01]  /*32250*/  STL [R1+0x4c], R24 ;  /* 0x00004c1801007387 */ /* 0x000fe20000100800 */
[----:B------:R-:W-:-:S03]  /*32260*/  F2FP.SATFINITE.E5M2.F32.PACK_AB_MERGE_C R11, R9, R10, RZ ;  /* 0x0000000a090b723e */ /* 0x000fc600048060ff */
[----:B------:R-:W-:Y:S01]  /*32270*/  STL [R1+0x88], R23 ;  /* 0x0000881701007387 */ /* 0x000fe20000100800 */
[----:B---3--:R-:W-:-:S03]  /*32280*/  F2FP.SATFINITE.E5M2.F32.PACK_AB_MERGE_C R10, R46, R8, RZ ;  /* 0x000000082e0a723e */ /* 0x008fc600048060ff */
[----:B------:R-:W-:Y:S01]  /*32290*/  STL [R1+0x7c], R11 ;  /* 0x00007c0b01007387 */ /* 0x000fe20000100800 */
[----:B------:R-:W-:-:S03]  /*322a0*/  F2FP.SATFINITE.E5M2.F32.PACK_AB_MERGE_C R9, R44, R47, RZ ;  /* 0x0000002f2c09723e */ /* 0x000fc600048060ff */
[----:B------:R0:W-:Y:S04]  /*322b0*/  STL [R1+0x1f0], R10 ;  /* 0x0001f00a01007387 */ /* 0x0001e80000100800 */
[----:B------:R3:W-:Y:S01]  /*322c0*/  STL [R1+0x1f4], R9 ;  /* 0x0001f40901007387 */ /* 0x0007e20000100800 */
[----:B------:R-:W-:-:S05]  /*322d0*/  F2FP.SATFINITE.E5M2.F32.PACK_AB_MERGE_C R8, R50, R45, RZ ;  /* 0x0000002d3208723e */ /* 0x000fca00048060ff */
[----:B------:R4:W-:Y:S01]  /*322e0*/  STL [R1+0x8c], R8 ;  /* 0x00008c0801007387 */ /* 0x0009e20000100800 */
[----:B0-----:R-:W-:Y:S02]  /*322f0*/  F2FP.SATFINITE.E5M2.F32.PACK_AB_MERGE_C R10, R48, R51, RZ ;  /* 0x00000033300a723e */ /* 0x001fe400048060ff */
[----:B---3--:R-:W-:-:S03]  /*32300*/  F2FP.SATFINITE.E5M2.F32.PACK_AB_MERGE_C R9, R54, R49, RZ ;  /* 0x000000313609723e */ /* 0x008fc600048060ff */
[----:B------:R-:W-:Y:S04]  /*32310*/  STL [R1+0x1e0], R10 ;  /* 0x0001e00a01007387 */ /* 0x000fe80000100800 */
        /* <DEDUP_REMOVED lines=10> */
[----:B--2---:R-:W-:-:S03]  /*323c0*/  F2FP.SATFINITE.E5M2.F32.PACK_AB_MERGE_C R21, R21, R0, RZ ;  /* 0x000000001515723e */ /* 0x004fc600048060ff */
[----:B------:R-:W-:Y:S01]  /*323d0*/  STL [R1+0x18d4], R22 ;  /* 0x0018d41601007387 */ /* 0x000fe20000100800 */
[----:B------:R-:W-:-:S03]  /*323e0*/  F2FP.SATFINITE.E5M2.F32.PACK_AB_MERGE_C R20, R20, R60, RZ ;  /* 0x0000003c1414723e */ /* 0x000fc600048060ff */
[----:B------:R-:W-:Y:S01]  /*323f0*/  STL [R1+0x18d8], R21 ;  /* 0x0018d81501007387 */ /* 0x000fe20000100800 */
[----:B0-----:R-:W-:-:S03]  /*32400*/  F2FP.SATFINITE.E5M2.F32.PACK_AB_MERGE_C R8, R25, R61, RZ ;  /* 0x0000003d1908723e */ /* 0x001fc600048060ff */
[----:B------:R-:W-:Y:S01]  /*32410*/  STL [R1+0x18dc], R20 ;  /* 0x0018dc1401007387 */ /* 0x000fe20000100800 */
[----:B------:R-:W-:-:S03]  /*32420*/  F2FP.SATFINITE.E5M2.F32.PACK_AB_MERGE_C R0, R18, R19, RZ ;  /* 0x000000131200723e */ /* 0x000fc600048060ff */
[----:B------:R0:W-:Y:S04]  /*32430*/  STL [R1+0x20], R8 ;  /* 0x0000200801007387 */ /* 0x0001e80000100800 */
[----:B------:R2:W-:Y:S01]  /*32440*/  STL [R1+0xc], R0 ;  /* 0x00000c0001007387 */ /* 0x0005e20000100800 */
[----:B------:R-:W-:Y:S02]  /*32450*/  F2FP.SATFINITE.E5M2.F32.PACK_AB_MERGE_C R9, R16, R17, RZ ;  /* 0x000000111009723e */ /* 0x000fe400048060ff */
[----:B0-----:R-:W-:-:S03]  /*32460*/  F2FP.SATFINITE.E5M2.F32.PACK_AB_MERGE_C R8, R14, R15, RZ ;  /* 0x0000000f0e08723e */ /* 0x001fc600048060ff */
[----:B------:R0:W-:Y:S01]  /*32470*/  STL [R1+0x40], R9 ;  /* 0x0000400901007387 */ /* 0x0001e20000100800 */
[----:B--2---:R-:W-:-:S03]  /*32480*/  F2FP.SATFINITE.E5M2.F32.PACK_AB_MERGE_C R0, R12, R13, RZ ;  /* 0x0000000d0c00723e */ /* 0x004fc600048060ff */
[----:B------:R-:W-:Y:S04]  /*32490*/  STL [R1+0x28], R8 ;  /* 0x0000280801007387 */ /* 0x000fe80000100800 */
        /* <DEDUP_REMOVED lines=44> */
[----:B------:R-:W-:Y:S01]  /*32760*/  STL [R1+0x4], R9 ;  /* 0x0000040901007387 */ /* 0x000fe20000100800 */
[----:B--2---:R-:W-:Y:S02]  /*32770*/  F2FP.SATFINITE.E5M2.F32.PACK_AB_MERGE_C R8, R47, R46, RZ ;  /* 0x0000002e2f08723e */ /* 0x004fe400048060ff */
[----:B----4-:R-:W-:-:S05]  /*32780*/  F2FP.SATFINITE.E5M2.F32.PACK_AB_MERGE_C R19, R19, R44, RZ ;  /* 0x0000002c1313723e */ /* 0x010fca00048060ff */
        /* <DEDUP_REMOVED lines=14> */
[----:B------:R-:W-:Y:S04]  /*32870*/  STL [R1+0x18f8], R13 ;  /* 0x0018f80d01007387 */ /* 0x000fe80000100800 */
[----:B------:R-:W-:Y:S01]  /*32880*/  STL [R1+0x18fc], R12 ;  /* 0x0018fc0c01007387 */ /* 0x000fe20000100800 */
[----:B0-----:R-:W-:Y:S02]  /*32890*/  F2FP.SATFINITE.E5M2.F32.PACK_AB_MERGE_C R8, R53, R52, RZ ;  /* 0x000000343508723e */ /* 0x001fe400048060ff */
[----:B------:R-:W-:-:S05]  /*328a0*/  F2FP.SATFINITE.E5M2.F32.PACK_AB_MERGE_C R60, R60, R58, RZ ;  /* 0x0000003a3c3c723e */ /* 0x000fca00048060ff */
[----:B------:R-:W-:Y:S01]  /*328b0*/  STL [R1+0x1900], R60 ;  /* 0x0019003c01007387 */ /* 0x000fe20000100800 */
[----:B------:R-:W-:-:S03]  /*328c0*/  F2FP.SATFINITE.E5M2.F32.PACK_AB_MERGE_C R61, R61, R59, RZ ;  /* 0x0000003b3d3d723e */ /* 0x000fc600048060ff */
[----:B------:R0:W-:Y:S01]  /*328d0*/  STL [R1], R8 ;  /* 0x0000000801007387 */ /* 0x0001e20000100800 */
[----:B------:R-:W-:-:S03]  /*328e0*/  F2FP.SATFINITE.E5M2.F32.PACK_AB_MERGE_C R11, R57, R56, RZ ;  /* 0x00000038390b723e */ /* 0x000fc600048060ff */
[----:B------:R-:W-:Y:S01]  /*328f0*/  STL [R1+0x1830], R61 ;  /* 0x0018303d01007387 */ /* 0x000fe20000100800 */
[----:B------:R-:W-:-:S03]  /*32900*/  F2FP.SATFINITE.E5M2.F32.PACK_AB_MERGE_C R10, R25, R0, RZ ;  /* 0x00000000190a723e */ /* 0x000fc600048060ff */
[----:B------:R-:W-:Y:S01]  /*32910*/  STL [R1+0x1820], R11 ;  /* 0x0018200b01007387 */ /* 0x000fe20000100800 */
[----:B------:R-:W-:-:S03]  /*32920*/  F2FP.SATFINITE.E5M2.F32.PACK_AB_MERGE_C R9, R6, R7, RZ ;  /* 0x000000070609723e */ /* 0x000fc600048060ff */
[----:B------:R2:W-:Y:S04]  /*32930*/  STL [R1+0x1904], R10 ;  /* 0x0019040a01007387 */ /* 0x0005e80000100800 */
[----:B------:R3:W-:Y:S01]  /*32940*/  STL [R1+0x1824], R9 ;  /* 0x0018240901007387 */ /* 0x0007e20000100800 */
[----:B0-----:R-:W-:-:S03]  /*32950*/  F2FP.SATFINITE.E5M2.F32.PACK_AB_MERGE_C R8, R4, R5, RZ ;  /* 0x000000050408723e */ /* 0x001fc600048060ff */
[----:B--2---:R-:W2:Y:S04]  /*32960*/  LDL.LU R10, [R1+0x620] ;  /* 0x00062000010a7983 */ /* 0x004ea80000300800 */
[----:B------:R-:W2:Y:S04]  /*32970*/  LDL.LU R6, [R1+0x624] ;  /* 0x0006240001067983 */ /* 0x000ea80000300800 */
[----:B------:R-:W4:Y:S04]  /*32980*/  LDL.LU R60, [R1+0x628] ;  /* 0x00062800013c7983 */ /* 0x000f280000300800 */
[----:B------:R-:W4:Y:S01]  /*32990*/  LDL.LU R5, [R1+0x62c] ;  /* 0x00062c0001057983 */ /* 0x000f220000300800 */
[----:B------:R-:W-:-:S03]  /*329a0*/  F2FP.SATFINITE.E5M2.F32.PACK_AB_MERGE_C R7, R2, R3, RZ ;  /* 0x000000030207723e */ /* 0x000fc600048060ff */
        /* <DEDUP_REMOVED lines=51> */
[----:B---3--:R-:W3:Y:S04]  /*32ce0*/  LDL.LU R9, [R1+0x10] ;  /* 0x0000100001097983 */ /* 0x008ee80000300800 */
[----:B------:R-:W3:Y:S04]  /*32cf0*/  LDL.LU R11, [R1+0x14] ;  /* 0x00001400010b7983 */ /* 0x000ee80000300800 */
[----:B------:R-:W3:Y:S04]  /*32d00*/  LDL.LU R61, [R1+0x18] ;  /* 0x00001800013d7983 */ /* 0x000ee80000300800 */
[----:B------:R-:W3:Y:S01]  /*32d10*/  LDL.LU R25, [R1+0x1c] ;  /* 0x00001c0001197983 */ /* 0x000ee20000300800 */
[----:B--2---:R-:W-:-:S03]  /*32d20*/  F2FP.SATFINITE.E5M2.F32.PACK_AB_MERGE_C R6, R6, R10, RZ ;  /* 0x0000000a0606723e */ /* 0x004fc600048060ff */
[----:B------:R-:W2:Y:S01]  /*32d30*/  LDL.LU R10, [R1+0x1904] ;  /* 0x00190400010a7983 */ /* 0x000ea20000300800 */
[----:B----4-:R-:W-:-:S03]  /*32d40*/  F2FP.SATFINITE.E5M2.F32.PACK_AB_MERGE_C R5, R5, R60, RZ ;  /* 0x0000003c0505723e */ /* 0x010fc600048060ff */
[----:B------:R-:W4:Y:S04]  /*32d50*/  LDL.LU R60, [R1+0x1900] ;  /* 0x00190000013c7983 */ /* 0x000f280000300800 */
[----:B------:R0:W-:Y:S04]  /*32d60*/  STL [R1+0x1828], R5 ;  /* 0x0018280501007387 */ /* 0x0001e80000100800 */
[----:B0-----:R-:W3:Y:S01]  /*32d70*/  LDL.LU R5, [R1+0xac] ;  /* 0x0000ac0001057983 */ /* 0x001ee20000300800 */
[----:B------:R-:W-:Y:S02]  /*32d80*/  F2FP.SATFINITE.E5M2.F32.PACK_AB_MERGE_C R4, R4, R12, RZ ;  /* 0x0000000c0404723e */ /* 0x000fe400048060ff */
[----:B------:R-:W-:Y:S01]  /*32d90*/  F2FP.SATFINITE.E5M2.F32.PACK_AB_MERGE_C R3, R3, R13, RZ ;  /* 0x0000000d0303723e */ /* 0x000fe200048060ff */
[----:B------:R-:W2:Y:S04]  /*32da0*/  LDL.LU R12, [R1+0x18fc] ;  /* 0x0018fc00010c7983 */ /* 0x000ea80000300800 */
[----:B------:R-:W4:Y:S01]  /*32db0*/  LDL.LU R13, [R1+0x18f8] ;  /* 0x0018f800010d7983 */ /* 0x000f220000300800 */
[----:B------:R-:W-:-:S03]  /*32dc0*/  F2FP.SATFINITE.E5M2.F32.PACK_AB_MERGE_C R2, R2, R14, RZ ;  /* 0x0000000e0202723e */ /* 0x000fc600048060ff */
[----:B------:R-:W2:Y:S01]  /*32dd0*/  LDL.LU R14, [R1+0x18f4] ;  /* 0x0018f400010e7983 */ /* 0x000ea20000300800 */
[----:B------:R-:W-:-:S03]  /*32de0*/  F2FP.SATFINITE.E5M2.F32.PACK_AB_MERGE_C R0, R0, R15, RZ ;  /* 0x0000000f0000723e */ /* 0x000fc600048060ff */
[----:B------:R-:W4:Y:S01]  /*32df0*/  LDL.LU R15, [R1+0x18f0] ;  /* 0x0018f000010f7983 */ /* 0x000f220000300800 */
[----:B------:R-:W-:-:S03]  /*32e00*/  F2FP.SATFINITE.E5M2.F32.PACK_AB_MERGE_C R17, R17, R16, RZ ;  /* 0x000000101111723e */ /* 0x000fc600048060ff */
[----:B------:R-:W2:Y:S04]  /*32e10*/  LDL.LU R16, [R1+0x18ec] ;  /* 0x0018ec0001107983 */ /* 0x000ea80000300800 */
[----:B------:R0:W-:Y:S01]  /*32e20*/  STL [R1+0x30c], R17 ;  /* 0x00030c1101007387 */ /* 0x0001e20000100800 */
[----:B------:R-:W-:-:S03]  /*32e30*/  F2FP.SATFINITE.E5M2.F32.PACK_AB_MERGE_C R19, R19, R18, RZ ;  /* 0x000000121313723e */ /* 0x000fc600048060ff */
[----:B0-----:R-:W2:Y:S01]  /*32e40*/  LDL.LU R17, [R1+0x18e8] ;  /* 0x0018e80001117983 */ /* 0x001ea20000300800 */
        /* <DEDUP_REMOVED lines=9> */
[----:B0-----:R-:W2:Y:S04]  /*32ee0*/  LDL.LU R21, [R1+0x18d8] ;  /* 0x0018d80001157983 */ /* 0x001ea80000300800 */
[----:B------:R-:W2:Y:S04]  /*32ef0*/  LDL.LU R22, [R1+0x18d4] ;  /* 0x0018d40001167983 */ /* 0x000ea80000300800 */
[----:B------:R0:W-:Y:S01]  /*32f00*/  STL [R1+0x338], R41 ;  /* 0x0003382901007387 */ /* 0x0001e20000100800 */
[----:B------:R-:W-:Y:S02]  /*32f10*/  F2FP.SATFINITE.E5M2.F32.PACK_AB_MERGE_C R31, R31, R26, RZ ;  /* 0x0000001a1f1f723e */ /* 0x000fe400048060ff */
[----:B------:R-:W-:Y:S01]  /*32f20*/  F2FP.SATFINITE.E5M2.F32.PACK_AB_MERGE_C R27, R27, R32, RZ ;  /* 0x000000201b1b723e */ /* 0x000fe200048060ff */
[----:B0-----:R-:W2:Y:S04]  /*32f30*/  LDL.LU R41, [R1+0x18d0] ;  /* 0x0018d00001297983 */ /* 0x001ea80000300800 */
[----:B------:R-:W2:Y:S04]  /*32f40*/  LDL.LU R43, [R1+0x18cc] ;  /* 0x0018cc00012b7983 */ /* 0x000ea80000300800 */
[----:B------:R0:W-:Y:S01]  /*32f50*/  STL [R1+0x354], R23 ;  /* 0x0003541701007387 */ /* 0x0001e20000100800 */
[----:B------:R-:W-:-:S03]  /*32f60*/  F2FP.SATFINITE.E5M2.F32.PACK_AB_MERGE_C R30, R30, R28, RZ ;  /* 0x0000001c1e1e723e */ /* 0x000fc600048060ff */
[----:B0-----:R-:W4:Y:S04]  /*32f70*/  LDL.LU R23, [R1+0x18c8] ;  /* 0x0018c80001177983 */ /* 0x001f280000300800 */
[----:B------:R-:W2:Y:S04]  /*32f80*/  LDL.LU R24, [R1+0x18c4] ;  /* 0x0018c40001187983 */ /* 0x000ea80000300800 */
[----:B------:R0:W-:Y:S01]  /*32f90*/  STL [R1+0x350], R29 ;  /* 0x0003501d01007387 */ /* 0x0001e20000100800 */
[----:B------:R-:W-:-:S03]  /*32fa0*/  F2FP.SATFINITE.E5M2.F32.PACK_AB_MERGE_C R42, R42, R40, RZ ;  /* 0x000000282a2a723e */ /* 0x000fc600048060ff */
[----:B0-----:R-:W2:Y:S04]  /*32fb0*/  LDL.LU R29, [R1+0x18c0] ;  /* 0x0018c000011d7983 */ /* 0x001ea80000300800 */
        /* <DEDUP_REMOVED lines=35> */
[----:B0-----:R-:W2:Y:S01]  /*331f0*/  LDL.LU R59, [R1+0x1878] ;  /* 0x00187800013b7983 */ /* 0x001ea20000300800 */
[----:B---3--:R-:W-:-:S03]  /*33200*/  F2FP.SATFINITE.E5M2.F32.PACK_AB_MERGE_C R5, R5, R58, RZ ;  /* 0x0000003a0505723e */ /* 0x008fc600048060ff */
[----:B------:R-:W3:Y:S04]  /*33210*/  LDL.LU R58, [R1+0x1874] ;  /* 0x00187400013a7983 */ /* 0x000ee80000300800 */
[----:B------:R0:W-:Y:S01]  /*33220*/  STL [R1+0x3d0], R5 ;  /* 0x0003d00501007387 */ /* 0x0001e20000100800 */
[----:B------:R-:W-:-:S03]  /*33230*/  F2FP.SATFINITE.E5M2.F32.PACK_AB_MERGE_C R44, R44, R45, RZ ;  /* 0x0000002d2c2c723e */ /* 0x000fc600048060ff */
[----:B0-----:R-:W3:Y:S04]  /*33240*/  LDL R5, [R1+0x8d4] ;  /* 0x0008d40001057983 */ /* 0x001ee80000100800 */
[----:B------:R-:W3:Y:S04]  /*33250*/  LDL.LU R53, [R1+0x1870] ;  /* 0x0018700001357983 */ /* 0x000ee80000300800 */
[----:B------:R0:W-:Y:S01]  /*33260*/  STL [R1+0x2e4], R52 ;  /* 0x0002e43401007387 */ /* 0x0001e20000100800 */
[----:B------:R-:W-:-:S03]  /*33270*/  F2FP.SATFINITE.E5M2.F32.PACK_AB_MERGE_C R46, R46, R47, RZ ;  /* 0x0000002f2e2e723e */ /* 0x000fc600048060ff */
[----:B0-----:R-:W3:Y:S04]  /*33280*/  LDL.LU R52, [R1+0x186c] ;  /* 0x00186c0001347983 */ /* 0x001ee80000300800 */
[----:B------:R-:W3:Y:S04]  /*33290*/  LDL.LU R55, [R1+0x1868] ;  /* 0x0018680001377983 */ /* 0x000ee80000300800 */
[----:B------:R0:W-:Y:S04]  /*332a0*/  STL [R1+0x2e0], R54 ;  /* 0x0002e03601007387 */ /* 0x0001e80000100800 */
        /* <DEDUP_REMOVED lines=12> */
[----:B0-----:R-:W3:Y:S01]  /*33370*/  LDL.LU R46, [R1+0x1844] ;  /* 0x00184400012e7983 */ /* 0x001ee20000300800 */
[----:B------:R-:W-:-:S02]  /*33380*/  F2FP.SATFINITE.E5M2.F32.PACK_AB_MERGE_C R9, R11, R9, RZ ;  /* 0x000000090b09723e */ /* 0x000fc400048060ff */
[----:B------:R-:W-:-:S03]  /*33390*/  F2FP.SATFINITE.E5M2.F32.PACK_AB_MERGE_C R25, R25, R61, RZ ;  /* 0x0000003d1919723e */ /* 0x000fc600048060ff */
[----:B------:R3:W-:Y:S04]  /*333a0*/  STL [R1+0x35c], R9 ;  /* 0x00035c0901007387 */ /* 0x0007e80000100800 */
[----:B------:R0:W-:Y:S01]  /*333b0*/  STL [R1+0x358], R25 ;  /* 0x0003581901007387 */ /* 0x0001e20000100800 */
[----:B----4-:R-:W-:Y:S02]  /*333c0*/  LOP3.LUT R23, R23, 0xffff, RZ, 0xc0, !PT ;  /* 0x0000ffff17177812 */ /* 0x010fe400078ec0ff */
[----:B--2---:R-:W-:Y:S02]  /*333d0*/  LOP3.LUT R33, R33, 0xffff, RZ, 0xc0, !PT ;  /* 0x0000ffff21217812 */ /* 0x004fe400078ec0ff */
[----:B------:R-:W-:Y:S02]  /*333e0*/  LOP3.LUT R34, R34, 0xffff, RZ, 0xc0, !PT ;  /* 0x0000ffff22227812 */ /* 0x000fe400078ec0ff */
[----:B------:R-:W-:-:S05]  /*333f0*/  F2FP.SATFINITE.E5M2.F32.PACK_AB_MERGE_C R11, R57, R56, RZ ;  /* 0x00000038390b723e */ /* 0x000fca00048060ff */
[----:B------:R2:W-:Y:S01]  /*33400*/  STL [R1+0x36c], R11 ;  /* 0x00036c0b01007387 */ /* 0x0005e20000100800 */
[----:B---3--:R-:W-:-:S05]  /*33410*/  F2FP.SATFINITE.E5M2.F32.PACK_AB_MERGE_C R9, R59, R58, RZ ;  /* 0x0000003a3b09723e */ /* 0x008fca00048060ff */
[----:B------:R3:W-:Y:S01]  /*33420*/  STL [R1+0x368], R9 ;  /* 0x0003680901007387 */ /* 0x0007e20000100800 */
[----:B------:R-:W-:Y:S02]  /*33430*/  LOP3.LUT R59, R24, 0xffff, RZ, 0xc0, !PT ;  /* 0x0000ffff183b7812 */ /* 0x000fe400078ec0ff */
[----:B------:R-:W-:Y:S02]  /*33440*/  LOP3.LUT R58, R15, 0xffff, RZ, 0xc0, !PT ;  /* 0x0000ffff0f3a7812 */ /* 0x000fe400078ec0ff */
[----:B0-----:R-:W-:-:S05]  /*33450*/  F2FP.SATFINITE.E5M2.F32.PACK_AB_MERGE_C R25, R53, R52, RZ ;  /* 0x000000343519723e */ /* 0x001fca00048060ff */
[----:B------:R0:W-:Y:S01]  /*33460*/  STL [R1+0x37c], R25 ;  /* 0x00037c1901007387 */ /* 0x0001e20000100800 */
[----:B--2---:R-:W-:-:S05]  /*33470*/  F2FP.SATFINITE.E5M2.F32.PACK_AB_MERGE_C R11, R55, R54, RZ ;  /* 0x00000036370b723e */ /* 0x004fca00048060ff */
[----:B------:R2:W-:Y:S01]  /*33480*/  STL [R1+0x378], R11 ;  /* 0x0003780b01007387 */ /* 0x0005e20000100800 */
[----:B---3--:R-:W-:-:S05]  /*33490*/  F2FP.SATFINITE.E5M2.F32.PACK_AB_MERGE_C R9, R49, R48, RZ ;  /* 0x000000303109723e */ /* 0x008fca00048060ff */
[----:B------:R-:W-:Y:S01]  /*334a0*/  STL [R1+0x3a4], R9 ;  /* 0x0003a40901007387 */ /* 0x000fe20000100800 */
[----:B0-----:R-:W-:-:S05]  /*334b0*/  F2FP.SATFINITE.E5M2.F32.PACK_AB_MERGE_C R25, R51, R50, RZ ;  /* 0x000000323319723e */ /* 0x001fca00048060ff */
[----:B------:R0:W-:Y:S01]  /*334c0*/  STL [R1+0x3a0], R25 ;  /* 0x0003a01901007387 */ /* 0x0001e20000100800 */
[----:B--2---:R-:W-:Y:S01]  /*334d0*/  F2FP.SATFINITE.E5M2.F32.PACK_AB_MERGE_C R11, R45, R44, RZ ;  /* 0x0000002c2d0b723e */ /* 0x004fe200048060ff */
[----:B0-----:R-:W-:-:S04]  /*334e0*/  VIADD R25, R5, 0x1 ;  /* 0x0000000105197836 */ /* 0x001fc80000000000 */
[----:B------:R0:W-:Y:S04]  /*334f0*/  STL [R1+0x3c0], R11 ;  /* 0x0003c00b01007387 */ /* 0x0001e80000100800 */
[----:B------:R-:W2:Y:S01]  /*33500*/  LDL.LU R55, [R1+0x5e4] ;  /* 0x0005e40001377983 */ /* 0x000ea20000300800 */
[----:B------:R-:W-:-:S05]  /*33510*/  F2FP.SATFINITE.E5M2.F32.PACK_AB_MERGE_C R9, R47, R46, RZ ;  /* 0x0000002e2f09723e */ /* 0x000fca00048060ff */
[----:B------:R3:W-:Y:S04]  /*33520*/  STL [R1+0x3bc], R9 ;  /* 0x0003bc0901007387 */ /* 0x0007e80000100800 */
[----:B------:R-:W4:Y:S04]  /*33530*/  LDL.LU R54, [R1+0x5e0] ;  /* 0x0005e00001367983 */ /* 0x000f280000300800 */
[----:B------:R-:W4:Y:S04]  /*33540*/  LDL.LU R5, [R1+0x580] ;  /* 0x0005800001057983 */ /* 0x000f280000300800 */
[----:B------:R-:W4:Y:S01]  /*33550*/  LDL.LU R53, [R1+0x524] ;  /* 0x0005240001357983 */ /* 0x000f220000300800 */
[----:B0-----:R-:W-:-:S03]  /*33560*/  LOP3.LUT R11, R27, 0xffff, RZ, 0xc0, !PT ;  /* 0x0000ffff1b0b7812 */ /* 0x001fc600078ec0ff */
[----:B------:R-:W4:Y:S04]  /*33570*/  LDL.LU R52, [R1+0x520] ;  /* 0x0005200001347983 */ /* 0x000f280000300800 */
[----:B---3--:R-:W3:Y:S01]  /*33580*/  LDL.LU R9, [R1+0x4c0] ;  /* 0x0004c00001097983 */ /* 0x008ee20000300800 */
[----:B------:R-:W-:-:S03]  /*33590*/  LOP3.LUT R57, R14, 0xffff, RZ, 0xc0, !PT ;  /* 0x0000ffff0e397812 */ /* 0x000fc600078ec0ff */
[----:B------:R-:W3:Y:S01]  /*335a0*/  LDL.LU R56, [R1+0x460] ;  /* 0x0004600001387983 */ /* 0x000ee20000300800 */
[----:B------:R-:W-:Y:S02]  /*335b0*/  LOP3.LUT R45, R0, 0xffff, RZ, 0xc0, !PT ;  /* 0x0000ffff002d7812 */ /* 0x000fe400078ec0ff */
[----:B------:R-:W-:Y:S01]  /*335c0*/  LOP3.LUT R44, R20, 0xffff, RZ, 0xc0, !PT ;  /* 0x0000ffff142c7812 */ /* 0x000fe200078ec0ff */
[----:B------:R-:W-:Y:S01]  /*335d0*/  STL [R1+0x10], R34 ;  /* 0x0000102201007387 */ /* 0x000fe20000100800 */
[----:B------:R-:W-:Y:S02]  /*335e0*/  PRMT R0, R58, 0x3340, R1 ;  /* 0x000033403a007816 */ /* 0x000fe40000000001 */
[----:B------:R-:W-:Y:S01]  /*335f0*/  PRMT R20, R34, 0x3340, R59 ;  /* 0x0000334022147816 */ /* 0x000fe2000000003b */
[----:B------:R-:W-:Y:S01]  /*33600*/  STL [R1+0x34], R33 ;  /* 0x0000342101007387 */ /* 0x000fe20000100800 */
[----:B------:R-:W-:-:S03]  /*33610*/  PRMT R14, R57, 0x3340, R1 ;  /* 0x00003340390e7816 */ /* 0x000fc60000000001 */
[----:B------:R0:W-:Y:S01]  /*33620*/  STL [R1+0x58], R11 ;  /* 0x0000580b01007387 */ /* 0x0001e20000100800 */
[----:B------:R-:W-:-:S03]  /*33630*/  PRMT R24, R11, 0x3340, R44 ;  /* 0x000033400b187816 */ /* 0x000fc6000000002c */
[----:B------:R1:W-:Y:S04]  /*33640*/  STL [R1+0x18], R23 ;  /* 0x0000181701007387 */ /* 0x0003e80000100800 */
[----:B------:R-:W-:Y:S01]  /*33650*/  STL [R1+0x1810], R58 ;  /* 0x0018103a01007387 */ /* 0x000fe20000100800 */
[----:B0-----:R-:W-:Y:S02]  /*33660*/  PRMT R11, R20, 0x5410, R0 ;  /* 0x00005410140b7816 */ /* 0x001fe40000000000 */
[----:B-1----:R-:W-:Y:S01]  /*33670*/  PRMT R23, R33, 0x3340, R23 ;  /* 0x0000334021177816 */ /* 0x002fe20000000017 */
[----:B------:R-:W-:Y:S03]  /*33680*/  STL [R1+0x55c], R45 ;  /* 0x00055c2d01007387 */ /* 0x000fe60000100800 */
[----:B------:R-:W-:Y:S01]  /*33690*/  PRMT R14, R23, 0x5410, R14 ;  /* 0x00005410170e7816 */ /* 0x000fe2000000000e */
[----:B------:R-:W-:Y:S04]  /*336a0*/  STL [R1+0x14], R44 ;  /* 0x0000142c01007387 */ /* 0x000fe80000100800 */
[----:B------:R-:W-:Y:S04]  /*336b0*/  STL [R1+0x1814], R57 ;  /* 0x0018143901007387 */ /* 0x000fe80000100800 */
[----:B------:R-:W-:Y:S04]  /*336c0*/  STL [R1+0x1818], R59 ;  /* 0x0018183b01007387 */ /* 0x000fe80000100800 */
[----:B------:R0:W-:Y:S04]  /*336d0*/  STL [R1+0x588], R11 ;  /* 0x0005880b01007387 */ /* 0x0001e80000100800 */
[----:B0-----:R-:W3:Y:S04]  /*336e0*/  LDL.LU R11, [R1+0x584] ;  /* 0x00058400010b7983 */ /* 0x001ee80000300800 */
[----:B------:R0:W-:Y:S04]  /*336f0*/  STL [R1+0x57c], R14 ;  /* 0x00057c0e01007387 */ /* 0x0001e80000100800 */
[----:B------:R-:W3:Y:S01]  /*33700*/  LDL.LU R61, [R1+0x4c4] ;  /* 0x0004c400013d7983 */ /* 0x000ee20000300800 */
[----:B------:R-:W-:-:S02]  /*33710*/  PRMT R15, R45, 0x3340, R1 ;  /* 0x000033402d0f7816 */ /* 0x000fc40000000001 */
[----:B------:R-:W-:Y:S02]  /*33720*/  ISETP.GE.AND P0, PT, R25, UR4, PT ;  /* 0x0000000419007c0c */ /* 0x000fe4000bf06270 */
[----:B------:R-:W-:Y:S02]  /*33730*/  PRMT R0, R24, 0x5410, R15 ;  /* 0x0000541018007816 */ /* 0x000fe4000000000f */
[----:B0-----:R-:W-:-:S03]  /*33740*/  LOP3.LUT R14, R39, 0xffff, RZ, 0xc0, !PT ;  /* 0x0000ffff270e7812 */ /* 0x001fc600078ec0ff */
[----:B------:R0:W-:Y:S01]  /*33750*/  STL [R1+0x578], R0 ;  /* 0x0005780001007387 */ /* 0x0001e20000100800 */
[----:B--2---:R-:W-:-:S05]  /*33760*/  LOP3.LUT R25, R55, 0xffff, RZ, 0xc0, !PT ;  /* 0x0000ffff37197812 */ /* 0x004fca00078ec0ff */
[----:B------:R-:W-:Y:S01]  /*33770*/  STL [R1+0x54], R25 ;  /* 0x0000541901007387 */ /* 0x000fe20000100800 */
[----:B------:R-:W-:Y:S02]  /*33780*/  LOP3.LUT R55, R37, 0xffff, RZ, 0xc0, !PT ;  /* 0x0000ffff25377812 */ /* 0x000fe400078ec0ff */
[----:B----4-:R-:W-:Y:S02]  /*33790*/  LOP3.LUT R23, R54, 0xffff, RZ, 0xc0, !PT ;  /* 0x0000ffff36177812 */ /* 0x010fe400078ec0ff */
[----:B------:R-:W-:Y:S02]  /*337a0*/  LOP3.LUT R54, R2, 0xffff, RZ, 0xc0, !PT ;  /* 0x0000ffff02367812 */ /* 0x000fe400078ec0ff */
[----:B------:R-:W-:Y:S02]  /*337b0*/  LOP3.LUT R5, R5, 0xffff, RZ, 0xc0, !PT ;  /* 0x0000ffff05057812 */ /* 0x000fe400078ec0ff */
[----:B------:R-:W-:Y:S02]  /*337c0*/  LOP3.LUT R27, R53, 0xffff, RZ, 0xc0, !PT ;  /* 0x0000ffff351b7812 */ /* 0x000fe400078ec0ff */
[----:B------:R-:W-:-:S02]  /*337d0*/  LOP3.LUT R53, R28, 0xffff, RZ, 0xc0, !PT ;  /* 0x0000ffff1c357812 */ /* 0x000fc400078ec0ff */
[----:B------:R-:W-:Y:S02]  /*337e0*/  LOP3.LUT R24, R52, 0xffff, RZ, 0xc0, !PT ;  /* 0x0000ffff34187812 */ /* 0x000fe400078ec0ff */
[----:B------:R-:W-:Y:S01]  /*337f0*/  LOP3.LUT R52, R21, 0xffff, RZ, 0xc0, !PT ;  /* 0x0000ffff15347812 */ /* 0x000fe200078ec0ff */
[----:B------:R1:W-:Y:S01]  /*33800*/  STL [R1+0xa0], R23 ;  /* 0x0000a01701007387 */ /* 0x0003e20000100800 */
[----:B---3--:R-:W-:Y:S02]  /*33810*/  LOP3.LUT R9, R9, 0xffff, RZ, 0xc0, !PT ;  /* 0x0000ffff09097812 */ /* 0x008fe400078ec0ff */
[--C-:B0-----:R-:W-:Y:S01]  /*33820*/  PRMT R0, R54, 0x3340, R1.reuse ;  /* 0x0000334036007816 */ /* 0x101fe20000000001 */
[----:B------:R-:W-:Y:S01]  /*33830*/  STL [R1+0x30], R27 ;  /* 0x0000301b01007387 */ /* 0x000fe20000100800 */
[----:B------:R-:W-:Y:S02]  /*33840*/  LOP3.LUT R56, R56, 0xffff, RZ, 0xc0, !PT ;  /* 0x0000ffff38387812 */ /* 0x000fe400078ec0ff */
[----:B------:R-:W-:Y:S01]  /*33850*/  PRMT R20, R53, 0x3340, R52 ;  /* 0x0000334035147816 */ /* 0x000fe20000000034 */
[----:B------:R-:W-:Y:S01]  /*33860*/  STL [R1+0x50], R5 ;  /* 0x0000500501007387 */ /* 0x000fe20000100800 */
[----:B------:R-:W-:-:S03]  /*33870*/  PRMT R2, R56, 0x3340, R1 ;  /* 0x0000334038027816 */ /* 0x000fc60000000001 */
[----:B------:R0:W-:Y:S01]  /*33880*/  STL [R1+0x9c], R24 ;  /* 0x00009c1801007387 */ /* 0x0001e20000100800 */
[----:B------:R-:W-:-:S03]  /*33890*/  PRMT R21, R25, 0x3340, R27 ;  /* 0x0000334019157816 */ /* 0x000fc6000000001b */
[----:B------:R-:W-:Y:S01]  /*338a0*/  STL [R1+0x1c], R9 ;  /* 0x00001c0901007387 */ /* 0x000fe20000100800 */
[----:B------:R-:W-:-:S03]  /*338b0*/  PRMT R0, R20, 0x5410, R0 ;  /* 0x0000541014007816 */ /* 0x000fc60000000000 */
[----:B------:R2:W-:Y:S01]  /*338c0*/  STL [R1+0x98], R14 ;  /* 0x0000980e01007387 */ /* 0x0005e20000100800 */
[----:B-1----:R-:W-:-:S03]  /*338d0*/  PRMT R23, R23, 0x3340, R24 ;  /* 0x0000334017177816 */ /* 0x002fc60000000018 */
[----:B------:R-:W-:Y:S01]  /*338e0*/  STL [R1+0x181c], R54 ;  /* 0x00181c3601007387 */ /* 0x000fe20000100800 */
[----:B------:R-:W-:Y:S02]  /*338f0*/  PRMT R15, R55, 0x3340, R1 ;  /* 0x00003340370f7816 */ /* 0x000fe40000000001 */
[----:B0-----:R-:W-:Y:S01]  /*33900*/  PRMT R24, R5, 0x3340, R9 ;  /* 0x0000334005187816 */ /* 0x001fe20000000009 */
[----:B------:R-:W-:Y:S01]  /*33910*/  STL [R1+0x182c], R56 ;  /* 0x00182c3801007387 */ /* 0x000fe20000100800 */
[----:B--2---:R-:W-:-:S03]  /*33920*/  PRMT R14, R14, 0x3340, R1 ;  /* 0x000033400e0e7816 */ /* 0x004fc60000000001 */
[----:B------:R-:W-:Y:S01]  /*33930*/  STL [R1+0x1834], R55 ;  /* 0x0018343701007387 */ /* 0x000fe20000100800 */
[----:B------:R-:W-:-:S03]  /*33940*/  PRMT R5, R21, 0x5410, R2 ;  /* 0x0000541015057816 */ /* 0x000fc60000000002 */
[----:B------:R-:W-:Y:S01]  /*33950*/  STL [R1+0x183c], R53 ;  /* 0x00183c3501007387 */ /* 0x000fe20000100800 */
[----:B------:R-:W-:-:S03]  /*33960*/  PRMT R2, R23, 0x5410, R14 ;  /* 0x0000541017027816 */ /* 0x000fc6000000000e */
[----:B------:R-:W-:Y:S04]  /*33970*/  STL [R1+0x1838], R52 ;  /* 0x0018383401007387 */ /* 0x000fe80000100800 */
[----:B------:R0:W-:Y:S04]  /*33980*/  STL [R1+0x56c], R0 ;  /* 0x00056c0001007387 */ /* 0x0001e80000100800 */
[----:B------:R-:W-:Y:S01]  /*33990*/  STL [R1+0x558], R5 ;  /* 0x0005580501007387 */ /* 0x000fe20000100800 */
[----:B0-----:R-:W-:-:S03]  /*339a0*/  PRMT R0, R24, 0x5410, R15 ;  /* 0x0000541018007816 */ /* 0x001fc6000000000f */
[----:B------:R-:W-:Y:S04]  /*339b0*/  STL [R1+0x54c], R2 ;  /* 0x00054c0201007387 */ /* 0x000fe80000100800 */
[----:B------:R0:W-:Y:S01]  /*339c0*/  STL [R1+0x52c], R0 ;  /* 0x00052c0001007387 */ /* 0x0001e20000100800 */
[----:B------:R-:W-:-:S03]  /*339d0*/  LOP3.LUT R14, R61, 0xffff, RZ, 0xc0, !PT ;  /* 0x0000ffff3d0e7812 */ /* 0x000fc600078ec0ff */
[----:B------:R-:W2:Y:S01]  /*339e0*/  LDL.LU R61, [R1+0x7b4] ;  /* 0x0007b400013d7983 */ /* 0x000ea20000300800 */
[----:B0-----:R-:W-:-:S03]  /*339f0*/  LOP3.LUT R0, R38, 0xffff, RZ, 0xc0, !PT ;  /* 0x0000ffff26007812 */ /* 0x001fc600078ec0ff */
[----:B------:R-:W3:Y:S01]  /*33a00*/  LDL.LU R34, [R1+0x7b0] ;  /* 0x0007b00001227983 */ /* 0x000ee20000300800 */
[----:B------:R-:W-:-:S03]  /*33a10*/  LOP3.LUT R39, R11, 0xffff, RZ, 0xc0, !PT ;  /* 0x0000ffff0b277812 */ /* 0x000fc600078ec0ff */
[----:B------:R-:W4:Y:S01]  /*33a20*/  LDL.LU R33, [R1+0x590] ;  /* 0x0005900001217983 */ /* 0x000f220000300800 */
[----:B------:R-:W-:-:S03]  /*33a30*/  LOP3.LUT R20, R36, 0xffff, RZ, 0xc0, !PT ;  /* 0x0000ffff24147812 */ /* 0x000fc600078ec0ff */
[----:B------:R-:W3:Y:S01]  /*33a40*/  LDL.LU R47, [R1+0x534] ;  /* 0x00053400012f7983 */ /* 0x000ee20000300800 */
        /* <DEDUP_REMOVED lines=9> */
[----:B------:R0:W-:Y:S01]  /*33ae0*/  STL [R1+0x520], R0 ;  /* 0x0005200001007387 */ /* 0x0001e20000100800 */
[----:B------:R-:W-:-:S03]  /*33af0*/  LOP3.LUT R44, R16, 0xffff, RZ, 0xc0, !PT ;  /* 0x0000ffff102c7812 */ /* 0x000fc600078ec0ff */
[----:B------:R-:W-:Y:S01]  /*33b00*/  STL [R1+0x94], R20 ;  /* 0x0000941401007387 */ /* 0x000fe20000100800 */
[----:B------:R-:W-:-:S03]  /*33b10*/  PRMT R16, R39, 0x3340, R14 ;  /* 0x0000334027107816 */ /* 0x000fc6000000000e */
[----:B------:R-:W-:Y:S01]  /*33b20*/  STL [R1+0x5c], R11 ;  /* 0x00005c0b01007387 */ /* 0x000fe20000100800 */
[----:B------:R-:W-:-:S03]  /*33b30*/  LOP3.LUT R15, R3, 0xffff, RZ, 0xc0, !PT ;  /* 0x0000ffff030f7812 */ /* 0x000fc600078ec0ff */
[----:B------:R1:W-:Y:S01]  /*33b40*/  STL [R1+0x90], R21 ;  /* 0x0000901501007387 */ /* 0x0003e20000100800 */
[----:B0-----:R-:W-:-:S03]  /*33b50*/  PRMT R0, R0, 0x3340, R1 ;  /* 0x0000334000007816 */ /* 0x001fc60000000001 */
[----:B------:R0:W-:Y:S01]  /*33b60*/  STL [R1+0xb4], R5 ;  /* 0x0000b40501007387 */ /* 0x0001e20000100800 */
[----:B------:R-:W-:-:S03]  /*33b70*/  LOP3.LUT R29, R29, 0xffff, RZ, 0xc0, !PT ;  /* 0x0000ffff1d1d7812 */ /* 0x000fc600078ec0ff */
[----:B------:R-:W-:Y:S01]  /*33b80*/  STL [R1+0xa8], R9 ;  /* 0x0000a80901007387 */ /* 0x000fe20000100800 */
[----:B------:R-:W-:Y:S02]  /*33b90*/  PRMT R2, R38, 0x3340, R1 ;  /* 0x0000334026027816 */ /* 0x000fe40000000001 */
[----:B------:R-:W-:Y:S01]  /*33ba0*/  PRMT R17, R20, 0x3340, R21 ;  /* 0x0000334014117816 */ /* 0x000fe20000000015 */
[----:B------:R-:W3:Y:S01]  /*33bb0*/  LDL.LU R49, [R1+0x410] ;  /* 0x0004100001317983 */ /* 0x000ee20000300800 */
[----:B-1----:R-:W-:Y:S02]  /*33bc0*/  PRMT R21, R5, 0x3340, R9 ;  /* 0x0000334005157816 */ /* 0x002fe40000000009 */
[----:B0-----:R-:W-:Y:S01]  /*33bd0*/  PRMT R5, R16, 0x5410, R0 ;  /* 0x0000541010057816 */ /* 0x001fe20000000000 */
[----:B------:R-:W-:Y:S01]  /*33be0*/  STL [R1+0x4c4], R15 ;  /* 0x0004c40f01007387 */ /* 0x000fe20000100800 */
[----:B------:R-:W-:Y:S02]  /*33bf0*/  PRMT R3, R44, 0x3340, R1 ;  /* 0x000033402c037816 */ /* 0x000fe40000000001 */
[----:B------:R-:W-:Y:S01]  /*33c00*/  PRMT R20, R11, 0x3340, R29 ;  /* 0x000033400b147816 */ /* 0x000fe2000000001d */
[----:B------:R-:W-:Y:S01]  /*33c10*/  STL [R1+0x1840], R38 ;  /* 0x0018402601007387 */ /* 0x000fe20000100800 */
[----:B------:R-:W-:-:S03]  /*33c20*/  PRMT R0, R17, 0x5410, R2 ;  /* 0x0000541011007816 */ /* 0x000fc60000000002 */
[----:B------:R-:W3:Y:S01]  /*33c30*/  LDL.LU R48, [R1+0x7c0] ;  /* 0x0007c00001307983 */ /* 0x000ee20000300800 */
[----:B------:R-:W-:-:S03]  /*33c40*/  PRMT R2, R20, 0x5410, R3 ;  /* 0x0000541014027816 */ /* 0x000fc60000000003 */
[----:B------:R0:W-:Y:S04]  /*33c50*/  STL [R1+0x524], R5 ;  /* 0x0005240501007387 */ /* 0x0001e80000100800 */
[----:B0-----:R-:W3:Y:S04]  /*33c60*/  LDL.LU R5, [R1+0x538] ;  /* 0x0005380001057983 */ /* 0x001ee80000300800 */
[----:B------:R0:W-:Y:S04]  /*33c70*/  STL [R1+0x518], R0 ;  /* 0x0005180001007387 */ /* 0x0001e80000100800 */
[----:B------:R-:W3:Y:S04]  /*33c80*/  LDL.LU R9, [R1+0x478] ;  /* 0x0004780001097983 */ /* 0x000ee80000300800 */
[----:B------:R-:W3:Y:S04]  /*33c90*/  LDL.LU R11, [R1+0x84] ;  /* 0x00008400010b7983 */ /* 0x000ee80000300800 */
[----:B------:R1:W-:Y:S01]  /*33ca0*/  STL [R1+0x50c], R2 ;  /* 0x00050c0201007387 */ /* 0x0003e20000100800 */
[----:B--2---:R-:W-:-:S03]  /*33cb0*/  LOP3.LUT R16, R61, 0xffff, RZ, 0xc0, !PT ;  /* 0x0000ffff3d107812 */ /* 0x004fc600078ec0ff */
[----:B------:R-:W2:Y:S01]  /*33cc0*/  LDL.LU R61, [R1+0x80] ;  /* 0x00008000013d7983 */ /* 0x000ea20000300800 */
[----:B------:R-:W-:-:S04]  /*33cd0*/  PRMT R15, R15, 0x3340, R1 ;  /* 0x000033400f0f7816 */ /* 0x000fc80000000001 */
[----:B0-----:R-:W-:Y:S02]  /*33ce0*/  PRMT R0, R21, 0x5410, R15 ;  /* 0x0000541015007816 */ /* 0x001fe4000000000f */
[----:B----4-:R-:W-:Y:S02]  /*33cf0*/  LOP3.LUT R20, R33, 0xffff, RZ, 0xc0, !PT ;  /* 0x0000ffff21147812 */ /* 0x010fe400078ec0ff */
[----:B------:R-:W-:Y:S02]  /*33d00*/  LOP3.LUT R40, R40, 0xffff, RZ, 0xc0, !PT ;  /* 0x0000ffff28287812 */ /* 0x000fe400078ec0ff */
[----:B---3--:R-:W-:Y:S02]  /*33d10*/  LOP3.LUT R17, R47, 0xffff, RZ, 0xc0, !PT ;  /* 0x0000ffff2f117812 */ /* 0x008fe400078ec0ff */
[----:B------:R-:W-:Y:S01]  /*33d20*/  LOP3.LUT R41, R41, 0xffff, RZ, 0xc0, !PT ;  /* 0x0000ffff29297812 */ /* 0x000fe200078ec0ff */
[----:B------:R0:W-:Y:S01]  /*33d30*/  STL [R1+0x4fc], R0 ;  /* 0x0004fc0001007387 */ /* 0x0001e20000100800 */
[----:B------:R-:W-:-:S02]  /*33d40*/  LOP3.LUT R21, R45, 0xffff, RZ, 0xc0, !PT ;  /* 0x0000ffff2d157812 */ /* 0x000fc400078ec0ff */
[----:B------:R-:W-:Y:S01]  /*33d50*/  LOP3.LUT R45, R4, 0xffff, RZ, 0xc0, !PT ;  /* 0x0000ffff042d7812 */ /* 0x000fe200078ec0ff */
[----:B------:R3:W-:Y:S01]  /*33d60*/  STL [R1+0xac], R16 ;  /* 0x0000ac1001007387 */ /* 0x0007e20000100800 */
[----:B-1----:R-:W-:Y:S02]  /*33d70*/  LOP3.LUT R2, R51, 0xffff, RZ, 0xc0, !PT ;  /* 0x0000ffff33027812 */ /* 0x002fe400078ec0ff */
[----:B0-----:R-:W-:Y:S01]  /*33d80*/  PRMT R0, R45, 0x3340, R1 ;  /* 0x000033402d007816 */ /* 0x001fe20000000001 */
[----:B------:R-:W-:Y:S01]  /*33d90*/  STL [R1+0xbc], R20 ;  /* 0x0000bc1401007387 */ /* 0x000fe20000100800 */
[----:B------:R-:W-:Y:S02]  /*33da0*/  PRMT R15, R40, 0x3340, R41 ;  /* 0x00003340280f7816 */ /* 0x000fe40000000029 */
[----:B------:R-:W-:Y:S01]  /*33db0*/  LOP3.LUT R34, R34, 0xffff, RZ, 0xc0, !PT ;  /* 0x0000ffff22227812 */ /* 0x000fe200078ec0ff */
[----:B------:R0:W-:Y:S01]  /*33dc0*/  STL [R1+0xb0], R17 ;  /* 0x0000b01101007387 */ /* 0x0001e20000100800 */
[----:B------:R-:W-:-:S02]  /*33dd0*/  LOP3.LUT R36, R46, 0xffff, RZ, 0xc0, !PT ;  /* 0x0000ffff2e247812 */ /* 0x000fc400078ec0ff */
[----:B------:R-:W-:Y:S01]  /*33de0*/  LOP3.LUT R37, R50, 0xffff, RZ, 0xc0, !PT ;  /* 0x0000ffff32257812 */ /* 0x000fe200078ec0ff */
[----:B------:R-:W-:Y:S01]  /*33df0*/  STL [R1+0xb8], R21 ;  /* 0x0000b81501007387 */ /* 0x000fe20000100800 */
[----:B---3--:R-:W-:Y:S02]  /*33e00*/  PRMT R16, R16, 0x3340, R17 ;  /* 0x0000334010107816 */ /* 0x008fe40000000011 */
[----:B------:R-:W-:Y:S01]  /*33e10*/  PRMT R0, R15, 0x5410, R0 ;  /* 0x000054100f007816 */ /* 0x000fe20000000000 */
[----:B------:R1:W-:Y:S01]  /*33e20*/  STL [R1+0xa4], R2 ;  /* 0x0000a40201007387 */ /* 0x0003e20000100800 */
[----:B------:R-:W-:Y:S02]  /*33e30*/  PRMT R3, R37, 0x3340, R1 ;  /* 0x0000334025037816 */ /* 0x000fe40000000001 */
[----:B0-----:R-:W-:Y:S02]  /*33e40*/  PRMT R17, R34, 0x3340, R36 ;  /* 0x0000334022117816 */ /* 0x001fe40000000024 */
[----:B------:R-:W-:-:S02]  /*33e50*/  PRMT R20, R20, 0x3340, R21 ;  /* 0x0000334014147816 */ /* 0x000fc40000000015 */
[--C-:B-1----:R-:W-:Y:S02]  /*33e60*/  PRMT R2, R2, 0x3340, R1.reuse ;  /* 0x0000334002027816 */ /* 0x102fe40000000001 */
[----:B------:R-:W-:Y:S01]  /*33e70*/  LOP3.LUT R35, R49, 0xffff, RZ, 0xc0, !PT ;  /* 0x0000ffff31237812 */ /* 0x000fe200078ec0ff */
[----:B------:R0:W-:Y:S01]  /*33e80*/  STL [R1+0x4c0], R0 ;  /* 0x0004c00001007387 */ /* 0x0001e20000100800 */
[----:B------:R-:W-:Y:S02]  /*33e90*/  PRMT R15, R16, 0x5410, R2 ;  /* 0x00005410100f7816 */ /* 0x000fe40000000002 */
[----:B------:R-:W-:Y:S02]  /*33ea0*/  PRMT R4, R35, 0x3340, R1 ;  /* 0x0000334023047816 */ /* 0x000fe40000000001 */
[----:B------:R-:W-:Y:S01]  /*33eb0*/  PRMT R2, R17, 0x5410, R3 ;  /* 0x0000541011027816 */ /* 0x000fe20000000003 */
[----:B------:R2:W-:Y:S01]  /*33ec0*/  STL [R1+0x4bc], R15 ;  /* 0x0004bc0f01007387 */ /* 0x0005e20000100800 */
[----:B0-----:R-:W-:-:S02]  /*33ed0*/  PRMT R0, R20, 0x5410, R4 ;  /* 0x0000541014007816 */ /* 0x001fc40000000004 */
[----:B------:R-:W-:Y:S01]  /*33ee0*/  LOP3.LUT R17, R48, 0xffff, RZ, 0xc0, !PT ;  /* 0x0000ffff30117812 */ /* 0x000fe200078ec0ff */
[----:B------:R-:W-:Y:S04]  /*33ef0*/  STL [R1+0x474], R2 ;  /* 0x0004740201007387 */ /* 0x000fe80000100800 */
[----:B------:R0:W-:Y:S04]  /*33f00*/  STL [R1+0x470], R0 ;  /* 0x0004700001007387 */ /* 0x0001e80000100800 */
[----:B------:R-:W-:Y:S01]  /*33f10*/  STL [R1+0xd0], R17 ;  /* 0x0000d01101007387 */ /* 0x000fe20000100800 */
[----:B------:R-:W-:-:S02]  /*33f20*/  LOP3.LUT R21, R5, 0xffff, RZ, 0xc0, !PT ;  /* 0x0000ffff05157812 */ /* 0x000fc400078ec0ff */
[----:B------:R-:W-:-:S03]  /*33f30*/  LOP3.LUT R4, R9, 0xffff, RZ, 0xc0, !PT ;  /* 0x0000ffff09047812 */ /* 0x000fc600078ec0ff */
[----:B------:R-:W-:Y:S04]  /*33f40*/  STL [R1+0xcc], R21 ;  /* 0x0000cc1501007387 */ /* 0x000fe80000100800 */
[----:B------:R-:W-:Y:S04]  /*33f50*/  STL [R1+0xc4], R4 ;  /* 0x0000c40401007387 */ /* 0x000fe80000100800 */
[----:B------:R-:W3:Y:S01]  /*33f60*/  LDL.LU R9, [R1+0x7c8] ;  /* 0x0007c80001097983 */ /* 0x000ee20000300800 */
[----:B------:R-:W-:-:S03]  /*33f70*/  LOP3.LUT R25, R11, 0xffff, RZ, 0xc0, !PT ;  /* 0x0000ffff0b197812 */ /* 0x000fc600078ec0ff */
[----:B------:R-:W4:Y:S04]  /*33f80*/  LDL.LU R46, [R1+0x7c4] ;  /* 0x0007c400012e7983 */ /* 0x000f280000300800 */
[----:B------:R-:W4:Y:S01]  /*33f90*/  LDL.LU R49, [R1+0x598] ;  /* 0x0005980001317983 */ /* 0x000f220000300800 */
[----:B--2---:R-:W-:-:S05]  /*33fa0*/  LOP3.LUT R15, R61, 0xffff, RZ, 0xc0, !PT ;  /* 0x0000ffff3d0f7812 */ /* 0x004fca00078ec0ff */
[----:B------:R1:W-:Y:S04]  /*33fb0*/  STL [R1+0x80], R15 ;  /* 0x0000800f01007387 */ /* 0x0003e80000100800 */
        /* <DEDUP_REMOVED lines=9> */
[----:B------:R-:W-:-:S02]  /*34050*/  LOP3.LUT R27, R32, 0xffff, RZ, 0xc0, !PT ;  /* 0x0000ffff201b7812 */ /* 0x000fc400078ec0ff */
[----:B------:R-:W-:Y:S02]  /*34060*/  LOP3.LUT R30, R19, 0xffff, RZ, 0xc0, !PT ;  /* 0x0000ffff131e7812 */ /* 0x000fe400078ec0ff */
[----:B------:R-:W-:Y:S02]  /*34070*/  LOP3.LUT R26, R42, 0xffff, RZ, 0xc0, !PT ;  /* 0x0000ffff2a1a7812 */ /* 0x000fe400078ec0ff */
[----:B------:R-:W-:Y:S02]  /*34080*/  LOP3.LUT R42, R6, 0xffff, RZ, 0xc0, !PT ;  /* 0x0000ffff062a7812 */ /* 0x000fe400078ec0ff */
[----:B------:R-:W-:Y:S02]  /*34090*/  LOP3.LUT R20, R31, 0xffff, RZ, 0xc0, !PT ;  /* 0x0000ffff1f147812 */ /* 0x000fe400078ec0ff */
[----:B------:R-:W-:Y:S02]  /*340a0*/  LOP3.LUT R28, R18, 0xffff, RZ, 0xc0, !PT ;  /* 0x0000ffff121c7812 */ /* 0x000fe400078ec0ff */
[----:B0-----:R-:W-:-:S02]  /*340b0*/  PRMT R0, R30, 0x3340, R1 ;  /* 0x000033401e007816 */ /* 0x001fc40000000001 */
[----:B------:R-:W-:Y:S02]  /*340c0*/  PRMT R6, R25, 0x3340, R27 ;  /* 0x0000334019067816 */ /* 0x000fe4000000001b */
[----:B------:R-:W-:Y:S02]  /*340d0*/  LOP3.LUT R43, R43, 0xffff, RZ, 0xc0, !PT ;  /* 0x0000ffff2b2b7812 */ /* 0x000fe400078ec0ff */
[--C-:B------:R-:W-:Y:S02]  /*340e0*/  PRMT R2, R28, 0x3340, R1.reuse ;  /* 0x000033401c027816 */ /* 0x100fe40000000001 */
[----:B-1----:R-:W-:Y:S02]  /*340f0*/  PRMT R15, R15, 0x3340, R20 ;  /* 0x000033400f0f7816 */ /* 0x002fe40000000014 */
[----:B------:R-:W-:Y:S02]  /*34100*/  PRMT R0, R6, 0x5410, R0 ;  /* 0x0000541006007816 */ /* 0x000fe40000000000 */
[----:B------:R-:W-:-:S02]  /*34110*/  PRMT R3, R42, 0x3340, R1 ;  /* 0x000033402a037816 */ /* 0x000fc40000000001 */
[----:B------:R-:W-:Y:S02]  /*34120*/  PRMT R16, R26, 0x3340, R43 ;  /* 0x000033401a107816 */ /* 0x000fe4000000002b */
[----:B------:R-:W-:Y:S02]  /*34130*/  PRMT R4, R4, 0x3340, R1 ;  /* 0x0000334004047816 */ /* 0x000fe40000000001 */
[----:B------:R-:W-:Y:S01]  /*34140*/  PRMT R17, R17, 0x3340, R21 ;  /* 0x0000334011117816 */ /* 0x000fe20000000015 */
[----:B------:R0:W-:Y:S01]  /*34150*/  STL [R1+0x460], R0 ;  /* 0x0004600001007387 */ /* 0x0001e20000100800 */
[----:B------:R-:W-:Y:S02]  /*34160*/  PRMT R6, R15, 0x5410, R2 ;  /* 0x000054100f067816 */ /* 0x000fe40000000002 */
[----:B------:R-:W-:-:S03]  /*34170*/  PRMT R2, R16, 0x5410, R3 ;  /* 0x0000541010027816 */ /* 0x000fc60000000003 */
[----:B------:R-:W-:Y:S01]  /*34180*/  STL [R1+0x45c], R6 ;  /* 0x00045c0601007387 */ /* 0x000fe20000100800 */
[----:B0-----:R-:W-:-:S03]  /*34190*/  PRMT R0, R17, 0x5410, R4 ;  /* 0x0000541011007816 */ /* 0x001fc60000000004 */
[----:B------:R-:W-:Y:S04]  /*341a0*/  STL [R1+0x458], R2 ;  /* 0x0004580201007387 */ /* 0x000fe80000100800 */
[----:B------:R-:W-:Y:S01]  /*341b0*/  STL [R1+0x410], R0 ;  /* 0x0004100001007387 */ /* 0x000fe20000100800 */
[----:B---3--:R-:W-:Y:S02]  /*341c0*/  LOP3.LUT R9, R9, 0xffff, RZ, 0xc0, !PT ;  /* 0x0000ffff09097812 */ /* 0x008fe400078ec0ff */
[----:B----4-:R-:W-:-:S03]  /*341d0*/  LOP3.LUT R31, R46, 0xffff, RZ, 0xc0, !PT ;  /* 0x0000ffff2e1f7812 */ /* 0x010fc600078ec0ff */
[----:B------:R0:W-:Y:S01]  /*341e0*/  STL [R1+0x150], R9 ;  /* 0x0001500901007387 */ /* 0x0001e20000100800 */
[----:B------:R-:W-:-:S03]  /*341f0*/  LOP3.LUT R21, R49, 0xffff, RZ, 0xc0, !PT ;  /* 0x0000ffff31157812 */ /* 0x000fc600078ec0ff */
[----:B------:R-:W3:Y:S01]  /*34200*/  LDL.LU R46, [R1+0x7cc] ;  /* 0x0007cc00012e7983 */ /* 0x000ee20000300800 */
[----:B--2---:R-:W-:Y:S02]  /*34210*/  LOP3.LUT R15, R5, 0xffff, RZ, 0xc0, !PT ;  /* 0x0000ffff050f7812 */ /* 0x004fe400078ec0ff */
[----:B------:R-:W-:-:S03]  /*34220*/  LOP3.LUT R11, R11, 0xffff, RZ, 0xc0, !PT ;  /* 0x0000ffff0b0b7812 */ /* 0x000fc600078ec0ff */
[----:B------:R-:W-:Y:S04]  /*34230*/  STL [R1+0xc0], R15 ;  /* 0x0000c00f01007387 */ /* 0x000fe80000100800 */
[----:B------:R-:W2:Y:S01]  /*34240*/  LDL.LU R49, [R1+0x5d4] ;  /* 0x0005d40001317983 */ /* 0x000ea20000300800 */
[----:B------:R-:W-:-:S03]  /*34250*/  LOP3.LUT R32, R58, 0xffff, RZ, 0xc0, !PT ;  /* 0x0000ffff3a207812 */ /* 0x000fc600078ec0ff */
[----:B------:R-:W4:Y:S01]  /*34260*/  LDL.LU R5, [R1+0x5d0] ;  /* 0x0005d00001057983 */ /* 0x000f220000300800 */
[----:B------:R-:W-:-:S03]  /*34270*/  LOP3.LUT R16, R47, 0xffff, RZ, 0xc0, !PT ;  /* 0x0000ffff2f107812 */ /* 0x000fc600078ec0ff */
[----:B------:R1:W-:Y:S01]  /*34280*/  STL [R1+0x140], R11 ;  /* 0x0001400b01007387 */ /* 0x0003e20000100800 */
[----:B------:R-:W-:-:S03]  /*34290*/  LOP3.LUT R22, R33, 0xffff, RZ, 0xc0, !PT ;  /* 0x0000ffff21167812 */ /* 0x000fc600078ec0ff */
[----:B------:R-:W-:Y:S01]  /*342a0*/  STL [R1+0x84], R16 ;  /* 0x0000841001007387 */ /* 0x000fe20000100800 */
[----:B------:R-:W-:-:S03]  /*342b0*/  LOP3.LUT R33, R51, 0xffff, RZ, 0xc0, !PT ;  /* 0x0000ffff33217812 */ /* 0x000fc600078ec0ff */
[----:B------:R-:W4:Y:S01]  /*342c0*/  LDL.LU R57, [R1+0x574] ;  /* 0x0005740001397983 */ /* 0x000f220000300800 */
[----:B------:R-:W-:-:S03]  /*342d0*/  LOP3.LUT R3, R48, 0xffff, RZ, 0xc0, !PT ;  /* 0x0000ffff30037812 */ /* 0x000fc600078ec0ff */
[----:B------:R-:W4:Y:S01]  /*342e0*/  LDL.LU R58, [R1+0x514] ;  /* 0x00051400013a7983 */ /* 0x000f220000300800 */
[----:B------:R-:W-:Y:S02]  /*342f0*/  LOP3.LUT R23, R50, 0xffff, RZ, 0xc0, !PT ;  /* 0x0000ffff32177812 */ /* 0x000fe400078ec0ff */
[----:B------:R-:W-:Y:S01]  /*34300*/  LOP3.LUT R4, R61, 0xffff, RZ, 0xc0, !PT ;  /* 0x0000ffff3d047812 */ /* 0x000fe200078ec0ff */
[----:B------:R1:W-:Y:S04]  /*34310*/  STL [R1+0x400], R3 ;  /* 0x0004000301007387 */ /* 0x0003e80000100800 */
[----:B------:R-:W4:Y:S04]  /*34320*/  LDL.LU R47, [R1+0x510] ;  /* 0x00051000012f7983 */ /* 0x000f280000300800 */
[----:B------:R-:W4:Y:S04]  /*34330*/  LDL.LU R51, [R1+0x4b4] ;  /* 0x0004b40001337983 */ /* 0x000f280000300800 */
[----:B------:R-:W4:Y:S01]  /*34340*/  LDL.LU R50, [R1+0x454] ;  /* 0x0004540001327983 */ /* 0x000f220000300800 */
[----:B------:R-:W-:-:S03]  /*34350*/  PRMT R17, R9, 0x3340, R11 ;  /* 0x0000334009117816 */ /* 0x000fc6000000000b */
[----:B------:R1:W-:Y:S04]  /*34360*/  STL [R1+0x174], R4 ;  /* 0x0001740401007387 */ /* 0x0003e80000100800 */
[----:B------:R-:W4:Y:S04]  /*34370*/  LDL.LU R48, [R1+0x450] ;  /* 0x0004500001307983 */ /* 0x000f280000300800 */
[----:B0-----:R-:W4:Y:S04]  /*34380*/  LDL.LU R9, [R1+0x330] ;  /* 0x0003300001097983 */ /* 0x001f280000300800 */
[----:B-1----:R-:W4:Y:S04]  /*34390*/  LDL.LU R11, [R1+0x70] ;  /* 0x00007000010b7983 */ /* 0x002f280000300800 */
[----:B------:R-:W4:Y:S01]  /*343a0*/  LDL.LU R61, [R1+0xc] ;  /* 0x00000c00013d7983 */ /* 0x000f220000300800 */
[----:B------:R-:W-:-:S02]  /*343b0*/  PRMT R0, R33, 0x3340, R1 ;  /* 0x0000334021007816 */ /* 0x000fc40000000001 */
[----:B------:R-:W-:Y:S02]  /*343c0*/  PRMT R6, R31, 0x3340, R32 ;  /* 0x000033401f067816 */ /* 0x000fe40000000020 */
[--C-:B------:R-:W-:Y:S02]  /*343d0*/  PRMT R3, R3, 0x3340, R1.reuse ;  /* 0x0000334003037816 */ /* 0x100fe40000000001 */
[----:B------:R-:W-:Y:S02]  /*343e0*/  PRMT R15, R15, 0x3340, R16 ;  /* 0x000033400f0f7816 */ /* 0x000fe40000000010 */
[----:B------:R-:W-:Y:S02]  /*343f0*/  PRMT R0, R6, 0x5410, R0 ;  /* 0x0000541006007816 */ /* 0x000fe40000000000 */
[----:B------:R-:W-:Y:S02]  /*34400*/  PRMT R2, R23, 0x3340, R1 ;  /* 0x0000334017027816 */ /* 0x000fe40000000001 */
[----:B------:R-:W-:-:S02]  /*34410*/  PRMT R16, R21, 0x3340, R22 ;  /* 0x0000334015107816 */ /* 0x000fc40000000016 */
[----:B------:R-:W-:Y:S01]  /*34420*/  PRMT R4, R4, 0x3340, R1 ;  /* 0x0000334004047816 */ /* 0x000fe20000000001 */
[----:B------:R0:W-:Y:S01]  /*34430*/  STL [R1+0x40c], R0 ;  /* 0x00040c0001007387 */ /* 0x0001e20000100800 */
[----:B------:R-:W-:Y:S02]  /*34440*/  PRMT R3, R15, 0x5410, R3 ;  /* 0x000054100f037816 */ /* 0x000fe40000000003 */
[----:B------:R-:W-:-:S03]  /*34450*/  PRMT R2, R16, 0x5410, R2 ;  /* 0x0000541010027816 */ /* 0x000fc60000000002 */
[----:B------:R-:W-:Y:S01]  /*34460*/  STL [R1+0x408], R3 ;  /* 0x0004080301007387 */ /* 0x000fe20000100800 */
[----:B0-----:R-:W-:-:S03]  /*34470*/  PRMT R0, R17, 0x5410, R4 ;  /* 0x0000541011007816 */ /* 0x001fc60000000004 */
[----:B------:R-:W-:Y:S01]  /*34480*/  STL [R1+0x404], R2 ;  /* 0x0004040201007387 */ /* 0x000fe20000100800 */
[----:B---3--:R-:W-:-:S03]  /*34490*/  LOP3.LUT R6, R46, 0xffff, RZ, 0xc0, !PT ;  /* 0x0000ffff2e067812 */ /* 0x008fc600078ec0ff */
[----:B------:R0:W-:Y:S04]  /*344a0*/  STL [R1+0x2f8], R0 ;  /* 0x0002f80001007387 */ /* 0x0001e80000100800 */
[----:B------:R-:W3:Y:S04]  /*344b0*/  LDL.LU R46, [R1+0x334] ;  /* 0x00033400012e7983 */ /* 0x000ee80000300800 */
[----:B------:R-:W-:Y:S01]  /*344c0*/  STL [R1+0x138], R6 ;  /* 0x0001380601007387 */ /* 0x000fe20000100800 */
[----:B--2---:R-:W-:-:S03]  /*344d0*/  LOP3.LUT R16, R49, 0xffff, RZ, 0xc0, !PT ;  /* 0x0000ffff31107812 */ /* 0x004fc600078ec0ff */
[----:B------:R-:W2:Y:S01]  /*344e0*/  LDL.LU R49, [R1+0x2f0] ;  /* 0x0002f00001317983 */ /* 0x000ea20000300800 */
[----:B----4-:R-:W-:-:S03]  /*344f0*/  LOP3.LUT R15, R5, 0xffff, RZ, 0xc0, !PT ;  /* 0x0000ffff050f7812 */ /* 0x010fc600078ec0ff */
[----:B------:R-:W-:Y:S04]  /*34500*/  STL [R1+0x17c], R16 ;  /* 0x00017c1001007387 */ /* 0x000fe80000100800 */
[----:B------:R-:W-:Y:S04]  /*34510*/  STL [R1+0x144], R15 ;  /* 0x0001440f01007387 */ /* 0x000fe80000100800 */
[----:B------:R-:W4:Y:S01]  /*34520*/  LDL.LU R5, [R1+0x2d4] ;  /* 0x0002d40001057983 */ /* 0x000f220000300800 */
[----:B------:R-:W-:Y:S02]  /*34530*/  LOP3.LUT R38, R57, 0xffff, RZ, 0xc0, !PT ;  /* 0x0000ffff39267812 */ /* 0x000fe400078ec0ff */
[----:B------:R-:W-:-:S03]  /*34540*/  LOP3.LUT R19, R58, 0xffff, RZ, 0xc0, !PT ;  /* 0x0000ffff3a137812 */ /* 0x000fc600078ec0ff */
[----:B------:R-:W-:Y:S04]  /*34550*/  STL [R1+0x10c], R38 ;  /* 0x00010c2601007387 */ /* 0x000fe80000100800 */
[----:B------:R-:W-:Y:S01]  /*34560*/  STL [R1+0x178], R19 ;  /* 0x0001781301007387 */ /* 0x000fe20000100800 */
[----:B------:R-:W-:Y:S02]  /*34570*/  LOP3.LUT R24, R47, 0xffff, RZ, 0xc0, !PT ;  /* 0x0000ffff2f187812 */ /* 0x000fe400078ec0ff */
[----:B0-----:R-:W-:Y:S02]  /*34580*/  LOP3.LUT R0, R51, 0xffff, RZ, 0xc0, !PT ;  /* 0x0000ffff33007812 */ /* 0x001fe400078ec0ff */
[----:B------:R-:W-:-:S03]  /*34590*/  LOP3.LUT R3, R50, 0xffff, RZ, 0xc0, !PT ;  /* 0x0000ffff32037812 */ /* 0x000fc600078ec0ff */
[----:B------:R0:W-:Y:S04]  /*345a0*/  STL [R1+0xd8], R0 ;  /* 0x0000d80001007387 */ /* 0x0001e80000100800 */
[----:B------:R-:W-:Y:S01]  /*345b0*/  STL [R1+0x13c], R24 ;  /* 0x00013c1801007387 */ /* 0x000fe20000100800 */
[----:B------:R-:W-:-:S03]  /*345c0*/  LOP3.LUT R2, R48, 0xffff, RZ, 0xc0, !PT ;  /* 0x0000ffff30027812 */ /* 0x000fc600078ec0ff */
[----:B------:R-:W-:Y:S01]  /*345d0*/  STL [R1+0x170], R3 ;  /* 0x0001700301007387 */ /* 0x000fe20000100800 */
[----:B------:R-:W-:-:S03]  /*345e0*/  LOP3.LUT R17, R9, 0xffff, RZ, 0xc0, !PT ;  /* 0x0000ffff09117812 */ /* 0x000fc600078ec0ff */
[----:B------:R-:W4:Y:S01]  /*345f0*/  LDL.LU R58, [R1+0x2d0] ;  /* 0x0002d000013a7983 */ /* 0x000f220000300800 */
[----:B------:R-:W-:-:S03]  /*34600*/  LOP3.LUT R18, R11, 0xffff, RZ, 0xc0, !PT ;  /* 0x0000ffff0b127812 */ /* 0x000fc600078ec0ff */
[----:B------:R-:W4:Y:S01]  /*34610*/  LDL.LU R51, [R1+0x78] ;  /* 0x0000780001337983 */ /* 0x000f220000300800 */
[----:B------:R-:W-:-:S03]  /*34620*/  LOP3.LUT R4, R61, 0xffff, RZ, 0xc0, !PT ;  /* 0x0000ffff3d047812 */ /* 0x000fc600078ec0ff */
[----:B------:R1:W-:Y:S04]  /*34630*/  STL [R1+0x154], R2 ;  /* 0x0001540201007387 */ /* 0x0003e80000100800 */
[----:B------:R-:W4:Y:S04]  /*34640*/  LDL.LU R50, [R1+0x64] ;  /* 0x0000640001327983 */ /* 0x000f280000300800 */
[----:B------:R-:W4:Y:S04]  /*34650*/  LDL.LU R48, [R1+0x60] ;  /* 0x0000600001307983 */ /* 0x000f280000300800 */
[----:B------:R-:W-:Y:S04]  /*34660*/  STL [R1+0x190], R17 ;  /* 0x0001901101007387 */ /* 0x000fe80000100800 */
[----:B------:R-:W-:Y:S04]  /*34670*/  STL [R1+0x18c], R18 ;  /* 0x00018c1201007387 */ /* 0x000fe80000100800 */
[----:B------:R3:W-:Y:S04]  /*34680*/  STL [R1+0x1dc], R4 ;  /* 0x0001dc0401007387 */ /* 0x0007e80000100800 */
[----:B------:R-:W4:Y:S04]  /*34690*/  LDL.LU R9, [R1+0x4c] ;  /* 0x00004c0001097983 */ /* 0x000f280000300800 */
[----:B------:R-:W4:Y:S04]  /*346a0*/  LDL.LU R11, [R1+0x20] ;  /* 0x00002000010b7983 */ /* 0x000f280000300800 */
[----:B------:R-:W4:Y:S01]  /*346b0*/  LDL.LU R61, [R1+0x4] ;  /* 0x00000400013d7983 */ /* 0x000f220000300800 */
[----:B0-----:R-:W-:-:S02]  /*346c0*/  PRMT R0, R0, 0x3340, R1 ;  /* 0x0000334000007816 */ /* 0x001fc40000000001 */
[----:B------:R-:W-:Y:S02]  /*346d0*/  PRMT R6, R6, 0x3340, R38 ;  /* 0x0000334006067816 */ /* 0x000fe40000000026 */
[--C-:B-1----:R-:W-:Y:S02]  /*346e0*/  PRMT R2, R2, 0x3340, R1.reuse ;  /* 0x0000334002027816 */ /* 0x102fe40000000001 */
[----:B------:R-:W-:Y:S02]  /*346f0*/  PRMT R15, R15, 0x3340, R24 ;  /* 0x000033400f0f7816 */ /* 0x000fe40000000018 */
[----:B------:R-:W-:Y:S02]  /*34700*/  PRMT R0, R6, 0x5410, R0 ;  /* 0x0000541006007816 */ /* 0x000fe40000000000 */
[----:B------:R-:W-:Y:S02]  /*34710*/  PRMT R3, R3, 0x3340, R1 ;  /* 0x0000334003037816 */ /* 0x000fe40000000001 */
[----:B------:R-:W-:-:S02]  /*34720*/  PRMT R16, R16, 0x3340, R19 ;  /* 0x0000334010107816 */ /* 0x000fc40000000013 */
[----:B---3--:R-:W-:Y:S02]  /*34730*/  PRMT R4, R4, 0x3340, R1 ;  /* 0x0000334004047816 */ /* 0x008fe40000000001 */
[----:B------:R-:W-:Y:S02]  /*34740*/  PRMT R17, R17, 0x3340, R18 ;  /* 0x0000334011117816 */ /* 0x000fe40000000012 */
[----:B------:R-:W-:Y:S01]  /*34750*/  PRMT R6, R15, 0x5410, R2 ;  /* 0x000054100f067816 */ /* 0x000fe20000000002 */
[----:B------:R0:W-:Y:S01]  /*34760*/  STL [R1+0x2cc], R0 ;  /* 0x0002cc0001007387 */ /* 0x0001e20000100800 */
[----:B------:R-:W-:-:S03]  /*34770*/  PRMT R2, R16, 0x5410, R3 ;  /* 0x0000541010027816 */ /* 0x000fc60000000003 */
[----:B------:R1:W-:Y:S01]  /*34780*/  STL [R1+0x2d8], R6 ;  /* 0x0002d80601007387 */ /* 0x0003e20000100800 */
[----:B0-----:R-:W-:-:S03]  /*34790*/  PRMT R0, R17, 0x5410, R4 ;  /* 0x0000541011007816 */ /* 0x001fc60000000004 */
[----:B------:R0:W-:Y:S01]  /*347a0*/  STL [R1+0x2c8], R2 ;  /* 0x0002c80201007387 */ /* 0x0001e20000100800 */
[----:B-1----:R-:W-:-:S03]  /*347b0*/  LOP3.LUT R6, R46, 0xffff, RZ, 0xc0, !PT ;  /* 0x0000ffff2e067812 */ /* 0x002fc600078ec0ff */
[----:B------:R1:W-:Y:S04]  /*347c0*/  STL [R1+0x348], R0 ;  /* 0x0003480001007387 */ /* 0x0003e80000100800 */
[----:B------:R-:W3:Y:S04]  /*347d0*/  LDL.LU R47, [R1+0x7d0] ;  /* 0x0007d000012f7983 */ /* 0x000ee80000300800 */
[----:B------:R-:W-:Y:S01]  /*347e0*/  STL [R1+0x160], R6 ;  /* 0x0001600601007387 */ /* 0x000fe20000100800 */
[----:B0-----:R-:W-:Y:S02]  /*347f0*/  LOP3.LUT R2, R12, 0xffff, RZ, 0xc0, !PT ;  /* 0x0000ffff0c027812 */ /* 0x001fe400078ec0ff */
[----:B--2---:R-:W-:-:S02]  /*34800*/  LOP3.LUT R15, R49, 0xffff, RZ, 0xc0, !PT ;  /* 0x0000ffff310f7812 */ /* 0x004fc400078ec0ff */
[----:B------:R-:W2:Y:S01]  /*34810*/  LDL.LU R49, [R1+0x540] ;  /* 0x0005400001317983 */ /* 0x000ea20000300800 */
[----:B----4-:R-:W-:-:S03]  /*34820*/  LOP3.LUT R17, R5, 0xffff, RZ, 0xc0, !PT ;  /* 0x0000ffff05117812 */ /* 0x010fc600078ec0ff */
[----:B------:R-:W4:Y:S04]  /*34830*/  LDL.LU R5, [R1+0x480] ;  /* 0x0004800001057983 */ /* 0x000f280000300800 */
[----:B------:R-:W-:Y:S04]  /*34840*/  STL [R1+0x19c], R17 ;  /* 0x00019c1101007387 */ /* 0x000fe80000100800 */
[----:B------:R-:W4:Y:S01]  /*34850*/  LDL.LU R46, [R1+0x2f4] ;  /* 0x0002f400012e7983 */ /* 0x000f220000300800 */
[----:B------:R-:W-:Y:S02]  /*34860*/  LOP3.LUT R19, R58, 0xffff, RZ, 0xc0, !PT ;  /* 0x0000ffff3a137812 */ /* 0x000fe400078ec0ff */
[----:B------:R-:W-:-:S02]  /*34870*/  LOP3.LUT R52, R51, 0xffff, RZ, 0xc0, !PT ;  /* 0x0000ffff33347812 */ /* 0x000fc400078ec0ff */
[----:B------:R-:W4:Y:S04]  /*34880*/  LDL.LU R51, [R1+0x294] ;  /* 0x0002940001337983 */ /* 0x000f280000300800 */
[----:B------:R-:W-:Y:S01]  /*34890*/  STL [R1+0x198], R19 ;  /* 0x0001981301007387 */ /* 0x000fe20000100800 */
[----:B------:R-:W-:-:S03]  /*348a0*/  LOP3.LUT R18, R48, 0xffff, RZ, 0xc0, !PT ;  /* 0x0000ffff30127812 */ /* 0x000fc600078ec0ff */
[----:B------:R-:W-:Y:S01]  /*348b0*/  STL [R1+0x15c], R52 ;  /* 0x00015c3401007387 */ /* 0x000fe20000100800 */
[----:B------:R-:W-:Y:S02]  /*348c0*/  LOP3.LUT R16, R50, 0xffff, RZ, 0xc0, !PT ;  /* 0x0000ffff32107812 */ /* 0x000fe400078ec0ff */
[----:B------:R-:W-:Y:S02]  /*348d0*/  LOP3.LUT R38, R9, 0xffff, RZ, 0xc0, !PT ;  /* 0x0000ffff09267812 */ /* 0x000fe400078ec0ff */
[----:B-1----:R-:W-:Y:S02]  /*348e0*/  LOP3.LUT R0, R11, 0xffff, RZ, 0xc0, !PT ;  /* 0x0000ffff0b007812 */ /* 0x002fe400078ec0ff */
[----:B------:R-:W4:Y:S04]  /*348f0*/  LDL.LU R11, [R1+0x290] ;  /* 0x00029000010b7983 */ /* 0x000f280000300800 */
[----:B------:R-:W-:Y:S04]  /*34900*/  STL [R1+0x194], R18 ;  /* 0x0001941201007387 */ /* 0x000fe80000100800 */
[----:B------:R-:W-:Y:S04]  /*34910*/  STL [R1+0x184], R38 ;  /* 0x0001842601007387 */ /* 0x000fe80000100800 */
[----:B------:R0:W-:Y:S04]  /*34920*/  STL [R1+0x180], R0 ;  /* 0x0001800001007387 */ /* 0x0001e80000100800 */
[----:B------:R-:W4:Y:S01]  /*34930*/  LDL.LU R50, [R1+0x74] ;  /* 0x0000740001327983 */ /* 0x000f220000300800 */
[----:B------:R-:W-:-:S03]  /*34940*/  LOP3.LUT R24, R61, 0xffff, RZ, 0xc0, !PT ;  /* 0x0000ffff3d187812 */ /* 0x000fc600078ec0ff */
[----:B------:R-:W4:Y:S04]  /*34950*/  LDL.LU R48, [R1+0x44] ;  /* 0x0000440001307983 */ /* 0x000f280000300800 */
[----:B------:R-:W4:Y:S04]  /*34960*/  LDL.LU R9, [R1+0x8] ;  /* 0x0000080001097983 */ /* 0x000f280000300800 */
[----:B------:R1:W-:Y:S04]  /*34970*/  STL [R1+0x1a8], R2 ;  /* 0x0001a80201007387 */ /* 0x0003e80000100800 */
[----:B------:R-:W4:Y:S01]  /*34980*/  LDL.LU R61, [R1+0x48] ;  /* 0x00004800013d7983 */ /* 0x000f220000300800 */
[----:B------:R-:W-:-:S02]  /*34990*/  LOP3.LUT R3, R13, 0xffff, RZ, 0xc0, !PT ;  /* 0x0000ffff0d037812 */ /* 0x000fc400078ec0ff */
[--C-:B0-----:R-:W-:Y:S02]  /*349a0*/  PRMT R0, R0, 0x3340, R1.reuse ;  /* 0x0000334000007816 */ /* 0x101fe40000000001 */
[----:B------:R-:W-:Y:S01]  /*349b0*/  PRMT R6, R6, 0x3340, R52 ;  /* 0x0000334006067816 */ /* 0x000fe20000000034 */
[----:B------:R0:W-:Y:S01]  /*349c0*/  STL [R1+0x1ac], R3 ;  /* 0x0001ac0301007387 */ /* 0x0001e20000100800 */
[----:B-1----:R-:W-:Y:S02]  /*349d0*/  PRMT R2, R2, 0x3340, R1 ;  /* 0x0000334002027816 */ /* 0x002fe40000000001 */
[----:B------:R-:W-:Y:S02]  /*349e0*/  PRMT R12, R19, 0x3340, R38 ;  /* 0x00003340130c7816 */ /* 0x000fe40000000026 */
[----:B------:R-:W-:Y:S02]  /*349f0*/  PRMT R0, R6, 0x5410, R0 ;  /* 0x0000541006007816 */ /* 0x000fe40000000000 */
[----:B------:R-:W-:-:S02]  /*34a00*/  PRMT R13, R17, 0x3340, R18 ;  /* 0x00003340110d7816 */ /* 0x000fc40000000012 */
[--C-:B------:R-:W-:Y:S02]  /*34a10*/  PRMT R4, R24, 0x3340, R1.reuse ;  /* 0x0000334018047816 */ /* 0x100fe40000000001 */
[----:B0-----:R-:W-:Y:S02]  /*34a20*/  PRMT R3, R3, 0x3340, R1 ;  /* 0x0000334003037816 */ /* 0x001fe40000000001 */
[----:B------:R-:W-:Y:S01]  /*34a30*/  PRMT R17, R15, 0x3340, R16 ;  /* 0x000033400f117816 */ /* 0x000fe20000000010 */
[----:B------:R0:W-:Y:S01]  /*34a40*/  STL [R1+0x330], R0 ;  /* 0x0003300001007387 */ /* 0x0001e20000100800 */
[----:B------:R-:W-:Y:S02]  /*34a50*/  PRMT R6, R12, 0x5410, R2 ;  /* 0x000054100c067816 */ /* 0x000fe40000000002 */
[----:B------:R-:W-:Y:S02]  /*34a60*/  PRMT R2, R13, 0x5410, R3 ;  /* 0x000054100d027816 */ /* 0x000fe40000000003 */
[----:B---3--:R-:W-:Y:S01]  /*34a70*/  LOP3.LUT R38, R47, 0xffff, RZ, 0xc0, !PT ;  /* 0x0000ffff2f267812 */ /* 0x008fe200078ec0ff */
[----:B------:R-:W-:Y:S01]  /*34a80*/  STL [R1+0x334], R6 ;  /* 0x0003340601007387 */ /* 0x000fe20000100800 */
[----:B0-----:R-:W-:-:S03]  /*34a90*/  PRMT R0, R17, 0x5410, R4 ;  /* 0x0000541011007816 */ /* 0x001fc60000000004 */
[----:B------:R-:W-:Y:S04]  /*34aa0*/  STL [R1+0x32c], R2 ;  /* 0x00032c0201007387 */ /* 0x000fe80000100800 */
[----:B------:R-:W-:Y:S04]  /*34ab0*/  STL [R1+0x3c4], R0 ;  /* 0x0003c40001007387 */ /* 0x000fe80000100800 */
[----:B------:R-:W-:Y:S01]  /*34ac0*/  STL [R1+0x78], R38 ;  /* 0x0000782601007387 */ /* 0x000fe20000100800 */
[----:B------:R-:W-:Y:S02]  /*34ad0*/  LOP3.LUT R4, R7, 0xffff, RZ, 0xc0, !PT ;  /* 0x0000ffff07047812 */ /* 0x000fe400078ec0ff */
[----:B--2---:R-:W-:-:S05]  /*34ae0*/  LOP3.LUT R49, R49, 0xffff, RZ, 0xc0, !PT ;  /* 0x0000ffff31317812 */ /* 0x004fca00078ec0ff */
[----:B------:R-:W-:Y:S01]  /*34af0*/  STL [R1+0xc8], R49 ;  /* 0x0000c83101007387 */ /* 0x000fe20000100800 */
[----:B----4-:R-:W-:-:S05]  /*34b00*/  LOP3.LUT R5, R5, 0xffff, RZ, 0xc0, !PT ;  /* 0x0000ffff05057812 */ /* 0x010fca00078ec0ff */
[----:B------:R0:W-:Y:S04]  /*34b10*/  STL [R1+0x4c], R5 ;  /* 0x00004c0501007387 */ /* 0x0001e80000100800 */
[----:B------:R-:W2:Y:S04]  /*34b20*/  LDL.LU R55, [R1+0x7dc] ;  /* 0x0007dc0001377983 */ /* 0x000ea80000300800 */
[----:B------:R-:W3:Y:S04]  /*34b30*/  LDL.LU R54, [R1+0x7d8] ;  /* 0x0007d80001367983 */ /* 0x000ee80000300800 */
[----:B------:R-:W4:Y:S01]  /*34b40*/  LDL.LU R57, [R1+0x7d4] ;  /* 0x0007d40001397983 */ /* 0x000f220000300800 */
[----:B------:R-:W-:-:S02]  /*34b50*/  PRMT R7, R5, 0x3340, R1 ;  /* 0x0000334005077816 */ /* 0x000fc40000000001 */
[----:B------:R-:W-:Y:S02]  /*34b60*/  LOP3.LUT R13, R51, 0xffff, RZ, 0xc0, !PT ;  /* 0x0000ffff330d7812 */ /* 0x000fe400078ec0ff */
[----:B------:R-:W4:Y:S01]  /*34b70*/  LDL.LU R51, [R1+0x5a0] ;  /* 0x0005a00001337983 */ /* 0x000f220000300800 */
[----:B------:R-:W-:-:S03]  /*34b80*/  LOP3.LUT R3, R11, 0xffff, RZ, 0xc0, !PT ;  /* 0x0000ffff0b037812 */ /* 0x000fc600078ec0ff */
[----:B------:R-:W4:Y:S04]  /*34b90*/  LDL.LU R11, [R1+0x564] ;  /* 0x00056400010b7983 */ /* 0x000f280000300800 */
[----:B------:R-:W4:Y:S01]  /*34ba0*/  LDL.LU R56, [R1+0x560] ;  /* 0x0005600001387983 */ /* 0x000f220000300800 */
[----:B------:R-:W-:-:S03]  /*34bb0*/  LOP3.LUT R17, R50, 0xffff, RZ, 0xc0, !PT ;  /* 0x0000ffff32117812 */ /* 0x000fc600078ec0ff */
[----:B------:R-:W4:Y:S04]  /*34bc0*/  LDL.LU R50, [R1+0x544] ;  /* 0x0005440001327983 */ /* 0x000f280000300800 */
[----:B------:R1:W-:Y:S04]  /*34bd0*/  STL [R1+0x39c], R4 ;  /* 0x00039c0401007387 */ /* 0x0003e80000100800 */
[----:B------:R-:W4:Y:S01]  /*34be0*/  LDL.LU R59, [R1+0x4e0] ;  /* 0x0004e000013b7983 */ /* 0x000f220000300800 */
[----:B------:R-:W-:-:S03]  /*34bf0*/  LOP3.LUT R19, R9, 0xffff, RZ, 0xc0, !PT ;  /* 0x0000ffff09137812 */ /* 0x000fc600078ec0ff */
[----:B------:R-:W4:Y:S04]  /*34c00*/  LDL.LU R58, [R1+0x484] ;  /* 0x00048400013a7983 */ /* 0x000f280000300800 */
[----:B0-----:R-:W4:Y:S01]  /*34c10*/  LDL.LU R5, [R1+0x420] ;  /* 0x0004200001057983 */ /* 0x001f220000300800 */
[----:B------:R-:W-:-:S03]  /*34c20*/  LOP3.LUT R6, R61, 0xffff, RZ, 0xc0, !PT ;  /* 0x0000ffff3d067812 */ /* 0x000fc600078ec0ff */
[----:B------:R-:W4:Y:S04]  /*34c30*/  LDL.LU R9, [R1+0x4a4] ;  /* 0x0004a40001097983 */ /* 0x000f280000300800 */
[----:B------:R-:W4:Y:S01]  /*34c40*/  LDL.LU R61, [R1+0x4a0] ;  /* 0x0004a000013d7983 */ /* 0x000f220000300800 */
[----:B------:R-:W-:Y:S02]  /*34c50*/  LOP3.LUT R12, R46, 0xffff, RZ, 0xc0, !PT ;  /* 0x0000ffff2e0c7812 */ /* 0x000fe400078ec0ff */
[----:B------:R-:W-:Y:S02]  /*34c60*/  LOP3.LUT R18, R48, 0xffff, RZ, 0xc0, !PT ;  /* 0x0000ffff30127812 */ /* 0x000fe400078ec0ff */
[----:B------:R-:W-:Y:S02]  /*34c70*/  LOP3.LUT R8, R8, 0xffff, RZ, 0xc0, !PT ;  /* 0x0000ffff08087812 */ /* 0x000fe400078ec0ff */
[----:B------:R-:W-:-:S02]  /*34c80*/  PRMT R0, R19, 0x3340, R1 ;  /* 0x0000334013007816 */ /* 0x000fc40000000001 */
[----:B------:R-:W-:Y:S02]  /*34c90*/  PRMT R46, R12, 0x3340, R17 ;  /* 0x000033400c2e7816 */ /* 0x000fe40000000011 */
[--C-:B------:R-:W-:Y:S02]  /*34ca0*/  PRMT R2, R8, 0x3340, R1.reuse ;  /* 0x0000334008027816 */ /* 0x100fe40000000001 */
[----:B------:R-:W-:Y:S02]  /*34cb0*/  PRMT R47, R13, 0x3340, R18 ;  /* 0x000033400d2f7816 */ /* 0x000fe40000000012 */
[----:B------:R-:W-:Y:S02]  /*34cc0*/  PRMT R0, R46, 0x5410, R0 ;  /* 0x000054102e007816 */ /* 0x000fe40000000000 */
[----:B-1----:R-:W-:Y:S02]  /*34cd0*/  PRMT R4, R4, 0x3340, R1 ;  /* 0x0000334004047816 */ /* 0x002fe40000000001 */
[----:B------:R-:W-:-:S02]  /*34ce0*/  PRMT R48, R3, 0x3340, R6 ;  /* 0x0000334003307816 */ /* 0x000fc40000000006 */
[----:B------:R-:W-:Y:S02]  /*34cf0*/  PRMT R49, R38, 0x3340, R49 ;  /* 0x0000334026317816 */ /* 0x000fe40000000031 */
[----:B------:R-:W-:Y:S01]  /*34d00*/  PRMT R38, R47, 0x5410, R2 ;  /* 0x000054102f267816 */ /* 0x000fe20000000002 */
[----:B------:R0:W-:Y:S01]  /*34d10*/  STL [R1+0x3b0], R0 ;  /* 0x0003b00001007387 */ /* 0x0001e20000100800 */
[----:B------:R-:W-:-:S03]  /*34d20*/  PRMT R2, R48, 0x5410, R4 ;  /* 0x0000541030027816 */ /* 0x000fc60000000004 */
[----:B------:R3:W-:Y:S01]  /*34d30*/  STL [R1+0x3ac], R38 ;  /* 0x0003ac2601007387 */ /* 0x0007e20000100800 */
[----:B0-----:R-:W-:-:S03]  /*34d40*/  PRMT R0, R49, 0x5410, R7 ;  /* 0x0000541031007816 */ /* 0x001fc60000000007 */
[----:B------:R-:W-:Y:S04]  /*34d50*/  STL [R1+0x3a8], R2 ;  /* 0x0003a80201007387 */ /* 0x000fe80000100800 */
[----:B------:R0:W-:Y:S01]  /*34d60*/  STL [R1+0x388], R0 ;  /* 0x0003880001007387 */ /* 0x0001e20000100800 */
[----:B--2---:R-:W-:Y:S02]  /*34d70*/  LOP3.LUT R48, R55, 0xffff, RZ, 0xc0, !PT ;  /* 0x0000ffff37307812 */ /* 0x004fe400078ec0ff */
[----:B---3--:R-:W-:Y:S02]  /*34d80*/  LOP3.LUT R38, R54, 0xffff, RZ, 0xc0, !PT ;  /* 0x0000ffff36267812 */ /* 0x008fe400078ec0ff */
[----:B----4-:R-:W-:Y:S01]  /*34d90*/  LOP3.LUT R46, R57, 0xffff, RZ, 0xc0, !PT ;  /* 0x0000ffff392e7812 */ /* 0x010fe200078ec0ff */
[----:B------:R-:W-:Y:S04]  /*34da0*/  STL [R1+0x228], R48 ;  /* 0x0002283001007387 */ /* 0x000fe80000100800 */
[----:B------:R1:W-:Y:S04]  /*34db0*/  STL [R1+0x134], R46 ;  /* 0x0001342e01007387 */ /* 0x0003e80000100800 */
[----:B------:R-:W-:Y:S01]  /*34dc0*/  STL [R1+0x24c], R38 ;  /* 0x00024c2601007387 */ /* 0x000fe20000100800 */
[----:B------:R-:W-:-:S05]  /*34dd0*/  LOP3.LUT R47, R51, 0xffff, RZ, 0xc0, !PT ;  /* 0x0000ffff332f7812 */ /* 0x000fca00078ec0ff */
[----:B------:R-:W-:Y:S04]  /*34de0*/  STL [R1+0x168], R47 ;  /* 0x0001682f01007387 */ /* 0x000fe80000100800 */
[----:B------:R-:W2:Y:S04]  /*34df0*/  LDL.LU R54, [R1+0x5c4] ;  /* 0x0005c40001367983 */ /* 0x000ea80000300800 */
[----:B------:R-:W3:Y:S01]  /*34e00*/  LDL.LU R57, [R1+0x5c0] ;  /* 0x0005c00001397983 */ /* 0x000ee20000300800 */
[----:B------:R-:W-:Y:S02]  /*34e10*/  LOP3.LUT R52, R11, 0xffff, RZ, 0xc0, !PT ;  /* 0x0000ffff0b347812 */ /* 0x000fe400078ec0ff */
[----:B------:R-:W-:-:S03]  /*34e20*/  LOP3.LUT R49, R56, 0xffff, RZ, 0xc0, !PT ;  /* 0x0000ffff38317812 */ /* 0x000fc600078ec0ff */
[----:B------:R-:W-:Y:S04]  /*34e30*/  STL [R1+0x21c], R52 ;  /* 0x00021c3401007387 */ /* 0x000fe80000100800 */
[----:B------:R-:W4:Y:S04]  /*34e40*/  LDL.LU R51, [R1+0x504] ;  /* 0x0005040001337983 */ /* 0x000f280000300800 */
[----:B------:R-:W4:Y:S01]  /*34e50*/  LDL.LU R11, [R1+0x500] ;  /* 0x00050000010b7983 */ /* 0x000f220000300800 */
[----:B------:R-:W-:-:S03]  /*34e60*/  LOP3.LUT R50, R50, 0xffff, RZ, 0xc0, !PT ;  /* 0x0000ffff32327812 */ /* 0x000fc600078ec0ff */
[----:B------:R-:W-:Y:S04]  /*34e70*/  STL [R1+0x22c], R49 ;  /* 0x00022c3101007387 */ /* 0x000fe80000100800 */
[----:B------:R1:W-:Y:S01]  /*34e80*/  STL [R1+0x130], R50 ;  /* 0x0001303201007387 */ /* 0x0003e20000100800 */
[----:B------:R-:W-:Y:S02]  /*34e90*/  LOP3.LUT R53, R59, 0xffff, RZ, 0xc0, !PT ;  /* 0x0000ffff3b357812 */ /* 0x000fe400078ec0ff */
[----:B0-----:R-:W-:Y:S02]  /*34ea0*/  LOP3.LUT R0, R58, 0xffff, RZ, 0xc0, !PT ;  /* 0x0000ffff3a007812 */ /* 0x001fe400078ec0ff */
[----:B------:R-:W-:-:S03]  /*34eb0*/  LOP3.LUT R2, R5, 0xffff, RZ, 0xc0, !PT ;  /* 0x0000ffff05027812 */ /* 0x000fc600078ec0ff */
[----:B------:R0:W-:Y:S01]  /*34ec0*/  STL [R1+0xe0], R0 ;  /* 0x0000e00001007387 */ /* 0x0001e20000100800 */
[----:B------:R-:W-:-:S03]  /*34ed0*/  LOP3.LUT R4, R9, 0xffff, RZ, 0xc0, !PT ;  /* 0x0000ffff09047812 */ /* 0x000fc600078ec0ff */
[----:B------:R-:W-:Y:S01]  /*34ee0*/  STL [R1+0x158], R53 ;  /* 0x0001583501007387 */ /* 0x000fe20000100800 */
[----:B------:R-:W-:-:S03]  /*34ef0*/  LOP3.LUT R7, R61, 0xffff, RZ, 0xc0, !PT ;  /* 0x0000ffff3d077812 */ /* 0x000fc600078ec0ff */
[----:B------:R0:W-:Y:S04]  /*34f00*/  STL [R1+0x14c], R2 ;  /* 0x00014c0201007387 */ /* 0x0001e80000100800 */
[----:B------:R-:W4:Y:S04]  /*34f10*/  LDL.LU R55, [R1+0x444] ;  /* 0x0004440001377983 */ /* 0x000f280000300800 */
[----:B------:R0:W-:Y:S04]  /*34f20*/  STL [R1+0x204], R4 ;  /* 0x0002040401007387 */ /* 0x0001e80000100800 */
[----:B------:R-:W4:Y:S04]  /*34f30*/  LDL.LU R56, [R1+0x440] ;  /* 0x0004400001387983 */ /* 0x000f280000300800 */
[----:B------:R0:W-:Y:S04]  /*34f40*/  STL [R1+0x25c], R7 ;  /* 0x00025c0701007387 */ /* 0x0001e80000100800 */
[----:B------:R-:W4:Y:S01]  /*34f50*/  LDL.LU R59, [R1+0x324] ;  /* 0x00032400013b7983 */ /* 0x000f220000300800 */
[----:B-1----:R-:W-:-:S03]  /*34f60*/  PRMT R46, R46, 0x3340, R50 ;  /* 0x000033402e2e7816 */ /* 0x002fc60000000032 */
[----:B------:R-:W4:Y:S04]  /*34f70*/  LDL.LU R5, [R1+0x320] ;  /* 0x0003200001057983 */ /* 0x000f280000300800 */
[----:B------:R-:W4:Y:S04]  /*34f80*/  LDL.LU R58, [R1+0x264] ;  /* 0x00026400013a7983 */ /* 0x000f280000300800 */
[----:B------:R-:W4:Y:S04]  /*34f90*/  LDL.LU R9, [R1+0x260] ;  /* 0x0002600001097983 */ /* 0x000f280000300800 */
[----:B------:R-:W4:Y:S04]  /*34fa0*/  LDL.LU R50, [R1+0x28] ;  /* 0x0000280001327983 */ /* 0x000f280000300800 */
[----:B------:R-:W4:Y:S01]  /*34fb0*/  LDL.LU R61, [R1+0x40] ;  /* 0x00004000013d7983 */ /* 0x000f220000300800 */
[----:B0-----:R-:W-:-:S02]  /*34fc0*/  PRMT R0, R0, 0x3340, R1 ;  /* 0x0000334000007816 */ /* 0x001fc40000000001 */
[----:B------:R-:W-:Y:S02]  /*34fd0*/  PRMT R2, R2, 0x3340, R1 ;  /* 0x0000334002027816 */ /* 0x000fe40000000001 */
[----:B------:R-:W-:Y:S02]  /*34fe0*/  PRMT R47, R47, 0x3340, R53 ;  /* 0x000033402f2f7816 */ /* 0x000fe40000000035 */
[----:B------:R-:W-:Y:S02]  /*34ff0*/  PRMT R0, R46, 0x5410, R0 ;  /* 0x000054102e007816 */ /* 0x000fe40000000000 */
[--C-:B------:R-:W-:Y:S02]  /*35000*/  PRMT R4, R4, 0x3340, R1.reuse ;  /* 0x0000334004047816 */ /* 0x100fe40000000001 */
        /* <DEDUP_REMOVED lines=8> */
[----:B------:R-:W-:Y:S04]  /*35090*/  STL [R1+0x2fc], R2 ;  /* 0x0002fc0201007387 */ /* 0x000fe80000100800 */
[----:B------:R0:W-:Y:S01]  /*350a0*/  STL [R1+0x2f4], R0 ;  /* 0x0002f40001007387 */ /* 0x0001e20000100800 */
[----:B--2---:R-:W-:Y:S02]  /*350b0*/  LOP3.LUT R46, R54, 0xffff, RZ, 0xc0, !PT ;  /* 0x0000ffff362e7812 */ /* 0x004fe400078ec0ff */
[----:B---3--:R-:W-:-:S03]  /*350c0*/  LOP3.LUT R47, R57, 0xffff, RZ, 0xc0, !PT ;  /* 0x0000ffff392f7812 */ /* 0x008fc600078ec0ff */
[----:B------:R-:W-:Y:S04]  /*350d0*/  STL [R1+0x210], R46 ;  /* 0x0002102e01007387 */ /* 0x000fe80000100800 */
[----:B------:R-:W2:Y:S01]  /*350e0*/  LDL.LU R54, [R1+0x304] ;  /* 0x0003040001367983 */ /* 0x000ea20000300800 */
[----:B----4-:R-:W-:Y:S02]  /*350f0*/  LOP3.LUT R52, R51, 0xffff, RZ, 0xc0, !PT ;  /* 0x0000ffff33347812 */ /* 0x010fe400078ec0ff */
[----:B------:R-:W-:-:S03]  /*35100*/  LOP3.LUT R48, R11, 0xffff, RZ, 0xc0, !PT ;  /* 0x0000ffff0b307812 */ /* 0x000fc600078ec0ff */
[----:B------:R-:W-:Y:S04]  /*35110*/  STL [R1+0x20c], R52 ;  /* 0x00020c3401007387 */ /* 0x000fe80000100800 */
[----:B------:R1:W-:Y:S04]  /*35120*/  STL [R1+0x220], R47 ;  /* 0x0002202f01007387 */ /* 0x0003e80000100800 */
[----:B------:R-:W3:Y:S04]  /*35130*/  LDL.LU R57, [R1+0x300] ;  /* 0x0003000001397983 */ /* 0x000ee80000300800 */
[----:B------:R4:W-:Y:S04]  /*35140*/  STL [R1+0x218], R48 ;  /* 0x0002183001007387 */ /* 0x0009e80000100800 */
[----:B------:R-:W3:Y:S04]  /*35150*/  LDL.LU R51, [R1+0x2c4] ;  /* 0x0002c40001337983 */ /* 0x000ee80000300800 */
[----:B------:R-:W3:Y:S01]  /*35160*/  LDL.LU R11, [R1+0x2c0] ;  /* 0x0002c000010b7983 */ /* 0x000ee20000300800 */
[----:B0-----:R-:W-:-:S02]  /*35170*/  LOP3.LUT R0, R55, 0xffff, RZ, 0xc0, !PT ;  /* 0x0000ffff37007812 */ /* 0x001fc400078ec0ff */
[----:B------:R-:W-:-:S03]  /*35180*/  LOP3.LUT R2, R56, 0xffff, RZ, 0xc0, !PT ;  /* 0x0000ffff38027812 */ /* 0x000fc600078ec0ff */
[----:B------:R-:W-:Y:S01]  /*35190*/  STL [R1+0x208], R0 ;  /* 0x0002080001007387 */ /* 0x000fe20000100800 */
[----:B------:R-:W-:-:S03]  /*351a0*/  LOP3.LUT R38, R59, 0xffff, RZ, 0xc0, !PT ;  /* 0x0000ffff3b267812 */ /* 0x000fc600078ec0ff */
[----:B------:R-:W-:Y:S01]  /*351b0*/  STL [R1+0x258], R2 ;  /* 0x0002580201007387 */ /* 0x000fe20000100800 */
[----:B------:R-:W-:-:S03]  /*351c0*/  LOP3.LUT R5, R5, 0xffff, RZ, 0xc0, !PT ;  /* 0x0000ffff05057812 */ /* 0x000fc600078ec0ff */
[----:B------:R-:W-:Y:S01]  /*351d0*/  STL [R1+0x294], R38 ;  /* 0x0002942601007387 */ /* 0x000fe20000100800 */
[----:B------:R-:W-:Y:S02]  /*351e0*/  LOP3.LUT R49, R58, 0xffff, RZ, 0xc0, !PT ;  /* 0x0000ffff3a317812 */ /* 0x000fe400078ec0ff */
[----:B------:R-:W-:Y:S01]  /*351f0*/  LOP3.LUT R9, R9, 0xffff, RZ, 0xc0, !PT ;  /* 0x0000ffff09097812 */ /* 0x000fe200078ec0ff */
[----:B------:R0:W-:Y:S01]  /*35200*/  STL [R1+0x248], R5 ;  /* 0x0002480501007387 */ /* 0x0001e20000100800 */
[----:B------:R-:W-:-:S03]  /*35210*/  LOP3.LUT R4, R50, 0xffff, RZ, 0xc0, !PT ;  /* 0x0000ffff32047812 */ /* 0x000fc600078ec0ff */
[----:B------:R0:W-:Y:S01]  /*35220*/  STL [R1+0x238], R9 ;  /* 0x0002380901007387 */ /* 0x0001e20000100800 */
[----:B------:R-:W-:-:S03]  /*35230*/  LOP3.LUT R7, R61, 0xffff, RZ, 0xc0, !PT ;  /* 0x0000ffff3d077812 */ /* 0x000fc600078ec0ff */
[----:B------:R-:W-:Y:S04]  /*35240*/  STL [R1+0x28c], R49 ;  /* 0x00028c3101007387 */ /* 0x000fe80000100800 */
[----:B------:R0:W-:Y:S04]  /*35250*/  STL [R1+0x274], R4 ;  /* 0x0002740401007387 */ /* 0x0001e80000100800 */
[----:B------:R-:W3:Y:S04]  /*35260*/  LDL.LU R50, [R1+0x244] ;  /* 0x0002440001327983 */ /* 0x000ee80000300800 */
[----:B------:R-:W3:Y:S01]  /*35270*/  LDL.LU R56, [R1+0x240] ;  /* 0x0002400001387983 */ /* 0x000ee20000300800 */
[----:B-1----:R-:W-:-:S03]  /*35280*/  PRMT R47, R47, 0x3340, R48 ;  /* 0x000033402f2f7816 */ /* 0x002fc60000000030 */
[----:B------:R1:W-:Y:S01]  /*35290*/  STL [R1+0x27c], R7 ;  /* 0x00027c0701007387 */ /* 0x0003e20000100800 */
[----:B----4-:R-:W-:-:S03]  /*352a0*/  PRMT R48, R5, 0x3340, R9 ;  /* 0x0000334005307816 */ /* 0x010fc60000000009 */
[----:B------:R-:W4:Y:S04]  /*352b0*/  LDL.LU R59, [R1+0x88] ;  /* 0x00008800013b7983 */ /* 0x000f280000300800 */
[----:B------:R-:W4:Y:S04]  /*352c0*/  LDL.LU R58, [R1+0x7c] ;  /* 0x00007c00013a7983 */ /* 0x000f280000300800 */
[----:B0-----:R-:W4:Y:S04]  /*352d0*/  LDL.LU R5, [R1] ;  /* 0x0000000001057983 */ /* 0x001f280000300800 */
[----:B------:R-:W4:Y:S04]  /*352e0*/  LDL.LU R9, [R1+0x2c] ;  /* 0x00002c0001097983 */ /* 0x000f280000300800 */
[----:B------:R-:W4:Y:S01]  /*352f0*/  LDL.LU R61, [R1+0x24] ;  /* 0x00002400013d7983 */ /* 0x000f220000300800 */
[----:B------:R-:W-:-:S02]  /*35300*/  PRMT R0, R0, 0x3340, R1 ;  /* 0x0000334000007816 */ /* 0x000fc40000000001 */
[----:B------:R-:W-:Y:S02]  /*35310*/  PRMT R46, R46, 0x3340, R52 ;  /* 0x000033402e2e7816 */ /* 0x000fe40000000034 */
[--C-:B------:R-:W-:Y:S02]  /*35320*/  PRMT R2, R2, 0x3340, R1.reuse ;  /* 0x0000334002027816 */ /* 0x100fe40000000001 */
[----:B------:R-:W-:Y:S02]  /*35330*/  PRMT R0, R46, 0x5410, R0 ;  /* 0x000054102e007816 */ /* 0x000fe40000000000 */
[--C-:B------:R-:W-:Y:S02]  /*35340*/  PRMT R4, R4, 0x3340, R1.reuse ;  /* 0x0000334004047816 */ /* 0x100fe40000000001 */
[----:B-1----:R-:W-:Y:S02]  /*35350*/  PRMT R7, R7, 0x3340, R1 ;  /* 0x0000334007077816 */ /* 0x002fe40000000001 */
[----:B------:R-:W-:Y:S01]  /*35360*/  PRMT R49, R38, 0x3340, R49 ;  /* 0x0000334026317816 */ /* 0x000fe20000000031 */
[----:B------:R0:W-:Y:S01]  /*35370*/  STL [R1+0x2d4], R0 ;  /* 0x0002d40001007387 */ /* 0x0001e20000100800 */
[----:B------:R-:W-:-:S02]  /*35380*/  PRMT R38, R47, 0x5410, R2 ;  /* 0x000054102f267816 */ /* 0x000fc40000000002 */
[----:B------:R-:W-:-:S03]  /*35390*/  PRMT R2, R48, 0x5410, R4 ;  /* 0x0000541030027816 */ /* 0x000fc60000000004 */
[----:B------:R-:W-:Y:S01]  /*353a0*/  STL [R1+0x2d0], R38 ;  /* 0x0002d02601007387 */ /* 0x000fe20000100800 */
[----:B0-----:R-:W-:-:S03]  /*353b0*/  PRMT R0, R49, 0x5410, R7 ;  /* 0x0000541031007816 */ /* 0x001fc60000000007 */
[----:B------:R-:W-:Y:S04]  /*353c0*/  STL [R1+0x2e8], R2 ;  /* 0x0002e80201007387 */ /* 0x000fe80000100800 */
[----:B------:R0:W-:Y:S02]  /*353d0*/  STL [R1+0x2dc], R0 ;  /* 0x0002dc0001007387 */ /* 0x0001e40000100800 */
[----:B0-----:R-:W-:Y:S02]  /*353e0*/  LOP3.LUT R0, R60, 0xffff, RZ, 0xc0, !PT ;  /* 0x0000ffff3c007812 */ /* 0x001fe400078ec0ff */
[----:B--2---:R-:W-:-:S05]  /*353f0*/  LOP3.LUT R48, R54, 0xffff, RZ, 0xc0, !PT ;  /* 0x0000ffff36307812 */ /* 0x004fca00078ec0ff */
[----:B------:R-:W-:Y:S04]  /*35400*/  STL [R1+0x8], R48 ;  /* 0x0000083001007387 */ /* 0x000fe80000100800 */
[----:B------:R-:W2:Y:S01]  /*35410*/  LDL.LU R54, [R1+0x7e4] ;  /* 0x0007e40001367983 */ /* 0x000ea20000300800 */
[----:B---3--:R-:W-:Y:S02]  /*35420*/  LOP3.LUT R38, R57, 0xffff, RZ, 0xc0, !PT ;  /* 0x0000ffff39267812 */ /* 0x008fe400078ec0ff */
[----:B------:R-:W-:Y:S02]  /*35430*/  LOP3.LUT R47, R51, 0xffff, RZ, 0xc0, !PT ;  /* 0x0000ffff332f7812 */ /* 0x000fe400078ec0ff */
[----:B------:R-:W-:-:S03]  /*35440*/  LOP3.LUT R46, R11, 0xffff, RZ, 0xc0, !PT ;  /* 0x0000ffff0b2e7812 */ /* 0x000fc600078ec0ff */
[----:B------:R-:W-:Y:S04]  /*35450*/  STL [R1+0x278], R47 ;  /* 0x0002782f01007387 */ /* 0x000fe80000100800 */
[----:B------:R-:W-:Y:S04]  /*35460*/  STL [R1+0x23c], R46 ;  /* 0x00023c2e01007387 */ /* 0x000fe80000100800 */
[----:B------:R-:W-:Y:S04]  /*35470*/  STL [R1+0x12c], R38 ;  /* 0x00012c2601007387 */ /* 0x000fe80000100800 */
[----:B------:R-:W3:Y:S04]  /*35480*/  LDL.LU R11, [R1+0x7e0] ;  /* 0x0007e000010b7983 */ /* 0x000ee80000300800 */
[----:B------:R-:W3:Y:S04]  /*35490*/  LDL.LU R51, [R1+0x5a4] ;  /* 0x0005a40001337983 */ /* 0x000ee80000300800 */
[----:B------:R-:W3:Y:S01]  /*354a0*/  LDL.LU R57, [R1+0x550] ;  /* 0x0005500001397983 */ /* 0x000ee20000300800 */
[----:B------:R-:W-:-:S03]  /*354b0*/  LOP3.LUT R52, R50, 0xffff, RZ, 0xc0, !PT ;  /* 0x0000ffff32347812 */ /* 0x000fc600078ec0ff */
[----:B------:R-:W3:Y:S01]  /*354c0*/  LDL.LU R50, [R1+0x548] ;  /* 0x0005480001327983 */ /* 0x000ee20000300800 */
[----:B------:R-:W-:-:S03]  /*354d0*/  LOP3.LUT R49, R56, 0xffff, RZ, 0xc0, !PT ;  /* 0x0000ffff38317812 */ /* 0x000fc600078ec0ff */
[----:B------:R-:W-:Y:S01]  /*354e0*/  STL [R1+0x4], R52 ;  /* 0x0000043401007387 */ /* 0x000fe20000100800 */
[----:B----4-:R-:W-:Y:S02]  /*354f0*/  LOP3.LUT R53, R59, 0xffff, RZ, 0xc0, !PT ;  /* 0x0000ffff3b357812 */ /* 0x010fe400078ec0ff */
[----:B------:R-:W-:-:S03]  /*35500*/  LOP3.LUT R56, R58, 0xffff, RZ, 0xc0, !PT ;  /* 0x0000ffff3a387812 */ /* 0x000fc600078ec0ff */
[----:B------:R-:W-:Y:S01]  /*35510*/  STL [R1+0x26c], R53 ;  /* 0x00026c3501007387 */ /* 0x000fe20000100800 */
[----:B------:R-:W-:-:S03]  /*35520*/  LOP3.LUT R2, R5, 0xffff, RZ, 0xc0, !PT ;  /* 0x0000ffff05027812 */ /* 0x000fc600078ec0ff */
[----:B------:R-:W-:Y:S01]  /*35530*/  STL [R1+0x70], R49 ;  /* 0x0000703101007387 */ /* 0x000fe20000100800 */
[----:B------:R-:W-:-:S03]  /*35540*/  LOP3.LUT R4, R9, 0xffff, RZ, 0xc0, !PT ;  /* 0x0000ffff09047812 */ /* 0x000fc600078ec0ff */
[----:B------:R-:W-:Y:S01]  /*35550*/  STL [R1+0x224], R56 ;  /* 0x0002243801007387 */ /* 0x000fe20000100800 */
[----:B------:R-:W-:-:S03]  /*35560*/  LOP3.LUT R5, R61, 0xffff, RZ, 0xc0, !PT ;  /* 0x0000ffff3d057812 */ /* 0x000fc600078ec0ff */
[----:B------:R-:W-:Y:S04]  /*35570*/  STL [R1+0x260], R0 ;  /* 0x0002600001007387 */ /* 0x000fe80000100800 */
[----:B------:R-:W-:Y:S04]  /*35580*/  STL [R1+0x264], R2 ;  /* 0x0002640201007387 */ /* 0x000fe80000100800 */
[----:B------:R-:W4:Y:S04]  /*35590*/  LDL.LU R55, [R1+0x4e4] ;  /* 0x0004e40001377983 */ /* 0x000f280000300800 */
[----:B------:R-:W-:Y:S01]  /*355a0*/  STL [R1], R4 ;  /* 0x0000000401007387 */ /* 0x000fe20000100800 */
[----:B------:R-:W-:-:S03]  /*355b0*/  PRMT R7, R5, 0x3340, R1 ;  /* 0x0000334005077816 */ /* 0x000fc60000000001 */
[----:B------:R-:W4:Y:S04]  /*355c0*/  LDL.LU R59, [R1+0x490] ;  /* 0x00049000013b7983 */ /* 0x000f280000300800 */
[----:B------:R0:W-:Y:S04]  /*355d0*/  STL [R1+0xc], R5 ;  /* 0x00000c0501007387 */ /* 0x0001e80000100800 */
[----:B------:R-:W4:Y:S04]  /*355e0*/  LDL.LU R9, [R1+0x488] ;  /* 0x0004880001097983 */ /* 0x000f280000300800 */
[----:B0-----:R-:W4:Y:S04]  /*355f0*/  LDL.LU R5, [R1+0x424] ;  /* 0x0004240001057983 */ /* 0x001f280000300800 */
[----:B------:R-:W4:Y:S04]  /*35600*/  LDL.LU R58, [R1+0x2a0] ;  /* 0x0002a000013a7983 */ /* 0x000f280000300800 */
[----:B------:R-:W4:Y:S01]  /*35610*/  LDL.LU R61, [R1+0x8c] ;  /* 0x00008c00013d7983 */ /* 0x000f220000300800 */
[----:B------:R-:W-:-:S02]  /*35620*/  PRMT R0, R0, 0x3340, R1 ;  /* 0x0000334000007816 */ /* 0x000fc40000000001 */
[----:B------:R-:W-:Y:S02]  /*35630*/  PRMT R46, R46, 0x3340, R56 ;  /* 0x000033402e2e7816 */ /* 0x000fe40000000038 */
[----:B------:R-:W-:Y:S02]  /*35640*/  PRMT R2, R2, 0x3340, R1 ;  /* 0x0000334002027816 */ /* 0x000fe40000000001 */
[----:B------:R-:W-:Y:S02]  /*35650*/  PRMT R47, R47, 0x3340, R53 ;  /* 0x000033402f2f7816 */ /* 0x000fe40000000035 */
[----:B------:R-:W-:Y:S02]  /*35660*/  PRMT R0, R46, 0x5410, R0 ;  /* 0x000054102e007816 */ /* 0x000fe40000000000 */
[----:B------:R-:W-:Y:S02]  /*35670*/  PRMT R4, R4, 0x3340, R1 ;  /* 0x0000334004047816 */ /* 0x000fe40000000001 */
[----:B------:R-:W-:-:S02]  /*35680*/  PRMT R48, R48, 0x3340, R52 ;  /* 0x0000334030307816 */ /* 0x000fc40000000034 */
[----:B------:R-:W-:Y:S02]  /*35690*/  PRMT R49, R38, 0x3340, R49 ;  /* 0x0000334026317816 */ /* 0x000fe40000000031 */
[----:B------:R-:W-:Y:S01]  /*356a0*/  PRMT R38, R47, 0x5410, R2 ;  /* 0x000054102f267816 */ /* 0x000fe20000000002 */
[----:B------:R0:W-:Y:S01]  /*356b0*/  STL [R1+0x2c4], R0 ;  /* 0x0002c40001007387 */ /* 0x0001e20000100800 */
[----:B------:R-:W-:-:S03]  /*356c0*/  PRMT R2, R48, 0x5410, R4 ;  /* 0x0000541030027816 */ /* 0x000fc60000000004 */
[----:B------:R-:W-:Y:S01]  /*356d0*/  STL [R1+0x2c0], R38 ;  /* 0x0002c02601007387 */ /* 0x000fe20000100800 */
[----:B0-----:R-:W-:-:S03]  /*356e0*/  PRMT R0, R49, 0x5410, R7 ;  /* 0x0000541031007816 */ /* 0x001fc60000000007 */
[----:B------:R-:W-:Y:S04]  /*356f0*/  STL [R1+0x34c], R2 ;  /* 0x00034c0201007387 */ /* 0x000fe80000100800 */
[----:B------:R0:W-:Y:S02]  /*35700*/  STL [R1+0x324], R0 ;  /* 0x0003240001007387 */ /* 0x0001e40000100800 */
[----:B0-----:R-:W-:Y:S02]  /*35710*/  LOP3.LUT R0, R10, 0xffff, RZ, 0xc0, !PT ;  /* 0x0000ffff0a007812 */ /* 0x001fe400078ec0ff */
[----:B--2---:R-:W-:-:S05]  /*35720*/  LOP3.LUT R49, R54, 0xffff, RZ, 0xc0, !PT ;  /* 0x0000ffff36317812 */ /* 0x004fca00078ec0ff */
[----:B------:R0:W-:Y:S01]  /*35730*/  STL [R1+0x2c], R49 ;  /* 0x00002c3101007387 */ /* 0x0001e20000100800 */
[----:B---3--:R-:W-:Y:S02]  /*35740*/  LOP3.LUT R11, R11, 0xffff, RZ, 0xc0, !PT ;  /* 0x0000ffff0b0b7812 */ /* 0x008fe400078ec0ff */
[----:B------:R-:W-:Y:S02]  /*35750*/  LOP3.LUT R51, R51, 0xffff, RZ, 0xc0, !PT ;  /* 0x0000ffff33337812 */ /* 0x000fe400078ec0ff */
[----:B------:R-:W-:Y:S01]  /*35760*/  LOP3.LUT R38, R57, 0xffff, RZ, 0xc0, !PT ;  /* 0x0000ffff39267812 */ /* 0x000fe200078ec0ff */
[----:B------:R-:W-:Y:S04]  /*35770*/  STL [R1+0x60], R11 ;  /* 0x0000600b01007387 */ /* 0x000fe80000100800 */
[----:B------:R-:W-:Y:S04]  /*35780*/  STL [R1+0x44], R38 ;  /* 0x0000442601007387 */ /* 0x000fe80000100800 */
[----:B------:R-:W2:Y:S04]  /*35790*/  LDL.LU R52, [R1+0x7ec] ;  /* 0x0007ec0001347983 */ /* 0x000ea80000300800 */
[----:B------:R-:W-:Y:S01]  /*357a0*/  STL [R1+0x7c], R51 ;  /* 0x00007c3301007387 */ /* 0x000fe20000100800 */
[----:B0-----:R-:W-:-:S02]  /*357b0*/  PRMT R49, R49, 0x3340, R38 ;  /* 0x0000334031317816 */ /* 0x001fc40000000026 */
[----:B------:R-:W-:-:S05]  /*357c0*/  LOP3.LUT R50, R50, 0xffff, RZ, 0xc0, !PT ;  /* 0x0000ffff32327812 */ /* 0x000fca00078ec0ff */
[----:B------:R-:W-:Y:S04]  /*357d0*/  STL [R1+0x64], R50 ;  /* 0x0000643201007387 */ /* 0x000fe80000100800 */
[----:B------:R-:W3:Y:S04]  /*357e0*/  LDL.LU R56, [R1+0x7e8] ;  /* 0x0007e80001387983 */ /* 0x000ee80000300800 */
[----:B------:R-:W3:Y:S04]  /*357f0*/  LDL.LU R54, [R1+0x5b4] ;  /* 0x0005b40001367983 */ /* 0x000ee80000300800 */
[----:B------:R-:W3:Y:S01]  /*35800*/  LDL.LU R57, [R1+0x5b0] ;  /* 0x0005b00001397983 */ /* 0x000ee20000300800 */
[----:B----4-:R-:W-:-:S02]  /*35810*/  LOP3.LUT R60, R55, 0xffff, RZ, 0xc0, !PT ;  /* 0x0000ffff373c7812 */ /* 0x010fc400078ec0ff */
[----:B------:R-:W-:-:S03]  /*35820*/  LOP3.LUT R46, R59, 0xffff, RZ, 0xc0, !PT ;  /* 0x0000ffff3b2e7812 */ /* 0x000fc600078ec0ff */
[----:B------:R-:W-:Y:S01]  /*35830*/  STL [R1+0x88], R60 ;  /* 0x0000883c01007387 */ /* 0x000fe20000100800 */
[----:B------:R-:W-:-:S03]  /*35840*/  LOP3.LUT R9, R9, 0xffff, RZ, 0xc0, !PT ;  /* 0x0000ffff09097812 */ /* 0x000fc600078ec0ff */
[----:B------:R-:W-:Y:S01]  /*35850*/  STL [R1+0x28], R46 ;  /* 0x0000282e01007387 */ /* 0x000fe20000100800 */
[----:B------:R-:W-:-:S03]  /*35860*/  LOP3.LUT R5, R5, 0xffff, RZ, 0xc0, !PT ;  /* 0x0000ffff05057812 */ /* 0x000fc600078ec0ff */
[----:B------:R-:W-:Y:S04]  /*35870*/  STL [R1+0x48], R9 ;  /* 0x0000480901007387 */ /* 0x000fe80000100800 */
[----:B------:R-:W4:Y:S01]  /*35880*/  LDL.LU R55, [R1+0x568] ;  /* 0x0005680001377983 */ /* 0x000f220000300800 */
[----:B------:R-:W-:-:S03]  /*35890*/  LOP3.LUT R4, R61, 0xffff, RZ, 0xc0, !PT ;  /* 0x0000ffff3d047812 */ /* 0x000fc600078ec0ff */
[----:B------:R0:W-:Y:S01]  /*358a0*/  STL [R1+0x2f0], R5 ;  /* 0x0002f00501007387 */ /* 0x0001e20000100800 */
[----:B------:R-:W-:-:S03]  /*358b0*/  PRMT R47, R5, 0x3340, R1 ;  /* 0x00003340052f7816 */ /* 0x000fc60000000001 */
[----:B------:R-:W4:Y:S04]  /*358c0*/  LDL.LU R53, [R1+0x554] ;  /* 0x0005540001357983 */ /* 0x000f280000300800 */
[----:B------:R-:W4:Y:S01]  /*358d0*/  LDL.LU R61, [R1+0x4f4] ;  /* 0x0004f400013d7983 */ /* 0x000f220000300800 */
[----:B------:R-:W-:-:S03]  /*358e0*/  LOP3.LUT R2, R58, 0xffff, RZ, 0xc0, !PT ;  /* 0x0000ffff3a027812 */ /* 0x000fc600078ec0ff */
[----:B------:R-:W4:Y:S01]  /*358f0*/  LDL.LU R59, [R1+0x4f0] ;  /* 0x0004f000013b7983 */ /* 0x000f220000300800 */
[----:B------:R-:W-:-:S03]  /*35900*/  PRMT R10, R46, 0x3340, R1 ;  /* 0x000033402e0a7816 */ /* 0x000fc60000000001 */
[----:B0-----:R-:W4:Y:S01]  /*35910*/  LDL.LU R5, [R1+0x430] ;  /* 0x0004300001057983 */ /* 0x001f220000300800 */
[----:B------:R-:W-:-:S03]  /*35920*/  PRMT R46, R9, 0x3340, R1 ;  /* 0x00003340092e7816 */ /* 0x000fc60000000001 */
[----:B------:R-:W4:Y:S01]  /*35930*/  LDL.LU R58, [R1+0x494] ;  /* 0x00049400013a7983 */ /* 0x000f220000300800 */
[----:B------:R-:W-:-:S03]  /*35940*/  PRMT R50, R11, 0x3340, R50 ;  /* 0x000033400b327816 */ /* 0x000fc60000000032 */
[----:B------:R-:W4:Y:S04]  /*35950*/  LDL.LU R9, [R1+0x4a8] ;  /* 0x0004a80001097983 */ /* 0x000f280000300800 */
[----:B------:R-:W4:Y:S04]  /*35960*/  LDL.LU R38, [R1+0x1840] ;  /* 0x0018400001267983 */ /* 0x000f280000300800 */
[----:B------:R-:W4:Y:S01]  /*35970*/  LDL.LU R11, [R1+0x434] ;  /* 0x00043400010b7983 */ /* 0x000f220000300800 */
[----:B------:R-:W-:Y:S02]  /*35980*/  PRMT R7, R0, 0x3340, R1 ;  /* 0x0000334000077816 */ /* 0x000fe40000000001 */
[----:B------:R-:W-:-:S02]  /*35990*/  PRMT R48, R2, 0x3340, R4 ;  /* 0x0000334002307816 */ /* 0x000fc40000000004 */
[----:B------:R-:W-:Y:S02]  /*359a0*/  PRMT R51, R51, 0x3340, R60 ;  /* 0x0000334033337816 */ /* 0x000fe4000000003c */
[----:B------:R-:W-:Y:S02]  /*359b0*/  PRMT R7, R48, 0x5410, R7 ;  /* 0x0000541030077816 */ /* 0x000fe40000000007 */
[----:B------:R-:W-:Y:S02]  /*359c0*/  PRMT R48, R49, 0x5410, R10 ;  /* 0x0000541031307816 */ /* 0x000fe4000000000a */
[----:B------:R-:W-:Y:S01]  /*359d0*/  PRMT R10, R50, 0x5410, R46 ;  /* 0x00005410320a7816 */ /* 0x000fe2000000002e */
[----:B------:R0:W-:Y:S04]  /*359e0*/  STL [R1+0x320], R7 ;  /* 0x0003200701007387 */ /* 0x0001e80000100800 */
[----:B------:R1:W-:Y:S01]  /*359f0*/  STL [R1+0x318], R48 ;  /* 0x0003183001007387 */ /* 0x0003e20000100800 */
[----:B0-----:R-:W-:-:S03]  /*35a00*/  PRMT R7, R51, 0x5410, R47 ;  /* 0x0000541033077816 */ /* 0x001fc6000000002f */
[----:B------:R0:W-:Y:S04]  /*35a10*/  STL [R1+0x304], R10 ;  /* 0x0003040a01007387 */ /* 0x0001e80000100800 */
[----:B------:R0:W-:Y:S01]  /*35a20*/  STL [R1+0x300], R7 ;  /* 0x0003000701007387 */ /* 0x0001e20000100800 */
[----:B--2---:R-:W-:-:S05]  /*35a30*/  LOP3.LUT R50, R52, 0xffff, RZ, 0xc0, !PT ;  /* 0x0000ffff34327812 */ /* 0x004fca00078ec0ff */
[----:B------:R-:W-:Y:S01]  /*35a40*/  STL [R1+0x1f8], R50 ;  /* 0x0001f83201007387 */ /* 0x000fe20000100800 */
[----:B---3--:R-:W-:Y:S02]  /*35a50*/  LOP3.LUT R49, R56, 0xffff, RZ, 0xc0, !PT ;  /* 0x0000ffff38317812 */ /* 0x008fe400078ec0ff */
[----:B------:R-:W-:-:S03]  /*35a60*/  LOP3.LUT R51, R54, 0xffff, RZ, 0xc0, !PT ;  /* 0x0000ffff36337812 */ /* 0x000fc600078ec0ff */
[----:B------:R-:W-:Y:S01]  /*35a70*/  STL [R1+0x1b0], R49 ;  /* 0x0001b03101007387 */ /* 0x000fe20000100800 */
[----:B-1----:R-:W-:-:S03]  /*35a80*/  LOP3.LUT R48, R57, 0xffff, RZ, 0xc0, !PT ;  /* 0x0000ffff39307812 */ /* 0x002fc600078ec0ff */
[----:B------:R-:W2:Y:S04]  /*35a90*/  LDL.LU R56, [R1+0x508] ;  /* 0x0005080001387983 */ /* 0x000ea80000300800 */
[----:B------:R-:W-:Y:S04]  /*35aa0*/  STL [R1+0x16c], R48 ;  /* 0x00016c3001007387 */ /* 0x000fe80000100800 */
[----:B------:R-:W3:Y:S04]  /*35ab0*/  LDL.LU R54, [R1+0x448] ;  /* 0x0004480001367983 */ /* 0x000ee80000300800 */
[----:B------:R-:W-:Y:S04]  /*35ac0*/  STL [R1+0x2bc], R51 ;  /* 0x0002bc3301007387 */ /* 0x000fe80000100800 */
[----:B------:R-:W3:Y:S01]  /*35ad0*/  LDL.LU R57, [R1+0x314] ;  /* 0x0003140001397983 */ /* 0x000ee20000300800 */
[----:B----4-:R-:W-:-:S02]  /*35ae0*/  LOP3.LUT R55, R55, 0xffff, RZ, 0xc0, !PT ;  /* 0x0000ffff37377812 */ /* 0x010fc400078ec0ff */
[----:B------:R-:W-:-:S03]  /*35af0*/  LOP3.LUT R52, R53, 0xffff, RZ, 0xc0, !PT ;  /* 0x0000ffff35347812 */ /* 0x000fc600078ec0ff */
[----:B------:R-:W-:Y:S01]  /*35b00*/  STL [R1+0x1e8], R55 ;  /* 0x0001e83701007387 */ /* 0x000fe20000100800 */
[----:B------:R-:W-:-:S03]  /*35b10*/  LOP3.LUT R61, R61, 0xffff, RZ, 0xc0, !PT ;  /* 0x0000ffff3d3d7812 */ /* 0x000fc600078ec0ff */
[----:B------:R-:W-:Y:S01]  /*35b20*/  STL [R1+0x1a0], R52 ;  /* 0x0001a03401007387 */ /* 0x000fe20000100800 */
[----:B------:R-:W-:-:S03]  /*35b30*/  LOP3.LUT R53, R59, 0xffff, RZ, 0xc0, !PT ;  /* 0x0000ffff3b357812 */ /* 0x000fc600078ec0ff */
[----:B------:R-:W4:Y:S01]  /*35b40*/  LDL.LU R59, [R1+0x310] ;  /* 0x00031000013b7983 */ /* 0x000f220000300800 */
[----:B------:R-:W-:-:S03]  /*35b50*/  LOP3.LUT R5, R5, 0xffff, RZ, 0xc0, !PT ;  /* 0x0000ffff05057812 */ /* 0x000fc600078ec0ff */
[----:B------:R-:W-:Y:S01]  /*35b60*/  STL [R1+0x164], R53 ;  /* 0x0001643501007387 */ /* 0x000fe20000100800 */
[----:B0-----:R-:W-:-:S03]  /*35b70*/  LOP3.LUT R10, R58, 0xffff, RZ, 0xc0, !PT ;  /* 0x0000ffff3a0a7812 */ /* 0x001fc600078ec0ff */
[----:B------:R-:W-:Y:S01]  /*35b80*/  STL [R1+0x2ac], R61 ;  /* 0x0002ac3d01007387 */ /* 0x000fe20000100800 */
[----:B------:R-:W-:-:S03]  /*35b90*/  LOP3.LUT R46, R9, 0xffff, RZ, 0xc0, !PT ;  /* 0x0000ffff092e7812 */ /* 0x000fc600078ec0ff */
[----:B------:R0:W-:Y:S01]  /*35ba0*/  STL [R1+0x8c], R5 ;  /* 0x00008c0501007387 */ /* 0x0001e20000100800 */
[----:B------:R-:W-:-:S03]  /*35bb0*/  PRMT R7, R5, 0x3340, R1 ;  /* 0x0000334005077816 */ /* 0x000fc60000000001 */
[----:B------:R-:W4:Y:S01]  /*35bc0*/  LDL.LU R60, [R1+0x2b0] ;  /* 0x0002b000013c7983 */ /* 0x000f220000300800 */
[----:B------:R-:W-:-:S03]  /*35bd0*/  LOP3.LUT R47, R11, 0xffff, RZ, 0xc0, !PT ;  /* 0x0000ffff0b2f7812 */ /* 0x000fc600078ec0ff */
[----:B------:R1:W-:Y:S04]  /*35be0*/  STL [R1+0x1c4], R10 ;  /* 0x0001c40a01007387 */ /* 0x0003e80000100800 */
[----:B------:R-:W-:Y:S04]  /*35bf0*/  STL [R1+0x1cc], R46 ;  /* 0x0001cc2e01007387 */ /* 0x000fe80000100800 */
[----:B0-----:R-:W4:Y:S01]  /*35c00*/  LDL.LU R5, [R1+0x254] ;  /* 0x0002540001057983 */ /* 0x001f220000300800 */
[----:B------:R-:W-:-:S03]  /*35c10*/  PRMT R48, R48, 0x3340, R53 ;  /* 0x0000334030307816 */ /* 0x000fc60000000035 */
[----:B------:R-:W4:Y:S01]  /*35c20*/  LDL.LU R9, [R1+0x250] ;  /* 0x0002500001097983 */ /* 0x000f220000300800 */
[----:B------:R-:W-:-:S03]  /*35c30*/  PRMT R49, R49, 0x3340, R52 ;  /* 0x0000334031317816 */ /* 0x000fc60000000034 */
[----:B------:R-:W-:Y:S01]  /*35c40*/  STL [R1+0x29c], R47 ;  /* 0x00029c2f01007387 */ /* 0x000fe20000100800 */
[----:B------:R-:W-:-:S03]  /*35c50*/  PRMT R50, R50, 0x3340, R55 ;  /* 0x0000334032327816 */ /* 0x000fc60000000037 */
[----:B------:R-:W4:Y:S01]  /*35c60*/  LDL.LU R11, [R1+0x1f0] ;  /* 0x0001f000010b7983 */ /* 0x000f220000300800 */
[----:B------:R-:W-:-:S03]  /*35c70*/  PRMT R51, R51, 0x3340, R61 ;  /* 0x0000334033337816 */ /* 0x000fc6000000003d */
[----:B------:R-:W4:Y:S01]  /*35c80*/  LDL.LU R58, [R1+0x68] ;  /* 0x00006800013a7983 */ /* 0x000f220000300800 */
[----:B------:R-:W-:-:S03]  /*35c90*/  PRMT R48, R48, 0x5410, R7 ;  /* 0x0000541030307816 */ /* 0x000fc60000000007 */
[----:B------:R-:W4:Y:S04]  /*35ca0*/  LDL.LU R53, [R1+0x183c] ;  /* 0x00183c0001357983 */ /* 0x000f280000300800 */
[----:B------:R-:W4:Y:S04]  /*35cb0*/  LDL.LU R52, [R1+0x1838] ;  /* 0x0018380001347983 */ /* 0x000f280000300800 */
[----:B------:R-:W4:Y:S04]  /*35cc0*/  LDL.LU R55, [R1+0x1834] ;  /* 0x0018340001377983 */ /* 0x000f280000300800 */
[----:B------:R-:W4:Y:S04]  /*35cd0*/  LDL.LU R61, [R1+0x1830] ;  /* 0x00183000013d7983 */ /* 0x000f280000300800 */
[----:B------:R-:W4:Y:S01]  /*35ce0*/  LDL.LU R7, [R1+0x5c8] ;  /* 0x0005c80001077983 */ /* 0x000f220000300800 */
[----:B-1----:R-:W-:-:S03]  /*35cf0*/  PRMT R10, R10, 0x3340, R1 ;  /* 0x000033400a0a7816 */ /* 0x002fc60000000001 */
[----:B------:R0:W-:Y:S02]  /*35d00*/  STL [R1+0x2ec], R48 ;  /* 0x0002ec3001007387 */ /* 0x0001e40000100800 */
[----:B0-----:R-:W-:Y:S02]  /*35d10*/  PRMT R48, R49, 0x5410, R10 ;  /* 0x0000541031307816 */ /* 0x001fe4000000000a */
[----:B------:R-:W4:Y:S01]  /*35d20*/  LDL.LU R10, [R1+0x6c] ;  /* 0x00006c00010a7983 */ /* 0x000f220000300800 */
[--C-:B------:R-:W-:Y:S02]  /*35d30*/  PRMT R46, R46, 0x3340, R1.reuse ;  /* 0x000033402e2e7816 */ /* 0x100fe40000000001 */
[----:B------:R-:W-:Y:S01]  /*35d40*/  PRMT R47, R47, 0x3340, R1 ;  /* 0x000033402f2f7816 */ /* 0x000fe20000000001 */
[----:B------:R-:W-:Y:S01]  /*35d50*/  STL [R1+0x2b8], R48 ;  /* 0x0002b83001007387 */ /* 0x000fe20000100800 */
[----:B------:R-:W-:Y:S02]  /*35d60*/  PRMT R49, R50, 0x5410, R46 ;  /* 0x0000541032317816 */ /* 0x000fe4000000002e */
[----:B------:R-:W-:-:S03]  /*35d70*/  PRMT R46, R51, 0x5410, R47 ;  /* 0x00005410332e7816 */ /* 0x000fc6000000002f */
[----:B------:R3:W-:Y:S04]  /*35d80*/  STL [R1+0x2a0], R49 ;  /* 0x0002a03101007387 */ /* 0x0007e80000100800 */
[----:B------:R0:W-:Y:S01]  /*35d90*/  STL [R1+0x2a8], R46 ;  /* 0x0002a82e01007387 */ /* 0x0001e20000100800 */
[----:B--2---:R-:W-:Y:S02]  /*35da0*/  LOP3.LUT R56, R56, 0xffff, RZ, 0xc0, !PT ;  /* 0x0000ffff38387812 */ /* 0x004fe400078ec0ff */
[----:B---3--:R-:W-:Y:S02]  /*35db0*/  LOP3.LUT R49, R57, 0xffff, RZ, 0xc0, !PT ;  /* 0x0000ffff39317812 */ /* 0x008fe400078ec0ff */
[----:B----4-:R-:W-:Y:S02]  /*35dc0*/  LOP3.LUT R50, R59, 0xffff, RZ, 0xc0, !PT ;  /* 0x0000ffff3b327812 */ /* 0x010fe400078ec0ff */
[----:B------:R-:W-:-:S02]  /*35dd0*/  LOP3.LUT R51, R60, 0xffff, RZ, 0xc0, !PT ;  /* 0x0000ffff3c337812 */ /* 0x000fc400078ec0ff */
[----:B------:R-:W-:Y:S02]  /*35de0*/  LOP3.LUT R5, R5, 0xffff, RZ, 0xc0, !PT ;  /* 0x0000ffff05057812 */ /* 0x000fe400078ec0ff */
[----:B------:R-:W-:Y:S02]  /*35df0*/  LOP3.LUT R9, R9, 0xffff, RZ, 0xc0, !PT ;  /* 0x0000ffff09097812 */ /* 0x000fe400078ec0ff */
[----:B------:R-:W-:Y:S02]  /*35e00*/  LOP3.LUT R11, R11, 0xffff, RZ, 0xc0, !PT ;  /* 0x0000ffff0b0b7812 */ /* 0x000fe400078ec0ff */
[----:B0-----:R-:W-:Y:S02]  /*35e10*/  LOP3.LUT R46, R58, 0xffff, RZ, 0xc0, !PT ;  /* 0x0000ffff3a2e7812 */ /* 0x001fe400078ec0ff */
[----:B------:R-:W-:Y:S02]  /*35e20*/  LOP3.LUT R48, R7, 0xffff, RZ, 0xc0, !PT ;  /* 0x0000ffff07307812 */ /* 0x000fe400078ec0ff */
[----:B------:R-:W-:-:S03]  /*35e30*/  LOP3.LUT R7, R54, 0xffff, RZ, 0xc0, !PT ;  /* 0x0000ffff36077812 */ /* 0x000fc600078ec0ff */
[----:B------:R-:W-:Y:S04]  /*35e40*/  STL [R1+0x1c0], R48 ;  /* 0x0001c03001007387 */ /* 0x000fe80000100800 */
[----:B------:R-:W-:Y:S04]  /*35e50*/  STL [R1+0x1bc], R56 ;  /* 0x0001bc3801007387 */ /* 0x000fe80000100800 */
[----:B------:R0:W-:Y:S04]  /*35e60*/  STL [R1+0x1c8], R7 ;  /* 0x0001c80701007387 */ /* 0x0001e80000100800 */
[----:B------:R-:W2:Y:S01]  /*35e70*/  LDL.LU R57, [R1+0x4e8] ;  /* 0x0004e80001397983 */ /* 0x000ea20000300800 */
[----:B------:R-:W-:-:S03]  /*35e80*/  LOP3.LUT R10, R10, 0xffff, RZ, 0xc0, !PT ;  /* 0x0000ffff0a0a7812 */ /* 0x000fc600078ec0ff */
[----:B------:R-:W3:Y:S04]  /*35e90*/  LDL.LU R54, [R1+0x428] ;  /* 0x0004280001367983 */ /* 0x000ee80000300800 */
[----:B------:R1:W-:Y:S04]  /*35ea0*/  STL [R1+0x1b8], R49 ;  /* 0x0001b83101007387 */ /* 0x0003e80000100800 */
[----:B------:R-:W4:Y:S04]  /*35eb0*/  LDL.LU R59, [R1+0x2b4] ;  /* 0x0002b400013b7983 */ /* 0x000f280000300800 */
[----:B------:R-:W-:Y:S01]  /*35ec0*/  STL [R1+0x1fc], R50 ;  /* 0x0001fc3201007387 */ /* 0x000fe20000100800 */
[----:B------:R-:W-:-:S03]  /*35ed0*/  LOP3.LUT R47, R61, 0xffff, RZ, 0xc0, !PT ;  /* 0x0000ffff3d2f7812 */ /* 0x000fc600078ec0ff */
[----:B------:R-:W4:Y:S04]  /*35ee0*/  LDL.LU R60, [R1+0x2a4] ;  /* 0x0002a400013c7983 */ /* 0x000f280000300800 */
[----:B------:R-:W-:Y:S04]  /*35ef0*/  STL [R1+0x200], R51 ;  /* 0x0002003301007387 */ /* 0x000fe80000100800 */
[----:B------:R-:W-:Y:S01]  /*35f00*/  STL [R1+0x1b4], R5 ;  /* 0x0001b40501007387 */ /* 0x000fe20000100800 */
[----:B0-----:R-:W-:-:S03]  /*35f10*/  PRMT R7, R7, 0x3340, R1 ;  /* 0x0000334007077816 */ /* 0x001fc60000000001 */
[----:B------:R-:W-:Y:S01]  /*35f20*/  STL [R1+0x1ec], R9 ;  /* 0x0001ec0901007387 */ /* 0x000fe20000100800 */
[----:B------:R-:W-:-:S03]  /*35f30*/  PRMT R48, R48, 0x3340, R56 ;  /* 0x0000334030307816 */ /* 0x000fc60000000038 */
[----:B------:R0:W-:Y:S04]  /*35f40*/  STL [R1+0x188], R10 ;  /* 0x0001880a01007387 */ /* 0x0001e80000100800 */
[----:B------:R0:W-:Y:S04]  /*35f50*/  STL [R1+0x1f0], R11 ;  /* 0x0001f00b01007387 */ /* 0x0001e80000100800 */
[----:B------:R-:W4:Y:S01]  /*35f60*/  LDL.LU R61, [R1+0x1f4] ;  /* 0x0001f400013d7983 */ /* 0x000f220000300800 */
[----:B-1----:R-:W-:-:S03]  /*35f70*/  PRMT R49, R49, 0x3340, R5 ;  /* 0x0000334031317816 */ /* 0x002fc60000000005 */
[----:B------:R-:W-:Y:S01]  /*35f80*/  STL [R1+0x68], R46 ;  /* 0x0000682e01007387 */ /* 0x000fe20000100800 */
[----:B------:R-:W-:-:S03]  /*35f90*/  PRMT R7, R48, 0x5410, R7 ;  /* 0x0000541030077816 */ /* 0x000fc60000000007 */
[----:B------:R-:W-:Y:S01]  /*35fa0*/  STL [R1+0x1e4], R47 ;  /* 0x0001e42f01007387 */ /* 0x000fe20000100800 */
[----:B0-----:R-:W-:-:S03]  /*35fb0*/  PRMT R10, R10, 0x3340, R1 ;  /* 0x000033400a0a7816 */ /* 0x001fc60000000001 */
[----:B------:R-:W4:Y:S01]  /*35fc0*/  LDL.LU R58, [R1+0x1d0] ;  /* 0x0001d000013a7983 */ /* 0x000f220000300800 */
[----:B------:R-:W-:-:S03]  /*35fd0*/  PRMT R50, R50, 0x3340, R9 ;  /* 0x0000334032327816 */ /* 0x000fc60000000009 */
[----:B------:R-:W4:Y:S01]  /*35fe0*/  LDL.LU R56, [R1+0x182c] ;  /* 0x00182c0001387983 */ /* 0x000f220000300800 */
[----:B------:R-:W-:-:S03]  /*35ff0*/  PRMT R51, R51, 0x3340, R11 ;  /* 0x0000334033337816 */ /* 0x000fc6000000000b */
[----:B------:R-:W4:Y:S04]  /*36000*/  LDL.LU R5, [R1+0x1828] ;  /* 0x0018280001057983 */ /* 0x000f280000300800 */
[----:B------:R-:W4:Y:S01]  /*36010*/  LDL.LU R9, [R1+0x1824] ;  /* 0x0018240001097983 */ /* 0x000f220000300800 */
[----:B------:R-:W-:-:S03]  /*36020*/  PRMT R49, R49, 0x5410, R10 ;  /* 0x0000541031317816 */ /* 0x000fc6000000000a */
[----:B------:R-:W4:Y:S04]  /*36030*/  LDL.LU R11, [R1+0x1820] ;  /* 0x00182000010b7983 */ /* 0x000f280000300800 */
[----:B------:R-:W4:Y:S04]  /*36040*/  LDL.LU R48, [R1+0x298] ;  /* 0x0002980001307983 */ /* 0x000f280000300800 */
[----:B------:R0:W-:Y:S04]  /*36050*/  STL [R1+0x270], R7 ;  /* 0x0002700701007387 */ /* 0x0001e80000100800 */
[----:B0-----:R-:W4:Y:S04]  /*36060*/  LDL.LU R7, [R1+0x1e0] ;  /* 0x0001e00001077983 */ /* 0x001f280000300800 */
[----:B------:R-:W4:Y:S01]  /*36070*/  LDL.LU R10, [R1+0x59c] ;  /* 0x00059c00010a7983 */ /* 0x000f220000300800 */
[----:B------:R-:W-:-:S02]  /*36080*/  PRMT R46, R46, 0x3340, R1 ;  /* 0x000033402e2e7816 */ /* 0x000fc40000000001 */
[----:B------:R-:W-:Y:S01]  /*36090*/  PRMT R47, R47, 0x3340, R1 ;  /* 0x000033402f2f7816 */ /* 0x000fe20000000001 */
[----:B------:R0:W-:Y:S02]  /*360a0*/  STL [R1+0x290], R49 ;  /* 0x0002903101007387 */ /* 0x0001e40000100800 */
[----:B0-----:R-:W-:Y:S02]  /*360b0*/  PRMT R49, R50, 0x5410, R46 ;  /* 0x0000541032317816 */ /* 0x001fe4000000002e */
[----:B------:R-:W-:-:S03]  /*360c0*/  PRMT R46, R51, 0x5410, R47 ;  /* 0x00005410332e7816 */ /* 0x000fc6000000002f */
[----:B------:R0:W-:Y:S04]  /*360d0*/  STL [R1+0x288], R49 ;  /* 0x0002883101007387 */ /* 0x0001e80000100800 */
[----:B------:R-:W4:Y:S04]  /*360e0*/  LDL.LU R50, [R1+0x4dc] ;  /* 0x0004dc0001327983 */ /* 0x000f280000300800 */
[----:B------:R1:W-:Y:S04]  /*360f0*/  STL [R1+0x284], R46 ;  /* 0x0002842e01007387 */ /* 0x0003e80000100800 */
[----:B0-----:R-:W4:Y:S01]  /*36100*/  LDL.LU R49, [R1+0x41c] ;  /* 0x00041c0001317983 */ /* 0x001f220000300800 */
[----:B--2---:R-:W-:-:S02]  /*36110*/  LOP3.LUT R57, R57, 0xffff, RZ, 0xc0, !PT ;  /* 0x0000ffff39397812 */ /* 0x004fc400078ec0ff */
[----:B---3--:R-:W-:Y:S02]  /*36120*/  LOP3.LUT R54, R54, 0xffff, RZ, 0xc0, !PT ;  /* 0x0000ffff36367812 */ /* 0x008fe400078ec0ff */
[----:B----4-:R-:W-:Y:S02]  /*36130*/  LOP3.LUT R59, R59, 0xffff, RZ, 0xc0, !PT ;  /* 0x0000ffff3b3b7812 */ /* 0x010fe400078ec0ff */
[----:B-1----:R-:W-:Y:S02]  /*36140*/  LOP3.LUT R46, R60, 0xffff, RZ, 0xc0, !PT ;  /* 0x0000ffff3c2e7812 */ /* 0x002fe400078ec0ff */
[----:B------:R-:W-:Y:S02]  /*36150*/  LOP3.LUT R61, R61, 0xffff, RZ, 0xc0, !PT ;  /* 0x0000ffff3d3d7812 */ /* 0x000fe400078ec0ff */
[----:B------:R-:W-:Y:S02]  /*36160*/  LOP3.LUT R58, R58, 0xffff, RZ, 0xc0, !PT ;  /* 0x0000ffff3a3a7812 */ /* 0x000fe400078ec0ff */
[----:B------:R-:W-:-:S02]  /*36170*/  LOP3.LUT R11, R11, 0xffff, RZ, 0xc0, !PT ;  /* 0x0000ffff0b0b7812 */ /* 0x000fc400078ec0ff */
[----:B------:R-:W-:Y:S02]  /*36180*/  LOP3.LUT R48, R48, 0xffff, RZ, 0xc0, !PT ;  /* 0x0000ffff30307812 */ /* 0x000fe400078ec0ff */
[----:B------:R-:W-:Y:S02]  /*36190*/  LOP3.LUT R47, R10, 0xffff, RZ, 0xc0, !PT ;  /* 0x0000ffff0a2f7812 */ /* 0x000fe400078ec0ff */
[----:B------:R-:W-:-:S03]  /*361a0*/  LOP3.LUT R51, R7, 0xffff, RZ, 0xc0, !PT ;  /* 0x0000ffff07337812 */ /* 0x000fc600078ec0ff */
[----:B------:R-:W-:Y:S01]  /*361b0*/  STL [R1+0x244], R47 ;  /* 0x0002442f01007387 */ /* 0x000fe20000100800 */
[----:B------:R-:W-:-:S03]  /*361c0*/  LOP3.LUT R7, R9, 0xffff, RZ, 0xc0, !PT ;  /* 0x0000ffff09077812 */ /* 0x000fc600078ec0ff */
[----:B------:R-:W-:Y:S04]  /*361d0*/  STL [R1+0x240], R57 ;  /* 0x0002403901007387 */ /* 0x000fe80000100800 */
[----:B------:R-:W-:Y:S01]  /*361e0*/  STL [R1+0x254], R54 ;  /* 0x0002543601007387 */ /* 0x000fe20000100800 */
[----:B------:R-:W-:-:S03]  /*361f0*/  LOP3.LUT R10, R5, 0xffff, RZ, 0xc0, !PT ;  /* 0x0000ffff050a7812 */ /* 0x000fc600078ec0ff */
[----:B------:R-:W2:Y:S04]  /*36200*/  LDL.LU R60, [R1+0x10] ;  /* 0x00001000013c7983 */ /* 0x000ea80000300800 */
[----:B------:R-:W-:Y:S04]  /*36210*/  STL [R1+0x1a4], R59 ;  /* 0x0001a43b01007387 */ /* 0x000fe80000100800 */
[----:B------:R0:W-:Y:S04]  /*36220*/  STL [R1+0x214], R46 ;  /* 0x0002142e01007387 */ /* 0x0001e80000100800 */
[----:B------:R-:W-:Y:S04]  /*36230*/  STL [R1+0x280], R48 ;  /* 0x0002803001007387 */ /* 0x000fe80000100800 */
[----:B------:R-:W-:Y:S01]  /*36240*/  STL [R1+0x1e0], R51 ;  /* 0x0001e03301007387 */ /* 0x000fe20000100800 */
[----:B------:R-:W-:-:S03]  /*36250*/  PRMT R5, R11, 0x3340, R1 ;  /* 0x000033400b057816 */ /* 0x000fc60000000001 */
[----:B------:R1:W-:Y:S01]  /*36260*/  STL [R1+0x1d8], R11 ;  /* 0x0001d80b01007387 */ /* 0x0003e20000100800 */
[----:B------:R-:W-:-:S03]  /*36270*/  PRMT R9, R54, 0x3340, R1 ;  /* 0x0000334036097816 */ /* 0x000fc60000000001 */
[----:B------:R-:W-:Y:S01]  /*36280*/  STL [R1+0x1d4], R7 ;  /* 0x0001d40701007387 */ /* 0x000fe20000100800 */
[----:B0-----:R-:W-:-:S03]  /*36290*/  PRMT R46, R46, 0x3340, R51 ;  /* 0x000033402e2e7816 */ /* 0x001fc60000000033 */
[----:B------:R0:W-:Y:S01]  /*362a0*/  STL [R1+0x268], R58 ;  /* 0x0002683a01007387 */ /* 0x0001e20000100800 */
[----:B-1----:R-:W-:-:S03]  /*362b0*/  PRMT R11, R59, 0x3340, R61 ;  /* 0x000033403b0b7816 */ /* 0x002fc6000000003d */
[----:B------:R1:W-:Y:S01]  /*362c0*/  STL [R1+0x234], R10 ;  /* 0x0002340a01007387 */ /* 0x0003e20000100800 */
[----:B------:R-:W-:-:S03]  /*362d0*/  PRMT R47, R47, 0x3340, R57 ;  /* 0x000033402f2f7816 */ /* 0x000fc60000000039 */
[----:B------:R-:W3:Y:S01]  /*362e0*/  LDL.LU R54, [R1+0x181c] ;  /* 0x00181c0001367983 */ /* 0x000ee20000300800 */
[----:B------:R-:W-:-:S03]  /*362f0*/  PRMT R48, R48, 0x3340, R58 ;  /* 0x0000334030307816 */ /* 0x000fc6000000003a */
[----:B------:R-:W4:Y:S01]  /*36300*/  LDL.LU R59, [R1+0x1818] ;  /* 0x00181800013b7983 */ /* 0x000f220000300800 */
[----:B------:R-:W-:-:S03]  /*36310*/  PRMT R11, R11, 0x5410, R5 ;  /* 0x000054100b0b7816 */ /* 0x000fc60000000005 */
[----:B------:R-:W3:Y:S04]  /*36320*/  LDL.LU R51, [R1+0x14] ;  /* 0x0000140001337983 */ /* 0x000ee80000300800 */
[----:B------:R-:W3:Y:S04]  /*36330*/  LDL.LU R57, [R1+0x1814] ;  /* 0x0018140001397983 */ /* 0x000ee80000300800 */
[----:B0-----:R-:W4:Y:S04]  /*36340*/  LDL.LU R58, [R1+0x1810] ;  /* 0x00181000013a7983 */ /* 0x001f280000300800 */
[----:B------:R-:W2:Y:S01]  /*36350*/  LDL.LU R5, [R1+0x5a8] ;  /* 0x0005a80001057983 */ /* 0x000ea20000300800 */
[----:B------:R-:W-:-:S02]  /*36360*/  PRMT R7, R7, 0x3340, R1 ;  /* 0x0000334007077816 */ /* 0x000fc40000000001 */
[----:B-1----:R-:W-:Y:S02]  /*36370*/  PRMT R10, R10, 0x3340, R1 ;  /* 0x000033400a0a7816 */ /* 0x002fe40000000001 */
[----:B------:R-:W-:Y:S01]  /*36380*/  PRMT R7, R46, 0x5410, R7 ;  /* 0x000054102e077816 */ /* 0x000fe20000000007 */
[----:B------:R0:W-:Y:S01]  /*36390*/  STL [R1+0x250], R11 ;  /* 0x0002500b01007387 */ /* 0x0001e20000100800 */
[----:B------:R-:W-:-:S03]  /*363a0*/  PRMT R9, R47, 0x5410, R9 ;  /* 0x000054102f097816 */ /* 0x000fc60000000009 */
[----:B0-----:R-:W3:Y:S04]  /*363b0*/  LDL.LU R11, [R1+0x58] ;  /* 0x00005800010b7983 */ /* 0x001ee80000300800 */
[----:B------:R-:W3:Y:S04]  /*363c0*/  LDL.LU R46, [R1+0x18] ;  /* 0x00001800012e7983 */ /* 0x000ee80000300800 */
[----:B------:R0:W-:Y:S02]  /*363d0*/  STL [R1+0x298], R7 ;  /* 0x0002980701007387 */ /* 0x0001e40000100800 */
[----:B0-----:R-:W-:-:S02]  /*363e0*/  PRMT R7, R48, 0x5410, R10 ;  /* 0x0000541030077816 */ /* 0x001fc4000000000a */
[----:B------:R-:W3:Y:S01]  /*363f0*/  LDL.LU R10, [R1+0x34] ;  /* 0x00003400010a7983 */ /* 0x000ee20000300800 */
[----:B------:R-:W-:-:S03]  /*36400*/  LOP3.LUT R47, R50, 0xffff, RZ, 0xc0, !PT ;  /* 0x0000ffff322f7812 */ /* 0x000fc600078ec0ff */
[----:B------:R-:W-:Y:S04]  /*36410*/  STL [R1+0x2a4], R9 ;  /* 0x0002a40901007387 */ /* 0x000fe80000100800 */
[----:B------:R0:W-:Y:S02]  /*36420*/  STL [R1+0x2b0], R7 ;  /* 0x0002b00701007387 */ /* 0x0001e40000100800 */
[----:B0-----:R-:W-:Y:S02]  /*36430*/  LOP3.LUT R7, R49, 0xffff, RZ, 0xc0, !PT ;  /* 0x0000ffff31077812 */ /* 0x001fe400078ec0ff */
[----:B--2---:R-:W-:-:S05]  /*36440*/  LOP3.LUT R9, R5, 0xffff, RZ, 0xc0, !PT ;  /* 0x0000ffff05097812 */ /* 0x004fca00078ec0ff */
[----:B------:R0:W-:Y:S04]  /*36450*/  STL [R1+0x230], R9 ;  /* 0x0002300901007387 */ /* 0x0001e80000100800 */
[----:B------:R1:W-:Y:S04]  /*36460*/  STL [R1+0x1f4], R47 ;  /* 0x0001f42f01007387 */ /* 0x0003e80000100800 */
[----:B------:R2:W-:Y:S01]  /*36470*/  STL [R1+0x1d0], R7 ;  /* 0x0001d00701007387 */ /* 0x0005e20000100800 */
[----:B0-----:R-:W-:-:S03]  /*36480*/  PRMT R9, R9, 0x3340, R47 ;  /* 0x0000334009097816 */ /* 0x001fc6000000002f */
[----:B-1----:R-:W3:Y:S01]  /*36490*/  LDL.LU R47, [R1+0x54] ;  /* 0x00005400012f7983 */ /* 0x002ee20000300800 */
[----:B------:R-:W-:-:S03]  /*364a0*/  SHF.R.U32.HI R5, RZ, 0x8, R60 ;  /* 0x00000008ff057819 */ /* 0x000fc6000001163c */
[----:B------:R-:W3:Y:S04]  /*364b0*/  LDL.LU R50, [R1+0x30] ;  /* 0x0000300001327983 */ /* 0x000ee80000300800 */
[----:B------:R-:W3:Y:S04]  /*364c0*/  LDL.LU R49, [R1+0x50] ;  /* 0x0000500001317983 */ /* 0x000ee80000300800 */
[----:B------:R-:W3:Y:S01]  /*364d0*/  LDL.LU R60, [R1+0x1c] ;  /* 0x00001c00013c7983 */ /* 0x000ee20000300800 */
[----:B----4-:R-:W-:Y:S02]  /*364e0*/  SHF.R.U32.HI R58, RZ, 0x8, R58 ;  /* 0x00000008ff3a7819 */ /* 0x010fe4000001163a */
[----:B--2---:R-:W-:-:S02]  /*364f0*/  PRMT R7, R7, 0x3340, R1 ;  /* 0x0000334007077816 */ /* 0x004fc40000000001 */
[----:B------:R-:W-:Y:S02]  /*36500*/  SHF.R.U32.HI R59, RZ, 0x8, R59 ;  /* 0x00000008ff3b7819 */ /* 0x000fe4000001163b */
[----:B---3--:R-:W-:Y:S02]  /*36510*/  SHF.R.U32.HI R57, RZ, 0x8, R57 ;  /* 0x00000008ff397819 */ /* 0x008fe40000011639 */
[----:B------:R-:W-:Y:S02]  /*36520*/  LOP3.LUT R58, R58, 0xffff, RZ, 0xc0, !PT ;  /* 0x0000ffff3a3a7812 */ /* 0x000fe400078ec0ff */
[----:B------:R-:W-:Y:S02]  /*36530*/  PRMT R7, R9, 0x5410, R7 ;  /* 0x0000541009077816 */ /* 0x000fe40000000007 */
[----:B------:R-:W-:Y:S02]  /*36540*/  LOP3.LUT R5, R5, 0xffff, RZ, 0xc0, !PT ;  /* 0x0000ffff05057812 */ /* 0x000fe400078ec0ff */
[----:B------:R-:W-:-:S02]  /*36550*/  LOP3.LUT R59, R59, 0xffff, RZ, 0xc0, !PT ;  /* 0x0000ffff3b3b7812 */ /* 0x000fc400078ec0ff */
[----:B------:R-:W-:Y:S01]  /*36560*/  LOP3.LUT R57, R57, 0xffff, RZ, 0xc0, !PT ;  /* 0x0000ffff39397812 */ /* 0x000fe200078ec0ff */
[----:B------:R0:W-:Y:S01]  /*36570*/  STL [R1+0x2b4], R7 ;  /* 0x0002b40701007387 */ /* 0x0001e20000100800 */
[----:B------:R-:W-:Y:S02]  /*36580*/  PRMT R48, R58, 0x3340, R1 ;  /* 0x000033403a307816 */ /* 0x000fe40000000001 */
[----:B------:R-:W-:-:S03]  /*36590*/  PRMT R9, R5, 0x3340, R59 ;  /* 0x0000334005097816 */ /* 0x000fc6000000003b */
[----:B------:R-:W-:Y:S01]  /*365a0*/  STL [R1+0x38], R48 ;  /* 0x0000383001007387 */ /* 0x000fe20000100800 */
[----:B0-----:R-:W-:-:S03]  /*365b0*/  PRMT R7, R57, 0x3340, R1 ;  /* 0x0000334039077816 */ /* 0x001fc60000000001 */
[----:B------:R0:W-:Y:S01]  /*365c0*/  STL [R1+0x124], R9 ;  /* 0x0001240901007387 */ /* 0x0001e20000100800 */
[----:B------:R-:W-:-:S03]  /*365d0*/  SHF.R.U32.HI R5, RZ, 0x8, R10 ;  /* 0x00000008ff057819 */ /* 0x000fc6000001160a */
[----:B------:R1:W-:Y:S01]  /*365e0*/  STL [R1+0x3c], R7 ;  /* 0x00003c0701007387 */ /* 0x0003e20000100800 */
[----:B------:R-:W-:Y:S02]  /*365f0*/  SHF.R.U32.HI R10, RZ, 0x8, R51 ;  /* 0x00000008ff0a7819 */ /* 0x000fe40000011633 */
[----:B0-----:R-:W-:Y:S02]  /*36600*/  SHF.R.U32.HI R9, RZ, 0x8, R46 ;  /* 0x00000008ff097819 */ /* 0x001fe4000001162e */
[----:B------:R-:W2:Y:S01]  /*36610*/  LDL.LU R46, [R1+0x98] ;  /* 0x00009800012e7983 */ /* 0x000ea20000300800 */
[----:B-1----:R-:W-:-:S03]  /*36620*/  SHF.R.U32.HI R7, RZ, 0x8, R11 ;  /* 0x00000008ff077819 */ /* 0x002fc6000001160b */
[----:B------:R-:W3:Y:S01]  /*36630*/  LDL.LU R11, [R1+0xa0] ;  /* 0x0000a000010b7983 */ /* 0x000ee20000300800 */
[----:B------:R-:W-:-:S03]  /*36640*/  SHF.R.U32.HI R54, RZ, 0x8, R54 ;  /* 0x00000008ff367819 */ /* 0x000fc60000011636 */
[----:B------:R-:W4:Y:S01]  /*36650*/  LDL.LU R51, [R1+0x9c] ;  /* 0x00009c0001337983 */ /* 0x000f220000300800 */
[----:B------:R-:W-:Y:S02]  /*36660*/  SHF.R.U32.HI R53, RZ, 0x8, R53 ;  /* 0x00000008ff357819 */ /* 0x000fe40000011635 */
[----:B------:R-:W-:Y:S02]  /*36670*/  SHF.R.U32.HI R52, RZ, 0x8, R52 ;  /* 0x00000008ff347819 */ /* 0x000fe40000011634 */
[----:B------:R-:W-:Y:S02]  /*36680*/  LOP3.LUT R5, R5, 0xffff, RZ, 0xc0, !PT ;  /* 0x0000ffff05057812 */ /* 0x000fe400078ec0ff */
[----:B------:R-:W-:Y:S02]  /*36690*/  LOP3.LUT R9, R9, 0xffff, RZ, 0xc0, !PT ;  /* 0x0000ffff09097812 */ /* 0x000fe400078ec0ff */
[----:B------:R-:W-:Y:S02]  /*366a0*/  LOP3.LUT R7, R7, 0xffff, RZ, 0xc0, !PT ;  /* 0x0000ffff07077812 */ /* 0x000fe400078ec0ff */
[----:B------:R-:W-:-:S02]  /*366b0*/  LOP3.LUT R10, R10, 0xffff, RZ, 0xc0, !PT ;  /* 0x0000ffff0a0a7812 */ /* 0x000fc400078ec0ff */
[----:B------:R-:W-:Y:S02]  /*366c0*/  LOP3.LUT R54, R54, 0xffff, RZ, 0xc0, !PT ;  /* 0x0000ffff36367812 */ /* 0x000fe400078ec0ff */
[----:B------:R-:W-:Y:S02]  /*366d0*/  LOP3.LUT R53, R53, 0xffff, RZ, 0xc0, !PT ;  /* 0x0000ffff35357812 */ /* 0x000fe400078ec0ff */
[----:B------:R-:W-:Y:S02]  /*366e0*/  LOP3.LUT R52, R52, 0xffff, RZ, 0xc0, !PT ;  /* 0x0000ffff34347812 */ /* 0x000fe400078ec0ff */
[----:B------:R-:W-:Y:S02]  /*366f0*/  PRMT R48, R5, 0x3340, R9 ;  /* 0x0000334005307816 */ /* 0x000fe40000000009 */
[----:B------:R-:W-:Y:S02]  /*36700*/  PRMT R9, R7, 0x3340, R10 ;  /* 0x0000334007097816 */ /* 0x000fe4000000000a */
[----:B------:R-:W-:-:S02]  /*36710*/  PRMT R5, R54, 0x3340, R1 ;  /* 0x0000334036057816 */ /* 0x000fc40000000001 */
[----:B------:R-:W-:Y:S01]  /*36720*/  PRMT R7, R53, 0x3340, R52 ;  /* 0x0000334035077816 */ /* 0x000fe20000000034 */
[----:B------:R-:W-:Y:S04]  /*36730*/  STL [R1+0x120], R48 ;  /* 0x0001203001007387 */ /* 0x000fe80000100800 */
[----:B------:R-:W-:Y:S04]  /*36740*/  STL [R1+0x148], R9 ;  /* 0x0001480901007387 */ /* 0x000fe80000100800 */
[----:B------:R-:W-:Y:S04]  /*36750*/  STL [R1+0x34], R5 ;  /* 0x0000340501007387 */ /* 0x000fe80000100800 */
[----:B------:R0:W-:Y:S02]  /*36760*/  STL [R1+0x11c], R7 ;  /* 0x00011c0701007387 */ /* 0x0001e40000100800 */
[----:B0-----:R-:W-:-:S02]  /*36770*/  SHF.R.U32.HI R7, RZ, 0x8, R50 ;  /* 0x00000008ff077819 */ /* 0x001fc40000011632 */
[----:B------:R-:W4:Y:S01]  /*36780*/  LDL.LU R50, [R1+0x5c] ;  /* 0x00005c0001327983 */ /* 0x000f220000300800 */
[----:B------:R-:W-:-:S03]  /*36790*/  SHF.R.U32.HI R9, RZ, 0x8, R49 ;  /* 0x00000008ff097819 */ /* 0x000fc60000011631 */
[----:B------:R-:W4:Y:S01]  /*367a0*/  LDL.LU R49, [R1+0x94] ;  /* 0x0000940001317983 */ /* 0x000f220000300800 */
[----:B------:R-:W-:-:S03]  /*367b0*/  SHF.R.U32.HI R10, RZ, 0x8, R60 ;  /* 0x00000008ff0a7819 */ /* 0x000fc6000001163c */
[----:B------:R-:W4:Y:S01]  /*367c0*/  LDL.LU R60, [R1+0x90] ;  /* 0x00009000013c7983 */ /* 0x000f220000300800 */
[----:B------:R-:W-:Y:S02]  /*367d0*/  SHF.R.U32.HI R56, RZ, 0x8, R56 ;  /* 0x00000008ff387819 */ /* 0x000fe40000011638 */
[----:B------:R-:W-:Y:S02]  /*367e0*/  SHF.R.U32.HI R5, RZ, 0x8, R47 ;  /* 0x00000008ff057819 */ /* 0x000fe4000001162f */
[----:B------:R-:W-:Y:S02]  /*367f0*/  SHF.R.U32.HI R55, RZ, 0x8, R55 ;  /* 0x00000008ff377819 */ /* 0x000fe40000011637 */
        /* <DEDUP_REMOVED lines=11> */
[----:B------:R-:W-:Y:S01]  /*368b0*/  STL [R1+0x108], R47 ;  /* 0x0001082f01007387 */ /* 0x000fe20000100800 */
[----:B------:R-:W-:-:S03]  /*368c0*/  SHF.R.U32.HI R39, RZ, 0x8, R39 ;  /* 0x00000008ff277819 */ /* 0x000fc60000011627 */
[----:B------:R3:W-:Y:S01]  /*368d0*/  STL [R1+0x20], R7 ;  /* 0x0000200701007387 */ /* 0x0007e20000100800 */
[----:B------:R-:W-:-:S03]  /*368e0*/  SHF.R.U32.HI R14, RZ, 0x8, R14 ;  /* 0x00000008ff0e7819 */ /* 0x000fc6000001160e */
[----:B------:R4:W-:Y:S01]  /*368f0*/  STL [R1+0x110], R5 ;  /* 0x0001100501007387 */ /* 0x0009e20000100800 */
[----:B--2---:R-:W-:Y:S02]  /*36900*/  SHF.R.U32.HI R9, RZ, 0x8, R46 ;  /* 0x00000008ff097819 */ /* 0x004fe4000001162e */
[----:B------:R-:W-:Y:S01]  /*36910*/  SHF.R.U32.HI R44, RZ, 0x8, R44 ;  /* 0x00000008ff2c7819 */ /* 0x000fe2000001162c */
[----:B------:R-:W2:Y:S01]  /*36920*/  LDL.LU R58, [R1+0xb4] ;  /* 0x0000b400013a7983 */ /* 0x000ea20000300800 */
[----:B---3--:R-:W-:-:S03]  /*36930*/  SHF.R.U32.HI R7, RZ, 0x8, R11 ;  /* 0x00000008ff077819 */ /* 0x008fc6000001160b */
[----:B------:R-:W3:Y:S01]  /*36940*/  LDL.LU R48, [R1+0xa8] ;  /* 0x0000a80001307983 */ /* 0x000ee20000300800 */
[----:B----4-:R-:W-:Y:S02]  /*36950*/  SHF.R.U32.HI R5, RZ, 0x8, R51 ;  /* 0x00000008ff057819 */ /* 0x010fe40000011633 */
[----:B------:R-:W-:Y:S02]  /*36960*/  LOP3.LUT R9, R9, 0xffff, RZ, 0xc0, !PT ;  /* 0x0000ffff09097812 */ /* 0x000fe400078ec0ff */
[----:B------:R-:W-:Y:S02]  /*36970*/  LOP3.LUT R7, R7, 0xffff, RZ, 0xc0, !PT ;  /* 0x0000ffff07077812 */ /* 0x000fe400078ec0ff */
[----:B------:R-:W-:Y:S02]  /*36980*/  LOP3.LUT R5, R5, 0xffff, RZ, 0xc0, !PT ;  /* 0x0000ffff05057812 */ /* 0x000fe400078ec0ff */
[----:B------:R-:W-:Y:S02]  /*36990*/  LOP3.LUT R39, R39, 0xffff, RZ, 0xc0, !PT ;  /* 0x0000ffff27277812 */ /* 0x000fe400078ec0ff */
[----:B------:R-:W-:-:S02]  /*369a0*/  LOP3.LUT R14, R14, 0xffff, RZ, 0xc0, !PT ;  /* 0x0000ffff0e0e7812 */ /* 0x000fc400078ec0ff */
[----:B------:R-:W-:Y:S02]  /*369b0*/  LOP3.LUT R44, R44, 0xffff, RZ, 0xc0, !PT ;  /* 0x0000ffff2c2c7812 */ /* 0x000fe400078ec0ff */
[----:B------:R-:W-:Y:S02]  /*369c0*/  PRMT R9, R9, 0x3340, R1 ;  /* 0x0000334009097816 */ /* 0x000fe40000000001 */
[----:B------:R-:W-:Y:S02]  /*369d0*/  PRMT R7, R7, 0x3340, R5 ;  /* 0x0000334007077816 */ /* 0x000fe40000000005 */
[----:B------:R-:W-:Y:S02]  /*369e0*/  PRMT R5, R39, 0x3340, R14 ;  /* 0x0000334027057816 */ /* 0x000fe4000000000e */
        /* <DEDUP_REMOVED lines=10> */
[----:B------:R-:W4:Y:S04]  /*36a90*/  LDL.LU R49, [R1+0xb0] ;  /* 0x0000b00001317983 */ /* 0x000f280000300800 */
[----:B------:R-:W4:Y:S04]  /*36aa0*/  LDL.LU R51, [R1+0xbc] ;  /* 0x0000bc0001337983 */ /* 0x000f280000300800 */
[----:B------:R-:W4:Y:S01]  /*36ab0*/  LDL.LU R60, [R1+0xb8] ;  /* 0x0000b800013c7983 */ /* 0x000f220000300800 */
[----:B------:R-:W-:Y:S02]  /*36ac0*/  SHF.R.U32.HI R38, RZ, 0x8, R38 ;  /* 0x00000008ff267819 */ /* 0x000fe40000011626 */
[----:B------:R-:W-:-:S02]  /*36ad0*/  SHF.R.U32.HI R29, RZ, 0x8, R29 ;  /* 0x00000008ff1d7819 */ /* 0x000fc4000001161d */
[----:B------:R-:W-:Y:S02]  /*36ae0*/  LOP3.LUT R38, R38, 0xffff, RZ, 0xc0, !PT ;  /* 0x0000ffff26267812 */ /* 0x000fe400078ec0ff */
[----:B------:R-:W-:Y:S02]  /*36af0*/  LOP3.LUT R5, R5, 0xffff, RZ, 0xc0, !PT ;  /* 0x0000ffff05057812 */ /* 0x000fe400078ec0ff */
[----:B------:R-:W-:Y:S02]  /*36b00*/  LOP3.LUT R29, R29, 0xffff, RZ, 0xc0, !PT ;  /* 0x0000ffff1d1d7812 */ /* 0x000fe400078ec0ff */
[----:B------:R-:W-:Y:S02]  /*36b10*/  SHF.R.U32.HI R45, RZ, 0x8, R45 ;  /* 0x00000008ff2d7819 */ /* 0x000fe4000001162d */
[----:B------:R-:W-:Y:S02]  /*36b20*/  PRMT R47, R38, 0x3340, R1 ;  /* 0x00003340262f7816 */ /* 0x000fe40000000001 */
[----:B------:R-:W-:-:S02]  /*36b30*/  PRMT R5, R5, 0x3340, R29 ;  /* 0x0000334005057816 */ /* 0x000fc4000000001d */
[----:B------:R-:W-:Y:S02]  /*36b40*/  LOP3.LUT R45, R45, 0xffff, RZ, 0xc0, !PT ;  /* 0x0000ffff2d2d7812 */ /* 0x000fe400078ec0ff */
[----:B------:R-:W-:Y:S02]  /*36b50*/  LOP3.LUT R9, R9, 0xffff, RZ, 0xc0, !PT ;  /* 0x0000ffff09097812 */ /* 0x000fe400078ec0ff */
[----:B------:R-:W-:Y:S01]  /*36b60*/  LOP3.LUT R7, R7, 0xffff, RZ, 0xc0, !PT ;  /* 0x0000ffff07077812 */ /* 0x000fe200078ec0ff */
[----:B------:R-:W-:Y:S01]  /*36b70*/  STL [R1+0x17dc], R47 ;  /* 0x0017dc2f01007387 */ /* 0x000fe20000100800 */
[----:B------:R-:W-:-:S03]  /*36b80*/  PRMT R46, R45, 0x3340, R1 ;  /* 0x000033402d2e7816 */ /* 0x000fc60000000001 */
[----:B------:R0:W-:Y:S01]  /*36b90*/  STL [R1+0xfc], R5 ;  /* 0x0000fc0501007387 */ /* 0x0001e20000100800 */
[----:B------:R-:W-:Y:S02]  /*36ba0*/  SHF.R.U32.HI R40, RZ, 0x8, R40 ;  /* 0x00000008ff287819 */ /* 0x000fe40000011628 */
[----:B------:R-:W-:Y:S01]  /*36bb0*/  SHF.R.U32.HI R41, RZ, 0x8, R41 ;  /* 0x00000008ff297819 */ /* 0x000fe20000011629 */
[----:B------:R-:W-:Y:S01]  /*36bc0*/  STL [R1+0x17d8], R46 ;  /* 0x0017d82e01007387 */ /* 0x000fe20000100800 */
[----:B------:R-:W-:Y:S02]  /*36bd0*/  SHF.R.U32.HI R37, RZ, 0x8, R37 ;  /* 0x00000008ff257819 */ /* 0x000fe40000011625 */
[----:B0-----:R-:W-:Y:S02]  /*36be0*/  PRMT R5, R9, 0x3340, R7 ;  /* 0x0000334009057816 */ /* 0x001fe40000000007 */
[----:B---3--:R-:W-:-:S03]  /*36bf0*/  SHF.R.U32.HI R7, RZ, 0x8, R48 ;  /* 0x00000008ff077819 */ /* 0x008fc60000011630 */
[----:B------:R2:W-:Y:S01]  /*36c00*/  STL [R1+0x100], R5 ;  /* 0x0001000501007387 */ /* 0x0005e20000100800 */
[----:B------:R-:W-:Y:S02]  /*36c10*/  LOP3.LUT R40, R40, 0xffff, RZ, 0xc0, !PT ;  /* 0x0000ffff28287812 */ /* 0x000fe400078ec0ff */
[----:B------:R-:W-:Y:S02]  /*36c20*/  LOP3.LUT R41, R41, 0xffff, RZ, 0xc0, !PT ;  /* 0x0000ffff29297812 */ /* 0x000fe400078ec0ff */
[----:B------:R-:W-:Y:S02]  /*36c30*/  LOP3.LUT R37, R37, 0xffff, RZ, 0xc0, !PT ;  /* 0x0000ffff25257812 */ /* 0x000fe400078ec0ff */
[----:B--2---:R-:W-:Y:S02]  /*36c40*/  SHF.R.U32.HI R5, RZ, 0x8, R58 ;  /* 0x00000008ff057819 */ /* 0x004fe4000001163a */
[----:B------:R-:W-:Y:S02]  /*36c50*/  LOP3.LUT R7, R7, 0xffff, RZ, 0xc0, !PT ;  /* 0x0000ffff07077812 */ /* 0x000fe400078ec0ff */
[----:B------:R-:W-:-:S02]  /*36c60*/  LOP3.LUT R5, R5, 0xffff, RZ, 0xc0, !PT ;  /* 0x0000ffff05057812 */ /* 0x000fc400078ec0ff */
[----:B------:R-:W-:Y:S02]  /*36c70*/  SHF.R.U32.HI R34, RZ, 0x8, R34 ;  /* 0x00000008ff227819 */ /* 0x000fe40000011622 */
[----:B------:R-:W-:Y:S02]  /*36c80*/  SHF.R.U32.HI R36, RZ, 0x8, R36 ;  /* 0x00000008ff247819 */ /* 0x000fe40000011624 */
[----:B------:R-:W-:Y:S02]  /*36c90*/  PRMT R9, R40, 0x3340, R41 ;  /* 0x0000334028097816 */ /* 0x000fe40000000029 */
[----:B------:R-:W-:Y:S02]  /*36ca0*/  PRMT R45, R37, 0x3340, R1 ;  /* 0x00003340252d7816 */ /* 0x000fe40000000001 */
[----:B------:R-:W-:Y:S01]  /*36cb0*/  PRMT R5, R5, 0x3340, R7 ;  /* 0x0000334005057816 */ /* 0x000fe20000000007 */
[----:B------:R-:W-:Y:S01]  /*36cc0*/  STL [R1+0xec], R9 ;  /* 0x0000ec0901007387 */ /* 0x000fe20000100800 */
[----:B------:R-:W-:-:S02]  /*36cd0*/  LOP3.LUT R34, R34, 0xffff, RZ, 0xc0, !PT ;  /* 0x0000ffff22227812 */ /* 0x000fc400078ec0ff */
[----:B------:R-:W-:Y:S01]  /*36ce0*/  LOP3.LUT R36, R36, 0xffff, RZ, 0xc0, !PT ;  /* 0x0000ffff24247812 */ /* 0x000fe200078ec0ff */
[----:B------:R-:W-:Y:S04]  /*36cf0*/  STL [R1+0x17d4], R45 ;  /* 0x0017d42d01007387 */ /* 0x000fe80000100800 */
[----:B------:R0:W-:Y:S02]  /*36d00*/  STL [R1+0x118], R5 ;  /* 0x0001180501007387 */ /* 0x0001e40000100800 */
[----:B0-----:R-:W-:-:S05]  /*36d10*/  PRMT R5, R34, 0x3340, R36 ;  /* 0x0000334022057816 */ /* 0x001fca0000000024 */
[----:B------:R0:W-:Y:S01]  /*36d20*/  STL [R1+0xf0], R5 ;  /* 0x0000f00501007387 */ /* 0x0001e20000100800 */
[----:B----4-:R-:W-:-:S03]  /*36d30*/  SHF.R.U32.HI R7, RZ, 0x8, R60 ;  /* 0x00000008ff077819 */ /* 0x010fc6000001163c */
[----:B------:R-:W2:Y:S01]  /*36d40*/  LDL.LU R60, [R1+0x80] ;  /* 0x00008000013c7983 */ /* 0x000ea20000300800 */
[----:B------:R-:W-:Y:S02]  /*36d50*/  SHF.R.U32.HI R50, RZ, 0x8, R50 ;  /* 0x00000008ff327819 */ /* 0x000fe40000011632 */
[----:B------:R-:W-:Y:S02]  /*36d60*/  SHF.R.U32.HI R10, RZ, 0x8, R49 ;  /* 0x00000008ff0a7819 */ /* 0x000fe40000011631 */
[----:B------:R-:W-:Y:S02]  /*36d70*/  SHF.R.U32.HI R49, RZ, 0x8, R35 ;  /* 0x00000008ff317819 */ /* 0x000fe40000011623 */
[----:B------:R-:W-:Y:S02]  /*36d80*/  SHF.R.U32.HI R9, RZ, 0x8, R11 ;  /* 0x00000008ff097819 */ /* 0x000fe4000001160b */
[----:B------:R-:W-:Y:S02]  /*36d90*/  LOP3.LUT R50, R50, 0xffff, RZ, 0xc0, !PT ;  /* 0x0000ffff32327812 */ /* 0x000fe400078ec0ff */
[----:B0-----:R-:W-:-:S02]  /*36da0*/  SHF.R.U32.HI R5, RZ, 0x8, R51 ;  /* 0x00000008ff057819 */ /* 0x001fc40000011633 */
[----:B------:R-:W-:Y:S02]  /*36db0*/  LOP3.LUT R49, R49, 0xffff, RZ, 0xc0, !PT ;  /* 0x0000ffff31317812 */ /* 0x000fe400078ec0ff */
[----:B------:R-:W-:Y:S02]  /*36dc0*/  LOP3.LUT R9, R9, 0xffff, RZ, 0xc0, !PT ;  /* 0x0000ffff09097812 */ /* 0x000fe400078ec0ff */
[----:B------:R-:W-:Y:S02]  /*36dd0*/  LOP3.LUT R10, R10, 0xffff, RZ, 0xc0, !PT ;  /* 0x0000ffff0a0a7812 */ /* 0x000fe400078ec0ff */
[----:B------:R-:W-:Y:S02]  /*36de0*/  PRMT R50, R50, 0x3340, R1 ;  /* 0x0000334032327816 */ /* 0x000fe40000000001 */
[----:B------:R-:W-:Y:S02]  /*36df0*/  LOP3.LUT R5, R5, 0xffff, RZ, 0xc0, !PT ;  /* 0x0000ffff05057812 */ /* 0x000fe400078ec0ff */
[----:B------:R-:W-:-:S02]  /*36e00*/  LOP3.LUT R7, R7, 0xffff, RZ, 0xc0, !PT ;  /* 0x0000ffff07077812 */ /* 0x000fc400078ec0ff */
[----:B------:R-:W-:Y:S02]  /*36e10*/  PRMT R49, R49, 0x3340, R1 ;  /* 0x0000334031317816 */ /* 0x000fe40000000001 */
[----:B------:R-:W-:Y:S01]  /*36e20*/  PRMT R9, R9, 0x3340, R10 ;  /* 0x0000334009097816 */ /* 0x000fe2000000000a */
[----:B------:R-:W-:Y:S01]  /*36e30*/  STL [R1+0x17d0], R50 ;  /* 0x0017d03201007387 */ /* 0x000fe20000100800 */
[----:B------:R-:W-:Y:S02]  /*36e40*/  PRMT R5, R5, 0x3340, R7 ;  /* 0x0000334005057816 */ /* 0x000fe40000000007 */
[----:B------:R-:W-:Y:S01]  /*36e50*/  SHF.R.U32.HI R30, RZ, 0x8, R30 ;  /* 0x00000008ff1e7819 */ /* 0x000fe2000001161e */
[----:B------:R-:W-:Y:S01]  /*36e60*/  STL [R1+0x17cc], R49 ;  /* 0x0017cc3101007387 */ /* 0x000fe20000100800 */
[----:B------:R-:W-:-:S03]  /*36e70*/  SHF.R.U32.HI R42, RZ, 0x8, R42 ;  /* 0x00000008ff2a7819 */ /* 0x000fc6000001162a */
[----:B------:R-:W-:Y:S01]  /*36e80*/  STL [R1+0xf4], R9 ;  /* 0x0000f40901007387 */ /* 0x000fe20000100800 */
[----:B------:R-:W-:Y:S02]  /*36e90*/  SHF.R.U32.HI R25, RZ, 0x8, R25 ;  /* 0x00000008ff197819 */ /* 0x000fe40000011619 */
[----:B------:R-:W-:Y:S01]  /*36ea0*/  SHF.R.U32.HI R27, RZ, 0x8, R27 ;  /* 0x00000008ff1b7819 */ /* 0x000fe2000001161b */
[----:B------:R-:W3:Y:S01]  /*36eb0*/  LDL.LU R57, [R1+0xc4] ;  /* 0x0000c40001397983 */ /* 0x000ee20000300800 */
[----:B------:R-:W-:Y:S02]  /*36ec0*/  SHF.R.U32.HI R26, RZ, 0x8, R26 ;  /* 0x00000008ff1a7819 */ /* 0x000fe4000001161a */
[----:B------:R-:W-:Y:S01]  /*36ed0*/  SHF.R.U32.HI R43, RZ, 0x8, R43 ;  /* 0x00000008ff2b7819 */ /* 0x000fe2000001162b */
[----:B------:R-:W4:Y:S01]  /*36ee0*/  LDL.LU R59, [R1+0xd0] ;  /* 0x0000d000013b7983 */ /* 0x000f220000300800 */
[----:B------:R-:W-:-:S03]  /*36ef0*/  LOP3.LUT R30, R30, 0xffff, RZ, 0xc0, !PT ;  /* 0x0000ffff1e1e7812 */ /* 0x000fc600078ec0ff */
[----:B------:R0:W-:Y:S01]  /*36f00*/  STL [R1+0xf8], R5 ;  /* 0x0000f80501007387 */ /* 0x0001e20000100800 */
[----:B------:R-:W-:-:S03]  /*36f10*/  LOP3.LUT R42, R42, 0xffff, RZ, 0xc0, !PT ;  /* 0x0000ffff2a2a7812 */ /* 0x000fc600078ec0ff */
[----:B------:R-:W4:Y:S01]  /*36f20*/  LDL.LU R58, [R1+0xcc] ;  /* 0x0000cc00013a7983 */ /* 0x000f220000300800 */
[----:B------:R-:W-:Y:S02]  /*36f30*/  LOP3.LUT R25, R25, 0xffff, RZ, 0xc0, !PT ;  /* 0x0000ffff19197812 */ /* 0x000fe400078ec0ff */
[----:B------:R-:W-:Y:S02]  /*36f40*/  LOP3.LUT R27, R27, 0xffff, RZ, 0xc0, !PT ;  /* 0x0000ffff1b1b7812 */ /* 0x000fe400078ec0ff */
[----:B------:R-:W-:Y:S02]  /*36f50*/  LOP3.LUT R26, R26, 0xffff, RZ, 0xc0, !PT ;  /* 0x0000ffff1a1a7812 */ /* 0x000fe400078ec0ff */
[----:B------:R-:W-:Y:S02]  /*36f60*/  LOP3.LUT R43, R43, 0xffff, RZ, 0xc0, !PT ;  /* 0x0000ffff2b2b7812 */ /* 0x000fe400078ec0ff */
[--C-:B------:R-:W-:Y:S02]  /*36f70*/  PRMT R48, R30, 0x3340, R1.reuse ;  /* 0x000033401e307816 */ /* 0x100fe40000000001 */
[----:B------:R-:W-:-:S02]  /*36f80*/  PRMT R53, R42, 0x3340, R1 ;  /* 0x000033402a357816 */ /* 0x000fc40000000001 */
[----:B0-----:R-:W-:Y:S02]  /*36f90*/  PRMT R5, R25, 0x3340, R27 ;  /* 0x0000334019057816 */ /* 0x001fe4000000001b */
[----:B------:R-:W-:Y:S01]  /*36fa0*/  PRMT R7, R26, 0x3340, R43 ;  /* 0x000033401a077816 */ /* 0x000fe2000000002b */
[----:B------:R-:W-:Y:S04]  /*36fb0*/  STL [R1+0x17e4], R48 ;  /* 0x0017e43001007387 */ /* 0x000fe80000100800 */
[----:B------:R-:W-:Y:S04]  /*36fc0*/  STL [R1+0x17e8], R53 ;  /* 0x0017e83501007387 */ /* 0x000fe80000100800 */
[----:B------:R2:W-:Y:S04]  /*36fd0*/  STL [R1+0xe4], R5 ;  /* 0x0000e40501007387 */ /* 0x0005e80000100800 */
[----:B------:R-:W-:Y:S04]  /*36fe0*/  STL [R1+0xe8], R7 ;  /* 0x0000e80701007387 */ /* 0x000fe80000100800 */
[----:B------:R-:W4:Y:S01]  /*36ff0*/  LDL.LU R11, [R1+0xc0] ;  /* 0x0000c000010b7983 */ /* 0x000f220000300800 */
[----:B--2---:R-:W-:-:S03]  /*37000*/  SHF.R.U32.HI R5, RZ, 0x8, R60 ;  /* 0x00000008ff057819 */ /* 0x004fc6000001163c */
[----:B------:R-:W2:Y:S01]  /*37010*/  LDL.LU R60, [R1+0x84] ;  /* 0x00008400013c7983 */ /* 0x000ea20000300800 */
[----:B------:R-:W-:Y:S02]  /*37020*/  SHF.R.U32.HI R28, RZ, 0x8, R28 ;  /* 0x00000008ff1c7819 */ /* 0x000fe4000001161c */
[----:B------:R-:W-:Y:S02]  /*37030*/  SHF.R.U32.HI R33, RZ, 0x8, R33 ;  /* 0x00000008ff217819 */ /* 0x000fe40000011621 */
[----:B------:R-:W-:Y:S02]  /*37040*/  SHF.R.U32.HI R20, RZ, 0x8, R20 ;  /* 0x00000008ff147819 */ /* 0x000fe40000011614 */
[----:B------:R-:W-:Y:S02]  /*37050*/  LOP3.LUT R28, R28, 0xffff, RZ, 0xc0, !PT ;  /* 0x0000ffff1c1c7812 */ /* 0x000fe400078ec0ff */
[----:B------:R-:W-:Y:S02]  /*37060*/  LOP3.LUT R33, R33, 0xffff, RZ, 0xc0, !PT ;  /* 0x0000ffff21217812 */ /* 0x000fe400078ec0ff */
[----:B------:R-:W-:-:S02]  /*37070*/  LOP3.LUT R5, R5, 0xffff, RZ, 0xc0, !PT ;  /* 0x0000ffff05057812 */ /* 0x000fc400078ec0ff */
[----:B------:R-:W-:Y:S02]  /*37080*/  LOP3.LUT R20, R20, 0xffff, RZ, 0xc0, !PT ;  /* 0x0000ffff14147812 */ /* 0x000fe400078ec0ff */
[----:B------:R-:W-:Y:S02]  /*37090*/  SHF.R.U32.HI R31, RZ, 0x8, R31 ;  /* 0x00000008ff1f7819 */ /* 0x000fe4000001161f */
[----:B------:R-:W-:Y:S02]  /*370a0*/  SHF.R.U32.HI R32, RZ, 0x8, R32 ;  /* 0x00000008ff207819 */ /* 0x000fe40000011620 */
[--C-:B------:R-:W-:Y:S02]  /*370b0*/  PRMT R52, R28, 0x3340, R1.reuse ;  /* 0x000033401c347816 */ /* 0x100fe40000000001 */
[----:B------:R-:W-:Y:S02]  /*370c0*/  PRMT R51, R33, 0x3340, R1 ;  /* 0x0000334021337816 */ /* 0x000fe40000000001 */
[----:B------:R-:W-:Y:S01]  /*370d0*/  PRMT R5, R5, 0x3340, R20 ;  /* 0x0000334005057816 */ /* 0x000fe20000000014 */
[----:B------:R-:W-:Y:S01]  /*370e0*/  STL [R1+0x17ec], R52 ;  /* 0x0017ec3401007387 */ /* 0x000fe20000100800 */
[----:B------:R-:W-:-:S02]  /*370f0*/  LOP3.LUT R31, R31, 0xffff, RZ, 0xc0, !PT ;  /* 0x0000ffff1f1f7812 */ /* 0x000fc400078ec0ff */
[----:B------:R-:W-:Y:S01]  /*37100*/  LOP3.LUT R32, R32, 0xffff, RZ, 0xc0, !PT ;  /* 0x0000ffff20207812 */ /* 0x000fe200078ec0ff */
[----:B------:R-:W-:Y:S04]  /*37110*/  STL [R1+0x17f0], R51 ;  /* 0x0017f03301007387 */ /* 0x000fe80000100800 */
[----:B------:R0:W-:Y:S01]  /*37120*/  STL [R1+0xd4], R5 ;  /* 0x0000d40501007387 */ /* 0x0001e20000100800 */
[----:B------:R-:W-:Y:S02]  /*37130*/  SHF.R.U32.HI R23, RZ, 0x8, R23 ;  /* 0x00000008ff177819 */ /* 0x000fe40000011617 */
[----:B---3--:R-:W-:Y:S02]  /*37140*/  SHF.R.U32.HI R56, RZ, 0x8, R57 ;  /* 0x00000008ff387819 */ /* 0x008fe40000011639 */
[----:B0-----:R-:W-:-:S02]  /*37150*/  PRMT R5, R31, 0x3340, R32 ;  /* 0x000033401f057816 */ /* 0x001fc40000000020 */
[----:B----4-:R-:W-:-:S03]  /*37160*/  SHF.R.U32.HI R7, RZ, 0x8, R59 ;  /* 0x00000008ff077819 */ /* 0x010fc6000001163b */
[----:B------:R0:W-:Y:S01]  /*37170*/  STL [R1+0xdc], R5 ;  /* 0x0000dc0501007387 */ /* 0x0001e20000100800 */
[----:B------:R-:W-:Y:S02]  /*37180*/  LOP3.LUT R56, R56, 0xffff, RZ, 0xc0, !PT ;  /* 0x0000ffff38387812 */ /* 0x000fe400078ec0ff */
[----:B------:R-:W-:Y:S01]  /*37190*/  LOP3.LUT R23, R23, 0xffff, RZ, 0xc0, !PT ;  /* 0x0000ffff17177812 */ /* 0x000fe200078ec0ff */
[----:B------:R-:W3:Y:S01]  /*371a0*/  LDL.LU R57, [R1+0x150] ;  /* 0x0001500001397983 */ /* 0x000ee20000300800 */
[----:B------:R-:W-:Y:S02]  /*371b0*/  LOP3.LUT R7, R7, 0xffff, RZ, 0xc0, !PT ;  /* 0x0000ffff07077812 */ /* 0x000fe400078ec0ff */
[----:B0-----:R-:W-:Y:S01]  /*371c0*/  SHF.R.U32.HI R5, RZ, 0x8, R58 ;  /* 0x00000008ff057819 */ /* 0x001fe2000001163a */
[----:B------:R-:W4:Y:S01]  /*371d0*/  LDL.LU R59, [R1+0x140] ;  /* 0x00014000013b7983 */ /* 0x000f220000300800 */
[----:B------:R-:W-:Y:S02]  /*371e0*/  PRMT R56, R56, 0x3340, R1 ;  /* 0x0000334038387816 */ /* 0x000fe40000000001 */
[----:B------:R-:W-:-:S02]  /*371f0*/  LOP3.LUT R5, R5, 0xffff, RZ, 0xc0, !PT ;  /* 0x0000ffff05057812 */ /* 0x000fc400078ec0ff */
[----:B------:R-:W-:Y:S02]  /*37200*/  PRMT R55, R23, 0x3340, R1 ;  /* 0x0000334017377816 */ /* 0x000fe40000000001 */
[----:B------:R-:W-:Y:S01]  /*37210*/  PRMT R5, R7, 0x3340, R5 ;  /* 0x0000334007057816 */ /* 0x000fe20000000005 */
[----:B------:R-:W-:Y:S01]  /*37220*/  STL [R1+0x17f4], R56 ;  /* 0x0017f43801007387 */ /* 0x000fe20000100800 */
[----:B------:R-:W-:Y:S02]  /*37230*/  SHF.R.U32.HI R21, RZ, 0x8, R21 ;  /* 0x00000008ff157819 */ /* 0x000fe40000011615 */
[----:B------:R-:W-:Y:S01]  /*37240*/  SHF.R.U32.HI R22, RZ, 0x8, R22 ;  /* 0x00000008ff167819 */ /* 0x000fe20000011616 */
[----:B------:R-:W-:Y:S01]  /*37250*/  STL [R1+0x17f8], R55 ;  /* 0x0017f83701007387 */ /* 0x000fe20000100800 */
[----:B------:R-:W-:-:S03]  /*37260*/  SHF.R.U32.HI R24, RZ, 0x8, R24 ;  /* 0x00000008ff187819 */ /* 0x000fc60000011618 */
[----:B------:R2:W-:Y:S01]  /*37270*/  STL [R1+0xac], R5 ;  /* 0x0000ac0501007387 */ /* 0x0005e20000100800 */
[----:B------:R-:W-:Y:S02]  /*37280*/  LOP3.LUT R21, R21, 0xffff, RZ, 0xc0, !PT ;  /* 0x0000ffff15157812 */ /* 0x000fe400078ec0ff */
[----:B------:R-:W-:Y:S02]  /*37290*/  LOP3.LUT R22, R22, 0xffff, RZ, 0xc0, !PT ;  /* 0x0000ffff16167812 */ /* 0x000fe400078ec0ff */
[----:B------:R-:W-:Y:S02]  /*372a0*/  LOP3.LUT R24, R24, 0xffff, RZ, 0xc0, !PT ;  /* 0x0000ffff18187812 */ /* 0x000fe400078ec0ff */
[----:B------:R-:W-:Y:S02]  /*372b0*/  SHF.R.U32.HI R7, RZ, 0x8, R11 ;  /* 0x00000008ff077819 */ /* 0x000fe4000001160b */
[----:B------:R-:W-:Y:S02]  /*372c0*/  PRMT R9, R21, 0x3340, R22 ;  /* 0x0000334015097816 */ /* 0x000fe40000000016 */
[----:B------:R-:W-:-:S02]  /*372d0*/  LOP3.LUT R7, R7, 0xffff, RZ, 0xc0, !PT ;  /* 0x0000ffff07077812 */ /* 0x000fc400078ec0ff */
[----:B------:R-:W-:Y:S02]  /*372e0*/  SHF.R.U32.HI R15, RZ, 0x8, R15 ;  /* 0x00000008ff0f7819 */ /* 0x000fe4000001160f */
[----:B------:R-:W-:Y:S02]  /*372f0*/  SHF.R.U32.HI R16, RZ, 0x8, R16 ;  /* 0x00000008ff107819 */ /* 0x000fe40000011610 */
[----:B------:R-:W-:Y:S01]  /*37300*/  PRMT R54, R24, 0x3340, R1 ;  /* 0x0000334018367816 */ /* 0x000fe20000000001 */
[----:B------:R-:W-:Y:S01]  /*37310*/  STL [R1+0xd0], R9 ;  /* 0x0000d00901007387 */ /* 0x000fe20000100800 */
[----:B------:R-:W-:Y:S02]  /*37320*/  LOP3.LUT R15, R15, 0xffff, RZ, 0xc0, !PT ;  /* 0x0000ffff0f0f7812 */ /* 0x000fe400078ec0ff */
[----:B------:R-:W-:Y:S01]  /*37330*/  LOP3.LUT R16, R16, 0xffff, RZ, 0xc0, !PT ;  /* 0x0000ffff10107812 */ /* 0x000fe200078ec0ff */
[----:B------:R-:W-:Y:S01]  /*37340*/  STL [R1+0x17fc], R54 ;  /* 0x0017fc3601007387 */ /* 0x000fe20000100800 */
[----:B------:R-:W-:-:S02]  /*37350*/  SHF.R.U32.HI R8, RZ, 0x8, R8 ;  /* 0x00000008ff087819 */ /* 0x000fc40000011608 */
[----:B------:R-:W-:Y:S02]  /*37360*/  SHF.R.U32.HI R13, RZ, 0x8, R13 ;  /* 0x00000008ff0d7819 */ /* 0x000fe4000001160d */
[----:B------:R-:W-:Y:S02]  /*37370*/  SHF.R.U32.HI R18, RZ, 0x8, R18 ;  /* 0x00000008ff127819 */ /* 0x000fe40000011612 */
[----:B------:R-:W-:Y:S02]  /*37380*/  LOP3.LUT R8, R8, 0xffff, RZ, 0xc0, !PT ;  /* 0x0000ffff08087812 */ /* 0x000fe400078ec0ff */
[----:B------:R-:W-:Y:S02]  /*37390*/  LOP3.LUT R13, R13, 0xffff, RZ, 0xc0, !PT ;  /* 0x0000ffff0d0d7812 */ /* 0x000fe400078ec0ff */
[----:B------:R-:W-:Y:S02]  /*373a0*/  LOP3.LUT R18, R18, 0xffff, RZ, 0xc0, !PT ;  /* 0x0000ffff12127812 */ /* 0x000fe400078ec0ff */
[----:B--2---:R-:W-:-:S04]  /*373b0*/  SHF.R.U32.HI R5, RZ, 0x8, R60 ;  /* 0x00000008ff057819 */ /* 0x004fc8000001163c */
[----:B------:R-:W-:-:S04]  /*373c0*/  LOP3.LUT R5, R5, 0xffff, RZ, 0xc0, !PT ;  /* 0x0000ffff05057812 */ /* 0x000fc800078ec0ff */
[----:B------:R-:W-:-:S05]  /*373d0*/  PRMT R5, R7, 0x3340, R5 ;  /* 0x0000334007057816 */ /* 0x000fca0000000005 */
[----:B------:R0:W-:Y:S04]  /*373e0*/  STL [R1+0x114], R5 ;  /* 0x0001140501007387 */ /* 0x0001e80000100800 */
[----:B------:R-:W2:Y:S04]  /*373f0*/  LDL.LU R11, [R1+0x174] ;  /* 0x00017400010b7983 */ /* 0x000ea80000300800 */
[----:B------:R-:W2:Y:S01]  /*37400*/  LDL.LU R46, [R1+0x138] ;  /* 0x00013800012e7983 */ /* 0x000ea20000300800 */
[----:B0-----:R-:W-:-:S05]  /*37410*/  PRMT R5, R15, 0x3340, R16 ;  /* 0x000033400f057816 */ /* 0x001fca0000000010 */
[----:B------:R3:W-:Y:S04]  /*37420*/  STL [R1+0x90], R5 ;  /* 0x0000900501007387 */ /* 0x0007e80000100800 */
[----:B------:R-:W2:Y:S04]  /*37430*/  LDL.LU R47, [R1+0x10c] ;  /* 0x00010c00012f7983 */ /* 0x000ea80000300800 */
[----:B------:R-:W2:Y:S01]  /*37440*/  LDL.LU R58, [R1+0xd8] ;  /* 0x0000d800013a7983 */ /* 0x000ea20000300800 */
[----:B------:R-:W-:-:S03]  /*37450*/  PRMT R60, R8, 0x3340, R1 ;  /* 0x00003340083c7816 */ /* 0x000fc60000000001 */
[----:B------:R-:W2:Y:S04]  /*37460*/  LDL.LU R29, [R1+0x144] ;  /* 0x00014400011d7983 */ /* 0x000ea80000300800 */
[----:B------:R-:W2:Y:S01]  /*37470*/  LDL.LU R39, [R1+0x13c] ;  /* 0x00013c0001277983 */ /* 0x000ea20000300800 */
[----:B------:R-:W-:-:S03]  /*37480*/  PRMT R8, R13, 0x3340, R18 ;  /* 0x000033400d087816 */ /* 0x000fc60000000012 */
[----:B------:R-:W-:Y:S04]  /*37490*/  STL [R1+0x1800], R60 ;  /* 0x0018003c01007387 */ /* 0x000fe80000100800 */
[----:B------:R-:W2:Y:S04]  /*374a0*/  LDL.LU R38, [R1+0x154] ;  /* 0x0001540001267983 */ /* 0x000ea80000300800 */
[----:B------:R-:W2:Y:S04]  /*374b0*/  LDL.LU R14, [R1+0x17c] ;  /* 0x00017c00010e7983 */ /* 0x000ea80000300800 */
[----:B------:R0:W-:Y:S04]  /*374c0*/  STL [R1+0x58], R8 ;  /* 0x0000580801007387 */ /* 0x0001e80000100800 */
[----:B------:R-:W2:Y:S01]  /*374d0*/  LDL.LU R44, [R1+0x178] ;  /* 0x00017800012c7983 */ /* 0x000ea20000300800 */
[----:B------:R-:W-:-:S02]  /*374e0*/  SHF.R.U32.HI R19, RZ, 0x8, R19 ;  /* 0x00000008ff137819 */ /* 0x000fc40000011613 */
[----:B------:R-:W-:Y:S02]  /*374f0*/  SHF.R.U32.HI R12, RZ, 0x8, R12 ;  /* 0x00000008ff0c7819 */ /* 0x000fe4000001160c */
[----:B------:R-:W-:Y:S02]  /*37500*/  SHF.R.U32.HI R17, RZ, 0x8, R17 ;  /* 0x00000008ff117819 */ /* 0x000fe40000011611 */
[----:B------:R-:W-:Y:S02]  /*37510*/  LOP3.LUT R19, R19, 0xffff, RZ, 0xc0, !PT ;  /* 0x0000ffff13137812 */ /* 0x000fe400078ec0ff */
[----:B------:R-:W-:Y:S02]  /*37520*/  LOP3.LUT R12, R12, 0xffff, RZ, 0xc0, !PT ;  /* 0x0000ffff0c0c7812 */ /* 0x000fe400078ec0ff */
[----:B------:R-:W-:Y:S02]  /*37530*/  LOP3.LUT R17, R17, 0xffff, RZ, 0xc0, !PT ;  /* 0x0000ffff11117812 */ /* 0x000fe400078ec0ff */
[----:B---3--:R-:W-:-:S02]  /*37540*/  SHF.R.U32.HI R5, RZ, 0x8, R57 ;  /* 0x00000008ff057819 */ /* 0x008fc40000011639 */
[----:B----4-:R-:W-:Y:S01]  /*37550*/  SHF.R.U32.HI R7, RZ, 0x8, R59 ;  /* 0x00000008ff077819 */ /* 0x010fe2000001163b */
[----:B------:R-:W3:Y:S01]  /*37560*/  LDL.LU R57, [R1+0x170] ;  /* 0x0001700001397983 */ /* 0x000ee20000300800 */
[----:B------:R-:W-:Y:S02]  /*37570*/  PRMT R59, R19, 0x3340, R1 ;  /* 0x00003340133b7816 */ /* 0x000fe40000000001 */
[----:B0-----:R-:W-:Y:S02]  /*37580*/  PRMT R8, R12, 0x3340, R17 ;  /* 0x000033400c087816 */ /* 0x001fe40000000011 */
[----:B------:R-:W-:Y:S01]  /*37590*/  LOP3.LUT R5, R5, 0xffff, RZ, 0xc0, !PT ;  /* 0x0000ffff05057812 */ /* 0x000fe200078ec0ff */
[----:B------:R-:W-:Y:S01]  /*375a0*/  STL [R1+0x1804], R59 ;  /* 0x0018043b01007387 */ /* 0x000fe20000100800 */
[----:B------:R-:W-:-:S03]  /*375b0*/  LOP3.LUT R7, R7, 0xffff, RZ, 0xc0, !PT ;  /* 0x0000ffff07077812 */ /* 0x000fc600078ec0ff */
[----:B------:R2:W-:Y:S01]  /*375c0*/  STL [R1+0x5c], R8 ;  /* 0x00005c0801007387 */ /* 0x0005e20000100800 */
[----:B------:R-:W-:-:S05]  /*375d0*/  PRMT R5, R5, 0x3340, R7 ;  /* 0x0000334005057816 */ /* 0x000fca0000000007 */
[----:B------:R0:W-:Y:S04]  /*375e0*/  STL [R1+0x74], R5 ;  /* 0x0000740501007387 */ /* 0x0001e80000100800 */
[----:B------:R-:W4:Y:S04]  /*375f0*/  LDL.LU R36, [R1+0x190] ;  /* 0x0001900001247983 */ /* 0x000f280000300800 */
[----:B------:R-:W4:Y:S01]  /*37600*/  LDL.LU R45, [R1+0x18c] ;  /* 0x00018c00012d7983 */ /* 0x000f220000300800 */
[----:B--2---:R-:W-:-:S04]  /*37610*/  SHF.R.U32.HI R8, RZ, 0x8, R46 ;  /* 0x00000008ff087819 */ /* 0x004fc8000001162e */
[----:B------:R-:W-:Y:S02]  /*37620*/  LOP3.LUT R8, R8, 0xffff, RZ, 0xc0, !PT ;  /* 0x0000ffff08087812 */ /* 0x000fe400078ec0ff */
[----:B------:R-:W-:-:S04]  /*37630*/  SHF.R.U32.HI R9, RZ, 0x8, R47 ;  /* 0x00000008ff097819 */ /* 0x000fc8000001162f */
[----:B------:R-:W-:Y:S02]  /*37640*/  LOP3.LUT R9, R9, 0xffff, RZ, 0xc0, !PT ;  /* 0x0000ffff09097812 */ /* 0x000fe400078ec0ff */
[----:B------:R-:W-:Y:S02]  /*37650*/  SHF.R.U32.HI R58, RZ, 0x8, R58 ;  /* 0x00000008ff3a7819 */ /* 0x000fe4000001163a */
[----:B------:R-:W-:Y:S02]  /*37660*/  SHF.R.U32.HI R11, RZ, 0x8, R11 ;  /* 0x00000008ff0b7819 */ /* 0x000fe4000001160b */
[----:B------:R-:W-:Y:S02]  /*37670*/  PRMT R8, R8, 0x3340, R9 ;  /* 0x0000334008087816 */ /* 0x000fe40000000009 */
[----:B0-----:R-:W-:Y:S02]  /*37680*/  SHF.R.U32.HI R5, RZ, 0x8, R29 ;  /* 0x00000008ff057819 */ /* 0x001fe4000001161d */
[----:B------:R-:W-:-:S02]  /*37690*/  SHF.R.U32.HI R7, RZ, 0x8, R39 ;  /* 0x00000008ff077819 */ /* 0x000fc40000011627 */
[----:B------:R-:W-:Y:S01]  /*376a0*/  LOP3.LUT R58, R58, 0xffff, RZ, 0xc0, !PT ;  /* 0x0000ffff3a3a7812 */ /* 0x000fe200078ec0ff */
[----:B------:R0:W-:Y:S01]  /*376b0*/  STL [R1+0x50], R8 ;  /* 0x0000500801007387 */ /* 0x0001e20000100800 */
[----:B------:R-:W-:Y:S02]  /*376c0*/  LOP3.LUT R11, R11, 0xffff, RZ, 0xc0, !PT ;  /* 0x0000ffff0b0b7812 */ /* 0x000fe400078ec0ff */
[----:B------:R-:W-:Y:S01]  /*376d0*/  LOP3.LUT R5, R5, 0xffff, RZ, 0xc0, !PT ;  /* 0x0000ffff05057812 */ /* 0x000fe200078ec0ff */
[----:B------:R-:W2:Y:S01]  /*376e0*/  LDL.LU R37, [R1+0x160] ;  /* 0x0001600001257983 */ /* 0x000ea20000300800 */
[----:B------:R-:W-:Y:S02]  /*376f0*/  LOP3.LUT R7, R7, 0xffff, RZ, 0xc0, !PT ;  /* 0x0000ffff07077812 */ /* 0x000fe400078ec0ff */
[--C-:B------:R-:W-:Y:S01]  /*37700*/  PRMT R58, R58, 0x3340, R1.reuse ;  /* 0x000033403a3a7816 */ /* 0x100fe20000000001 */
[----:B------:R-:W2:Y:S01]  /*37710*/  LDL.LU R40, [R1+0x4c] ;  /* 0x00004c0001287983 */ /* 0x000ea20000300800 */
[----:B------:R-:W-:-:S02]  /*37720*/  PRMT R11, R11, 0x3340, R1 ;  /* 0x000033400b0b7816 */ /* 0x000fc40000000001 */
[----:B------:R-:W-:Y:S01]  /*37730*/  PRMT R5, R5, 0x3340, R7 ;  /* 0x0000334005057816 */ /* 0x000fe20000000007 */
[----:B------:R-:W2:Y:S01]  /*37740*/  LDL.LU R47, [R1+0x78] ;  /* 0x00007800012f7983 */ /* 0x000ea20000300800 */
[----:B0-----:R-:W-:-:S03]  /*37750*/  SHF.R.U32.HI R8, RZ, 0x8, R14 ;  /* 0x00000008ff087819 */ /* 0x001fc6000001160e */
[----:B------:R-:W2:Y:S01]  /*37760*/  LDL.LU R29, [R1+0xc8] ;  /* 0x0000c800011d7983 */ /* 0x000ea20000300800 */
[----:B------:R-:W-:-:S03]  /*37770*/  SHF.R.U32.HI R7, RZ, 0x8, R44 ;  /* 0x00000008ff077819 */ /* 0x000fc6000001162c */
[----:B------:R-:W2:Y:S04]  /*37780*/  LDL.LU R39, [R1+0x15c] ;  /* 0x00015c0001277983 */ /* 0x000ea80000300800 */
[----:B------:R-:W-:Y:S01]  /*37790*/  STL [R1+0x1808], R58 ;  /* 0x0018083a01007387 */ /* 0x000fe20000100800 */
[----:B------:R-:W-:-:S03]  /*377a0*/  LOP3.LUT R7, R7, 0xffff, RZ, 0xc0, !PT ;  /* 0x0000ffff07077812 */ /* 0x000fc600078ec0ff */
[----:B------:R-:W-:Y:S04]  /*377b0*/  STL [R1+0x180c], R11 ;  /* 0x00180c0b01007387 */ /* 0x000fe80000100800 */
[----:B------:R0:W-:Y:S04]  /*377c0*/  STL [R1+0xa4], R5 ;  /* 0x0000a40501007387 */ /* 0x0001e80000100800 */
[----:B------:R-:W2:Y:S04]  /*377d0*/  LDL.LU R41, [R1+0x1dc] ;  /* 0x0001dc0001297983 */ /* 0x000ea80000300800 */
[----:B------:R-:W2:Y:S01]  /*377e0*/  LDL.LU R44, [R1+0x180] ;  /* 0x00018000012c7983 */ /* 0x000ea20000300800 */
[----:B0-----:R-:W-:-:S02]  /*377f0*/  SHF.R.U32.HI R5, RZ, 0x8, R6 ;  /* 0x00000008ff057819 */ /* 0x001fc40000011606 */
[----:B------:R-:W-:-:S04]  /*37800*/  LOP3.LUT R6, R8, 0xffff, RZ, 0xc0, !PT ;  /* 0x0000ffff08067812 */ /* 0x000fc800078ec0ff */
[----:B------:R-:W-:-:S05]  /*37810*/  PRMT R6, R6, 0x3340, R7 ;  /* 0x0000334006067816 */ /* 0x000fca0000000007 */
[----:B------:R4:W-:Y:S04]  /*37820*/  STL [R1+0x40], R6 ;  /* 0x0000400601007387 */ /* 0x0009e80000100800 */
[----:B------:R-:W2:Y:S01]  /*37830*/  LDL.LU R46, [R1+0x198] ;  /* 0x00019800012e7983 */ /* 0x000ea20000300800 */
[----:B------:R-:W-:-:S03]  /*37840*/  SHF.R.U32.HI R9, RZ, 0x8, R38 ;  /* 0x00000008ff097819 */ /* 0x000fc60000011626 */
[----:B------:R-:W2:Y:S04]  /*37850*/  LDL.LU R38, [R1+0x184] ;  /* 0x0001840001267983 */ /* 0x000ea80000300800 */
[----:B------:R-:W2:Y:S01]  /*37860*/  LDL.LU R14, [R1+0x19c] ;  /* 0x00019c00010e7983 */ /* 0x000ea20000300800 */
[----:B---3--:R-:W-:-:S03]  /*37870*/  SHF.R.U32.HI R10, RZ, 0x8, R57 ;  /* 0x00000008ff0a7819 */ /* 0x008fc60000011639 */
[----:B------:R-:W3:Y:S01]  /*37880*/  LDL.LU R57, [R1+0x194] ;  /* 0x0001940001397983 */ /* 0x000ee20000300800 */
[----:B------:R-:W-:Y:S02]  /*37890*/  SHF.R.U32.HI R3, RZ, 0x8, R3 ;  /* 0x00000008ff037819 */ /* 0x000fe40000011603 */
[----:B------:R-:W-:Y:S02]  /*378a0*/  LOP3.LUT R5, R5, 0xffff, RZ, 0xc0, !PT ;  /* 0x0000ffff05057812 */ /* 0x000fe400078ec0ff */
[----:B------:R-:W-:-:S04]  /*378b0*/  LOP3.LUT R3, R3, 0xffff, RZ, 0xc0, !PT ;  /* 0x0000ffff03037812 */ /* 0x000fc800078ec0ff */
[----:B------:R-:W-:Y:S02]  /*378c0*/  PRMT R3, R3, 0x3340, R5 ;  /* 0x0000334003037816 */ /* 0x000fe40000000005 */
[----:B----4-:R-:W-:Y:S02]  /*378d0*/  SHF.R.U32.HI R6, RZ, 0x8, R36 ;  /* 0x00000008ff067819 */ /* 0x010fe40000011624 */
[----:B------:R-:W-:Y:S01]  /*378e0*/  SHF.R.U32.HI R7, RZ, 0x8, R45 ;  /* 0x00000008ff077819 */ /* 0x000fe2000001162d */
[----:B------:R2:W-:Y:S01]  /*378f0*/  STL [R1+0x10c], R3 ;  /* 0x00010c0301007387 */ /* 0x0005e20000100800 */
[----:B------:R-:W-:Y:S02]  /*37900*/  LOP3.LUT R6, R6, 0xffff, RZ, 0xc0, !PT ;  /* 0x0000ffff06067812 */ /* 0x000fe400078ec0ff */
[----:B------:R-:W-:Y:S01]  /*37910*/  LOP3.LUT R7, R7, 0xffff, RZ, 0xc0, !PT ;  /* 0x0000ffff07077812 */ /* 0x000fe200078ec0ff */
[----:B------:R-:W4:Y:S03]  /*37920*/  LDL.LU R45, [R1+0x1a8] ;  /* 0x0001a800012d7983 */ /* 0x000f260000300800 */
[----:B------:R-:W-:-:S02]  /*37930*/  PRMT R6, R6, 0x3340, R7 ;  /* 0x0000334006067816 */ /* 0x000fc40000000007 */
[----:B--2---:R-:W-:Y:S02]  /*37940*/  SHF.R.U32.HI R3, RZ, 0x8, R37 ;  /* 0x00000008ff037819 */ /* 0x004fe40000011625 */
[----:B------:R-:W2:Y:S01]  /*37950*/  LDL.LU R37, [R1+0x1ac] ;  /* 0x0001ac0001257983 */ /* 0x000ea20000300800 */
[----:B------:R-:W-:Y:S02]  /*37960*/  SHF.R.U32.HI R8, RZ, 0x8, R47 ;  /* 0x00000008ff087819 */ /* 0x000fe4000001162f */
[----:B------:R-:W-:Y:S01]  /*37970*/  SHF.R.U32.HI R13, RZ, 0x8, R29 ;  /* 0x00000008ff0d7819 */ /* 0x000fe2000001161d */
[----:B------:R-:W2:Y:S01]  /*37980*/  LDL.LU R47, [R1+0xe0] ;  /* 0x0000e000012f7983 */ /* 0x000ea20000300800 */
[----:B------:R-:W-:Y:S02]  /*37990*/  LOP3.LUT R8, R8, 0xffff, RZ, 0xc0, !PT ;  /* 0x0000ffff08087812 */ /* 0x000fe400078ec0ff */
[----:B------:R-:W-:Y:S01]  /*379a0*/  SHF.R.U32.HI R5, RZ, 0x8, R39 ;  /* 0x00000008ff057819 */ /* 0x000fe20000011627 */
[----:B------:R-:W2:Y:S01]  /*379b0*/  LDL.LU R29, [R1+0x134] ;  /* 0x00013400011d7983 */ /* 0x000ea20000300800 */
[----:B------:R-:W-:-:S02]  /*379c0*/  LOP3.LUT R13, R13, 0xffff, RZ, 0xc0, !PT ;  /* 0x0000ffff0d0d7812 */ /* 0x000fc400078ec0ff */
[----:B------:R-:W-:Y:S01]  /*379d0*/  LOP3.LUT R3, R3, 0xffff, RZ, 0xc0, !PT ;  /* 0x0000ffff03037812 */ /* 0x000fe200078ec0ff */
[----:B------:R-:W2:Y:S01]  /*379e0*/  LDL.LU R39, [R1+0x130] ;  /* 0x0001300001277983 */ /* 0x000ea20000300800 */
[----:B------:R-:W-:Y:S02]  /*379f0*/  LOP3.LUT R5, R5, 0xffff, RZ, 0xc0, !PT ;  /* 0x0000ffff05057812 */ /* 0x000fe400078ec0ff */
[----:B------:R-:W-:Y:S02]  /*37a00*/  PRMT R8, R8, 0x3340, R13 ;  /* 0x0000334008087816 */ /* 0x000fe4000000000d */
[----:B------:R-:W-:-:S03]  /*37a10*/  PRMT R3, R3, 0x3340, R5 ;  /* 0x0000334003037816 */ /* 0x000fc60000000005 */
[----:B------:R-:W-:Y:S01]  /*37a20*/  STL [R1+0x78], R8 ;  /* 0x0000780801007387 */ /* 0x000fe20000100800 */
[----:B------:R-:W-:-:S03]  /*37a30*/  SHF.R.U32.HI R12, RZ, 0x8, R40 ;  /* 0x00000008ff0c7819 */ /* 0x000fc60000011628 */
[----:B------:R0:W-:Y:S01]  /*37a40*/  STL [R1+0xa8], R6 ;  /* 0x0000a80601007387 */ /* 0x0001e20000100800 */
[----:B------:R-:W-:-:S03]  /*37a50*/  SHF.R.U32.HI R13, RZ, 0x8, R41 ;  /* 0x00000008ff0d7819 */ /* 0x000fc60000011629 */
[----:B------:R1:W-:Y:S04]  /*37a60*/  STL [R1+0x84], R3 ;  /* 0x0000840301007387 */ /* 0x0003e80000100800 */
[----:B------:R-:W2:Y:S04]  /*37a70*/  LDL.LU R40, [R1+0x14c] ;  /* 0x00014c0001287983 */ /* 0x000ea80000300800 */
[----:B------:R-:W2:Y:S01]  /*37a80*/  LDL.LU R41, [R1+0x168] ;  /* 0x0001680001297983 */ /* 0x000ea20000300800 */
[----:B0-----:R-:W-:-:S03]  /*37a90*/  SHF.R.U32.HI R6, RZ, 0x8, R46 ;  /* 0x00000008ff067819 */ /* 0x001fc6000001162e */
[----:B------:R-:W2:Y:S01]  /*37aa0*/  LDL.LU R46, [R1+0x158] ;  /* 0x00015800012e7983 */ /* 0x000ea20000300800 */
[----:B------:R-:W-:-:S03]  /*37ab0*/  SHF.R.U32.HI R7, RZ, 0x8, R38 ;  /* 0x00000008ff077819 */ /* 0x000fc60000011626 */
[----:B------:R-:W2:Y:S01]  /*37ac0*/  LDL.LU R38, [R1] ;  /* 0x0000000001267983 */ /* 0x000ea20000300800 */
[----:B-1----:R-:W-:-:S03]  /*37ad0*/  SHF.R.U32.HI R3, RZ, 0x8, R14 ;  /* 0x00000008ff037819 */ /* 0x002fc6000001160e */
[----:B------:R-:W2:Y:S01]  /*37ae0*/  LDL.LU R14, [R1+0x8] ;  /* 0x00000800010e7983 */ /* 0x000ea20000300800 */
[----:B---3--:R-:W-:-:S03]  /*37af0*/  SHF.R.U32.HI R5, RZ, 0x8, R57 ;  /* 0x00000008ff057819 */ /* 0x008fc60000011639 */
[----:B------:R-:W3:Y:S01]  /*37b00*/  LDL.LU R57, [R1+0x4] ;  /* 0x0000040001397983 */ /* 0x000ee20000300800 */
[----:B------:R-:W-:Y:S02]  /*37b10*/  LOP3.LUT R6, R6, 0xffff, RZ, 0xc0, !PT ;  /* 0x0000ffff06067812 */ /* 0x000fe400078ec0ff */
[----:B------:R-:W-:Y:S02]  /*37b20*/  LOP3.LUT R7, R7, 0xffff, RZ, 0xc0, !PT ;  /* 0x0000ffff07077812 */ /* 0x000fe400078ec0ff */
[----:B------:R-:W-:Y:S02]  /*37b30*/  LOP3.LUT R3, R3, 0xffff, RZ, 0xc0, !PT ;  /* 0x0000ffff03037812 */ /* 0x000fe400078ec0ff */
[----:B------:R-:W-:Y:S02]  /*37b40*/  PRMT R6, R6, 0x3340, R7 ;  /* 0x0000334006067816 */ /* 0x000fe40000000007 */
[----:B------:R-:W-:-:S03]  /*37b50*/  LOP3.LUT R5, R5, 0xffff, RZ, 0xc0, !PT ;  /* 0x0000ffff05057812 */ /* 0x000fc600078ec0ff */
[----:B------:R0:W-:Y:S01]  /*37b60*/  STL [R1+0xd8], R6 ;  /* 0x0000d80601007387 */ /* 0x0001e20000100800 */
[----:B------:R-:W-:Y:S02]  /*37b70*/  PRMT R3, R3, 0x3340, R5 ;  /* 0x0000334003037816 */ /* 0x000fe40000000005 */
[----:B----4-:R-:W-:-:S04]  /*37b80*/  SHF.R.U32.HI R43, RZ, 0x8, R45 ;  /* 0x00000008ff2b7819 */ /* 0x010fc8000001162d */
[----:B------:R-:W-:Y:S01]  /*37b90*/  LOP3.LUT R43, R43, 0xffff, RZ, 0xc0, !PT ;  /* 0x0000ffff2b2b7812 */ /* 0x000fe200078ec0ff */
[----:B------:R1:W-:Y:S03]  /*37ba0*/  STL [R1+0xc4], R3 ;  /* 0x0000c40301007387 */ /* 0x0003e60000100800 */
[----:B------:R-:W-:Y:S02]  /*37bb0*/  PRMT R43, R43, 0x3340, R1 ;  /* 0x000033402b2b7816 */ /* 0x000fe40000000001 */
[----:B--2---:R-:W-:-:S04]  /*37bc0*/  SHF.R.U32.HI R8, RZ, 0x8, R37 ;  /* 0x00000008ff087819 */ /* 0x004fc80000011625 */
[----:B------:R-:W-:-:S04]  /*37bd0*/  LOP3.LUT R8, R8, 0xffff, RZ, 0xc0, !PT ;  /* 0x0000ffff08087812 */ /* 0x000fc800078ec0ff */
[----:B------:R-:W-:Y:S02]  /*37be0*/  PRMT R8, R8, 0x3340, R1 ;  /* 0x0000334008087816 */ /* 0x000fe40000000001 */
[----:B------:R-:W-:Y:S02]  /*37bf0*/  SHF.R.U32.HI R5, RZ, 0x8, R29 ;  /* 0x00000008ff057819 */ /* 0x000fe4000001161d */
[----:B0-----:R-:W-:Y:S02]  /*37c00*/  SHF.R.U32.HI R6, RZ, 0x8, R39 ;  /* 0x00000008ff067819 */ /* 0x001fe40000011627 */
[----:B------:R-:W-:Y:S01]  /*37c10*/  LOP3.LUT R5, R5, 0xffff, RZ, 0xc0, !PT ;  /* 0x0000ffff05057812 */ /* 0x000fe200078ec0ff */
[----:B------:R-:W2:Y:S01]  /*37c20*/  LDL.LU R39, [R1+0xc] ;  /* 0x00000c0001277983 */ /* 0x000ea20000300800 */
[----:B------:R-:W-:Y:S02]  /*37c30*/  LOP3.LUT R6, R6, 0xffff, RZ, 0xc0, !PT ;  /* 0x0000ffff06067812 */ /* 0x000fe400078ec0ff */
[----:B-1----:R-:W-:-:S02]  /*37c40*/  SHF.R.U32.HI R3, RZ, 0x8, R47 ;  /* 0x00000008ff037819 */ /* 0x002fc4000001162f */
[----:B------:R-:W-:Y:S01]  /*37c50*/  PRMT R5, R5, 0x3340, R6 ;  /* 0x0000334005057816 */ /* 0x000fe20000000006 */
[----:B------:R-:W4:Y:S04]  /*37c60*/  LDL.LU R47, [R1+0x12c] ;  /* 0x00012c00012f7983 */ /* 0x000f280000300800 */
[----:B------:R-:W2:Y:S01]  /*37c70*/  LDL.LU R29, [R1+0x70] ;  /* 0x00007000011d7983 */ /* 0x000ea20000300800 */
[----:B------:R-:W-:-:S04]  /*37c80*/  SHF.R.U32.HI R7, RZ, 0x8, R41 ;  /* 0x00000008ff077819 */ /* 0x000fc80000011629 */
[----:B------:R-:W-:Y:S02]  /*37c90*/  LOP3.LUT R7, R7, 0xffff, RZ, 0xc0, !PT ;  /* 0x0000ffff07077812 */ /* 0x000fe400078ec0ff */
[----:B------:R-:W-:-:S04]  /*37ca0*/  SHF.R.U32.HI R15, RZ, 0x8, R46 ;  /* 0x00000008ff0f7819 */ /* 0x000fc8000001162e */
[----:B------:R-:W-:Y:S01]  /*37cb0*/  LOP3.LUT R15, R15, 0xffff, RZ, 0xc0, !PT ;  /* 0x0000ffff0f0f7812 */ /* 0x000fe200078ec0ff */
[----:B------:R-:W-:Y:S01]  /*37cc0*/  STL [R1+0x17c8], R8 ;  /* 0x0017c80801007387 */ /* 0x000fe20000100800 */
[----:B------:R-:W-:Y:S02]  /*37cd0*/  SHF.R.U32.HI R36, RZ, 0x8, R40 ;  /* 0x00000008ff247819 */ /* 0x000fe40000011628 */
[----:B------:R-:W-:Y:S01]  /*37ce0*/  PRMT R7, R7, 0x3340, R15 ;  /* 0x0000334007077816 */ /* 0x000fe2000000000f */
[----:B------:R-:W-:Y:S04]  /*37cf0*/  STL [R1+0x17c4], R43 ;  /* 0x0017c42b01007387 */ /* 0x000fe80000100800 */
[----:B------:R0:W-:Y:S04]  /*37d00*/  STL [R1+0xe0], R5 ;  /* 0x0000e00501007387 */ /* 0x0001e80000100800 */
[----:B------:R-:W2:Y:S04]  /*37d10*/  LDL.LU R40, [R1+0x28] ;  /* 0x0000280001287983 */ /* 0x000ea80000300800 */
[----:B------:R-:W2:Y:S04]  /*37d20*/  LDL.LU R35, [R1+0x2c] ;  /* 0x00002c0001237983 */ /* 0x000ea80000300800 */
[----:B------:R-:W-:Y:S04]  /*37d30*/  STL [R1+0xc8], R7 ;  /* 0x0000c80701007387 */ /* 0x000fe80000100800 */
[----:B------:R-:W2:Y:S01]  /*37d40*/  LDL.LU R34, [R1+0x44] ;  /* 0x0000440001227983 */ /* 0x000ea20000300800 */
[----:B0-----:R-:W-:-:S03]  /*37d50*/  SHF.R.U32.HI R5, RZ, 0x8, R14 ;  /* 0x00000008ff057819 */ /* 0x001fc6000001160e */
[----:B------:R-:W2:Y:S04]  /*37d60*/  LDL.LU R41, [R1+0x48] ;  /* 0x0000480001297983 */ /* 0x000ea80000300800 */
[----:B------:R-:W2:Y:S01]  /*37d70*/  LDL.LU R14, [R1+0x60] ;  /* 0x00006000010e7983 */ /* 0x000ea20000300800 */
[----:B---3--:R-:W-:Y:S02]  /*37d80*/  SHF.R.U32.HI R6, RZ, 0x8, R57 ;  /* 0x00000008ff067819 */ /* 0x008fe40000011639 */
[----:B------:R-:W-:Y:S01]  /*37d90*/  LOP3.LUT R5, R5, 0xffff, RZ, 0xc0, !PT ;  /* 0x0000ffff05057812 */ /* 0x000fe200078ec0ff */
[----:B------:R-:W3:Y:S01]  /*37da0*/  LDL.LU R57, [R1+0x64] ;  /* 0x0000640001397983 */ /* 0x000ee20000300800 */
[----:B------:R-:W-:-:S04]  /*37db0*/  LOP3.LUT R6, R6, 0xffff, RZ, 0xc0, !PT ;  /* 0x0000ffff06067812 */ /* 0x000fc800078ec0ff */
[----:B------:R-:W-:Y:S02]  /*37dc0*/  PRMT R6, R5, 0x3340, R6 ;  /* 0x0000334005067816 */ /* 0x000fe40000000006 */
[----:B------:R-:W-:-:S03]  /*37dd0*/  SHF.R.U32.HI R5, RZ, 0x8, R2 ;  /* 0x00000008ff057819 */ /* 0x000fc60000011602 */
[----:B------:R0:W-:Y:S04]  /*37de0*/  STL [R1+0xcc], R6 ;  /* 0x0000cc0601007387 */ /* 0x0001e80000100800 */
[----:B------:R-:W3:Y:S04]  /*37df0*/  LDL.LU R27, [R1+0x228] ;  /* 0x00022800011b7983 */ /* 0x000ee80000300800 */
[----:B------:R-:W3:Y:S01]  /*37e00*/  LDL.LU R48, [R1+0x21c] ;  /* 0x00021c0001307983 */ /* 0x000ee20000300800 */
[----:B0-----:R-:W-:Y:S02]  /*37e10*/  SHF.R.U32.HI R6, RZ, 0x8, R4 ;  /* 0x00000008ff067819 */ /* 0x001fe40000011604 */
[----:B------:R-:W-:-:S02]  /*37e20*/  LOP3.LUT R4, R5, 0xffff, RZ, 0xc0, !PT ;  /* 0x0000ffff05047812 */ /* 0x000fc400078ec0ff */
[----:B------:R-:W-:-:S04]  /*37e30*/  LOP3.LUT R5, R6, 0xffff, RZ, 0xc0, !PT ;  /* 0x0000ffff06057812 */ /* 0x000fc800078ec0ff */
[----:B------:R-:W-:-:S05]  /*37e40*/  PRMT R4, R4, 0x3340, R5 ;  /* 0x0000334004047816 */ /* 0x000fca0000000005 */
[----:B------:R0:W-:Y:S04]  /*37e50*/  STL [R1+0xb8], R4 ;  /* 0x0000b80401007387 */ /* 0x0001e80000100800 */
[----:B------:R-:W3:Y:S04]  /*37e60*/  LDL.LU R50, [R1+0x204] ;  /* 0x0002040001327983 */ /* 0x000ee80000300800 */
[----:B------:R-:W3:Y:S04]  /*37e70*/  LDL.LU R45, [R1+0x7c] ;  /* 0x00007c00012d7983 */ /* 0x000ee80000300800 */
[----:B------:R-:W3:Y:S01]  /*37e80*/  LDL.LU R46, [R1+0x88] ;  /* 0x00008800012e7983 */ /* 0x000ee20000300800 */
[----:B------:R-:W-:-:S02]  /*37e90*/  SHF.R.U32.HI R37, RZ, 0x8, R38 ;  /* 0x00000008ff257819 */ /* 0x000fc40000011626 */
[----:B------:R-:W-:Y:S02]  /*37ea0*/  SHF.R.U32.HI R38, RZ, 0x8, R0 ;  /* 0x00000008ff267819 */ /* 0x000fe40000011600 */
[----:B----4-:R-:W-:Y:S02]  /*37eb0*/  SHF.R.U32.HI R0, RZ, 0x8, R47 ;  /* 0x00000008ff007819 */ /* 0x010fe4000001162f */
[----:B------:R-:W4:Y:S01]  /*37ec0*/  LDL.LU R47, [R1+0x24c] ;  /* 0x00024c00012f7983 */ /* 0x000f220000300800 */
[----:B--2---:R-:W-:-:S03]  /*37ed0*/  SHF.R.U32.HI R2, RZ, 0x8, R29 ;  /* 0x00000008ff027819 */ /* 0x004fc6000001161d */
[----:B------:R-:W2:Y:S01]  /*37ee0*/  LDL.LU R29, [R1+0x22c] ;  /* 0x00022c00011d7983 */ /* 0x000ea20000300800 */
[----:B------:R-:W-:Y:S02]  /*37ef0*/  LOP3.LUT R0, R0, 0xffff, RZ, 0xc0, !PT ;  /* 0x0000ffff00007812 */ /* 0x000fe400078ec0ff */
[----:B------:R-:W-:-:S04]  /*37f00*/  LOP3.LUT R2, R2, 0xffff, RZ, 0xc0, !PT ;  /* 0x0000ffff02027812 */ /* 0x000fc800078ec0ff */
[----:B------:R-:W-:-:S05]  /*37f10*/  PRMT R0, R0, 0x3340, R2 ;  /* 0x0000334000007816 */ /* 0x000fca0000000002 */
[----:B------:R1:W-:Y:S01]  /*37f20*/  STL [R1+0xc0], R0 ;  /* 0x0000c00001007387 */ /* 0x0003e20000100800 */
[----:B0-----:R-:W-:-:S03]  /*37f30*/  SHF.R.U32.HI R4, RZ, 0x8, R35 ;  /* 0x00000008ff047819 */ /* 0x001fc60000011623 */
[----:B------:R-:W2:Y:S01]  /*37f40*/  LDL.LU R35, [R1+0x25c] ;  /* 0x00025c0001237983 */ /* 0x000ea20000300800 */
[----:B------:R-:W-:-:S03]  /*37f50*/  LOP3.LUT R4, R4, 0xffff, RZ, 0xc0, !PT ;  /* 0x0000ffff04047812 */ /* 0x000fc600078ec0ff */
[----:B------:R-:W2:Y:S01]  /*37f60*/  LDL.LU R30, [R1+0x210] ;  /* 0x00021000011e7983 */ /* 0x000ea20000300800 */
[----:B------:R-:W-:-:S04]  /*37f70*/  SHF.R.U32.HI R5, RZ, 0x8, R34 ;  /* 0x00000008ff057819 */ /* 0x000fc80000011622 */
[----:B------:R-:W-:-:S04]  /*37f80*/  LOP3.LUT R5, R5, 0xffff, RZ, 0xc0, !PT ;  /* 0x0000ffff05057812 */ /* 0x000fc800078ec0ff */
[----:B------:R-:W-:Y:S02]  /*37f90*/  PRMT R4, R4, 0x3340, R5 ;  /* 0x0000334004047816 */ /* 0x000fe40000000005 */
[----:B-1----:R-:W-:-:S03]  /*37fa0*/  SHF.R.U32.HI R0, RZ, 0x8, R14 ;  /* 0x00000008ff007819 */ /* 0x002fc6000001160e */
[----:B------:R0:W-:Y:S04]  /*37fb0*/  STL [R1+0xb0], R4 ;  /* 0x0000b00401007387 */ /* 0x0001e80000100800 */
[----:B------:R-:W2:Y:S04]  /*37fc0*/  LDL.LU R49, [R1+0x20c] ;  /* 0x00020c0001317983 */ /* 0x000ea80000300800 */
[----:B------:R-:W2:Y:S04]  /*37fd0*/  LDL.LU R34, [R1+0x208] ;  /* 0x0002080001227983 */ /* 0x000ea80000300800 */
[----:B------:R-:W2:Y:S01]  /*37fe0*/  LDL.LU R14, [R1+0x220] ;  /* 0x00022000010e7983 */ /* 0x000ea20000300800 */
[----:B---3--:R-:W-:-:S02]  /*37ff0*/  SHF.R.U32.HI R2, RZ, 0x8, R57 ;  /* 0x00000008ff027819 */ /* 0x008fc40000011639 */
[----:B------:R-:W-:Y:S01]  /*38000*/  LOP3.LUT R0, R0, 0xffff, RZ, 0xc0, !PT ;  /* 0x0000ffff00007812 */ /* 0x000fe200078ec0ff */
[----:B------:R-:W3:Y:S01]  /*38010*/  LDL.LU R57, [R1+0x218] ;  /* 0x0002180001397983 */ /* 0x000ee20000300800 */
[----:B------:R-:W-:-:S04]  /*38020*/  LOP3.LUT R2, R2, 0xffff, RZ, 0xc0, !PT ;  /* 0x0000ffff02027812 */ /* 0x000fc800078ec0ff */
[----:B0-----:R-:W-:-:S05]  /*38030*/  PRMT R4, R0, 0x3340, R2 ;  /* 0x0000334000047816 */ /* 0x001fca0000000002 */
[----:B------:R0:W-:Y:S04]  /*38040*/  STL [R1+0xb4], R4 ;  /* 0x0000b40401007387 */ /* 0x0001e80000100800 */
[----:B------:R-:W3:Y:S01]  /*38050*/  LDL.LU R25, [R1+0x258] ;  /* 0x0002580001197983 */ /* 0x000ee20000300800 */
[----:B0-----:R-:W-:Y:S02]  /*38060*/  SHF.R.U32.HI R4, RZ, 0x8, R45 ;  /* 0x00000008ff047819 */ /* 0x001fe4000001162d */
[----:B------:R-:W-:Y:S02]  /*38070*/  SHF.R.U32.HI R5, RZ, 0x8, R46 ;  /* 0x00000008ff057819 */ /* 0x000fe4000001162e */
[----:B------:R-:W-:Y:S02]  /*38080*/  LOP3.LUT R4, R4, 0xffff, RZ, 0xc0, !PT ;  /* 0x0000ffff04047812 */ /* 0x000fe400078ec0ff */
[----:B------:R-:W-:-:S04]  /*38090*/  LOP3.LUT R5, R5, 0xffff, RZ, 0xc0, !PT ;  /* 0x0000ffff05057812 */ /* 0x000fc800078ec0ff */
[----:B------:R-:W-:Y:S02]  /*380a0*/  PRMT R4, R4, 0x3340, R5 ;  /* 0x0000334004047816 */ /* 0x000fe40000000005 */
[----:B------:R-:W-:Y:S02]  /*380b0*/  SHF.R.U32.HI R42, RZ, 0x8, R50 ;  /* 0x00000008ff2a7819 */ /* 0x000fe40000011632 */
[----:B------:R-:W3:Y:S04]  /*380c0*/  LDL.LU R50, [R1+0x248] ;  /* 0x0002480001327983 */ /* 0x000ee80000300800 */
[----:B------:R0:W-:Y:S04]  /*380d0*/  STL [R1+0xbc], R4 ;  /* 0x0000bc0401007387 */ /* 0x0001e80000100800 */
[----:B------:R-:W3:Y:S04]  /*380e0*/  LDL.LU R45, [R1+0x238] ;  /* 0x00023800012d7983 */ /* 0x000ee80000300800 */
[----:B------:R-:W3:Y:S01]  /*380f0*/  LDL.LU R46, [R1+0x8c] ;  /* 0x00008c00012e7983 */ /* 0x000ee20000300800 */
[----:B------:R-:W-:-:S02]  /*38100*/  SHF.R.U32.HI R0, RZ, 0x8, R27 ;  /* 0x00000008ff007819 */ /* 0x000fc4000001161b */
[----:B------:R-:W-:Y:S02]  /*38110*/  SHF.R.U32.HI R2, RZ, 0x8, R48 ;  /* 0x00000008ff027819 */ /* 0x000fe40000011630 */
[----:B------:R-:W-:Y:S02]  /*38120*/  LOP3.LUT R0, R0, 0xffff, RZ, 0xc0, !PT ;  /* 0x0000ffff00007812 */ /* 0x000fe400078ec0ff */
[----:B------:R-:W-:-:S04]  /*38130*/  LOP3.LUT R2, R2, 0xffff, RZ, 0xc0, !PT ;  /* 0x0000ffff02027812 */ /* 0x000fc800078ec0ff */
[----:B------:R-:W-:Y:S02]  /*38140*/  PRMT R0, R0, 0x3340, R2 ;  /* 0x0000334000007816 */ /* 0x000fe40000000002 */
[----:B----4-:R-:W-:Y:S02]  /*38150*/  SHF.R.U32.HI R6, RZ, 0x8, R47 ;  /* 0x00000008ff067819 */ /* 0x010fe4000001162f */
[----:B------:R-:W4:Y:S01]  /*38160*/  LDL.LU R47, [R1+0x16c] ;  /* 0x00016c00012f7983 */ /* 0x000f220000300800 */
[----:B--2---:R-:W-:-:S03]  /*38170*/  SHF.R.U32.HI R7, RZ, 0x8, R29 ;  /* 0x00000008ff077819 */ /* 0x004fc6000001161d */
[----:B------:R-:W2:Y:S01]  /*38180*/  LDL.LU R29, [R1+0x164] ;  /* 0x00016400011d7983 */ /* 0x000ea20000300800 */
[----:B------:R-:W-:Y:S02]  /*38190*/  LOP3.LUT R6, R6, 0xffff, RZ, 0xc0, !PT ;  /* 0x0000ffff06067812 */ /* 0x000fe400078ec0ff */
[----:B------:R-:W-:-:S04]  /*381a0*/  LOP3.LUT R7, R7, 0xffff, RZ, 0xc0, !PT ;  /* 0x0000ffff07077812 */ /* 0x000fc800078ec0ff */
[----:B0-----:R-:W-:-:S05]  /*381b0*/  PRMT R4, R6, 0x3340, R7 ;  /* 0x0000334006047816 */ /* 0x001fca0000000007 */
[----:B------:R-:W-:Y:S04]  /*381c0*/  STL [R1+0xa0], R4 ;  /* 0x0000a00401007387 */ /* 0x000fe80000100800 */
[----:B------:R0:W-:Y:S04]  /*381d0*/  STL [R1+0x9c], R0 ;  /* 0x00009c0001007387 */ /* 0x0001e80000100800 */
[----:B------:R-:W2:Y:S04]  /*381e0*/  LDL.LU R27, [R1+0x274] ;  /* 0x00027400011b7983 */ /* 0x000ea80000300800 */
[----:B------:R-:W2:Y:S01]  /*381f0*/  LDL.LU R48, [R1+0x294] ;  /* 0x0002940001307983 */ /* 0x000ea20000300800 */
[----:B0-----:R-:W-:-:S03]  /*38200*/  SHF.R.U32.HI R0, RZ, 0x8, R30 ;  /* 0x00000008ff007819 */ /* 0x001fc6000001161e */
[----:B------:R-:W2:Y:S01]  /*38210*/  LDL.LU R30, [R1+0x28c] ;  /* 0x00028c00011e7983 */ /* 0x000ea20000300800 */
[----:B------:R-:W-:-:S03]  /*38220*/  SHF.R.U32.HI R2, RZ, 0x8, R49 ;  /* 0x00000008ff027819 */ /* 0x000fc60000011631 */
[----:B------:R-:W2:Y:S01]  /*38230*/  LDL.LU R49, [R1+0x27c] ;  /* 0x00027c0001317983 */ /* 0x000ea20000300800 */
[----:B------:R-:W-:-:S03]  /*38240*/  SHF.R.U32.HI R4, RZ, 0x8, R14 ;  /* 0x00000008ff047819 */ /* 0x000fc6000001160e */
[----:B------:R-:W2:Y:S01]  /*38250*/  LDL.LU R14, [R1+0x23c] ;  /* 0x00023c00010e7983 */ /* 0x000ea20000300800 */
[----:B---3--:R-:W-:-:S03]  /*38260*/  SHF.R.U32.HI R5, RZ, 0x8, R57 ;  /* 0x00000008ff057819 */ /* 0x008fc60000011639 */
[----:B------:R-:W3:Y:S01]  /*38270*/  LDL.LU R57, [R1+0x224] ;  /* 0x0002240001397983 */ /* 0x000ee20000300800 */
[----:B------:R-:W-:Y:S02]  /*38280*/  LOP3.LUT R4, R4, 0xffff, RZ, 0xc0, !PT ;  /* 0x0000ffff04047812 */ /* 0x000fe400078ec0ff */
[----:B------:R-:W-:Y:S02]  /*38290*/  LOP3.LUT R5, R5, 0xffff, RZ, 0xc0, !PT ;  /* 0x0000ffff05057812 */ /* 0x000fe400078ec0ff */
[----:B------:R-:W-:Y:S02]  /*382a0*/  LOP3.LUT R0, R0, 0xffff, RZ, 0xc0, !PT ;  /* 0x0000ffff00007812 */ /* 0x000fe400078ec0ff */
[----:B------:R-:W-:Y:S02]  /*382b0*/  LOP3.LUT R2, R2, 0xffff, RZ, 0xc0, !PT ;  /* 0x0000ffff02027812 */ /* 0x000fe400078ec0ff */
[----:B------:R-:W-:Y:S02]  /*382c0*/  PRMT R4, R4, 0x3340, R5 ;  /* 0x0000334004047816 */ /* 0x000fe40000000005 */
[----:B------:R-:W-:-:S02]  /*382d0*/  PRMT R0, R0, 0x3340, R2 ;  /* 0x0000334000007816 */ /* 0x000fc40000000002 */
[----:B------:R-:W-:Y:S01]  /*382e0*/  SHF.R.U32.HI R33, RZ, 0x8, R25 ;  /* 0x00000008ff217819 */ /* 0x000fe20000011619 */
[----:B------:R-:W-:Y:S04]  /*382f0*/  STL [R1+0x98], R4 ;  /* 0x0000980401007387 */ /* 0x000fe80000100800 */
[----:B------:R0:W-:Y:S04]  /*38300*/  STL [R1+0x94], R0 ;  /* 0x0000940001007387 */ /* 0x0001e80000100800 */
[----:B------:R-:W3:Y:S01]  /*38310*/  LDL.LU R25, [R1+0x260] ;  /* 0x0002600001197983 */ /* 0x000ee20000300800 */
[----:B------:R-:W-:-:S03]  /*38320*/  SHF.R.U32.HI R5, RZ, 0x8, R50 ;  /* 0x00000008ff057819 */ /* 0x000fc60000011632 */
[----:B------:R-:W3:Y:S01]  /*38330*/  LDL.LU R50, [R1+0x278] ;  /* 0x0002780001327983 */ /* 0x000ee20000300800 */
[----:B------:R-:W-:-:S03]  /*38340*/  SHF.R.U32.HI R6, RZ, 0x8, R45 ;  /* 0x00000008ff067819 */ /* 0x000fc6000001162d */
[----:B------:R-:W3:Y:S01]  /*38350*/  LDL.LU R45, [R1+0x26c] ;  /* 0x00026c00012d7983 */ /* 0x000ee20000300800 */
[----:B0-----:R-:W-:-:S03]  /*38360*/  SHF.R.U32.HI R0, RZ, 0x8, R46 ;  /* 0x00000008ff007819 */ /* 0x001fc6000001162e */
[----:B------:R-:W3:Y:S01]  /*38370*/  LDL.LU R46, [R1+0x264] ;  /* 0x00026400012e7983 */ /* 0x000ee20000300800 */
[----:B------:R-:W-:Y:S02]  /*38380*/  LOP3.LUT R5, R5, 0xffff, RZ, 0xc0, !PT ;  /* 0x0000ffff05057812 */ /* 0x000fe400078ec0ff */
[----:B------:R-:W-:Y:S02]  /*38390*/  LOP3.LUT R6, R6, 0xffff, RZ, 0xc0, !PT ;  /* 0x0000ffff06067812 */ /* 0x000fe400078ec0ff */
[----:B----4-:R-:W-:Y:S02]  /*383a0*/  SHF.R.U32.HI R2, RZ, 0x8, R47 ;  /* 0x00000008ff027819 */ /* 0x010fe4000001162f */
[----:B------:R-:W4:Y:S01]  /*383b0*/  LDL.LU R47, [R1+0x1b0] ;  /* 0x0001b000012f7983 */ /* 0x000f220000300800 */
[----:B--2---:R-:W-:-:S03]  /*383c0*/  SHF.R.U32.HI R4, RZ, 0x8, R29 ;  /* 0x00000008ff047819 */ /* 0x004fc6000001161d */
[----:B------:R-:W2:Y:S01]  /*383d0*/  LDL.LU R29, [R1+0x1a0] ;  /* 0x0001a000011d7983 */ /* 0x000ea20000300800 */
[----:B------:R-:W-:Y:S02]  /*383e0*/  LOP3.LUT R2, R2, 0xffff, RZ, 0xc0, !PT ;  /* 0x0000ffff02027812 */ /* 0x000fe400078ec0ff */
[----:B------:R-:W-:-:S04]  /*383f0*/  LOP3.LUT R4, R4, 0xffff, RZ, 0xc0, !PT ;  /* 0x0000ffff04047812 */ /* 0x000fc800078ec0ff */
[----:B------:R-:W-:Y:S02]  /*38400*/  PRMT R4, R2, 0x3340, R4 ;  /* 0x0000334002047816 */ /* 0x000fe40000000004 */
[----:B------:R-:W-:-:S03]  /*38410*/  PRMT R2, R5, 0x3340, R6 ;  /* 0x0000334005027816 */ /* 0x000fc60000000006 */
[----:B------:R-:W-:Y:S04]  /*38420*/  STL [R1+0x8c], R4 ;  /* 0x00008c0401007387 */ /* 0x000fe80000100800 */
[----:B------:R0:W-:Y:S01]  /*38430*/  STL [R1+0x88], R2 ;  /* 0x0000880201007387 */ /* 0x0001e20000100800 */
[----:B------:R-:W-:-:S03]  /*38440*/  SHF.R.U32.HI R31, RZ, 0x8, R27 ;  /* 0x00000008ff1f7819 */ /* 0x000fc6000001161b */
[----:B------:R-:W2:Y:S01]  /*38450*/  LDL.LU R27, [R1+0x1c4] ;  /* 0x0001c400011b7983 */ /* 0x000ea20000300800 */
[----:B------:R-:W-:-:S03]  /*38460*/  SHF.R.U32.HI R5, RZ, 0x8, R48 ;  /* 0x00000008ff057819 */ /* 0x000fc60000011630 */
[----:B------:R-:W2:Y:S01]  /*38470*/  LDL.LU R48, [R1+0x1f8] ;  /* 0x0001f80001307983 */ /* 0x000ea20000300800 */
[----:B------:R-:W-:Y:S02]  /*38480*/  SHF.R.U32.HI R6, RZ, 0x8, R30 ;  /* 0x00000008ff067819 */ /* 0x000fe4000001161e */
[----:B------:R-:W-:Y:S02]  /*38490*/  SHF.R.U32.HI R30, RZ, 0x8, R49 ;  /* 0x00000008ff1e7819 */ /* 0x000fe40000011631 */
[----:B------:R-:W2:Y:S01]  /*384a0*/  LDL.LU R49, [R1+0x1e8] ;  /* 0x0001e80001317983 */ /* 0x000ea20000300800 */
[----:B0-----:R-:W-:-:S03]  /*384b0*/  SHF.R.U32.HI R2, RZ, 0x8, R14 ;  /* 0x00000008ff027819 */ /* 0x001fc6000001160e */
        /* <DEDUP_REMOVED lines=8> */
[----:B------:R-:W-:-:S03]  /*38540*/  PRMT R4, R2, 0x3340, R4 ;  /* 0x0000334002047816 */ /* 0x000fc60000000004 */
[----:B------:R-:W-:Y:S04]  /*38550*/  STL [R1+0x80], R5 ;  /* 0x0000800501007387 */ /* 0x000fe80000100800 */
[----:B------:R4:W-:Y:S04]  /*38560*/  STL [R1+0x7c], R4 ;  /* 0x00007c0401007387 */ /* 0x0009e80000100800 */
[----:B------:R-:W3:Y:S01]  /*38570*/  LDL.LU R53, [R1+0x1c0] ;  /* 0x0001c00001357983 */ /* 0x000ee20000300800 */
[----:B------:R-:W-:-:S03]  /*38580*/  SHF.R.U32.HI R6, RZ, 0x8, R50 ;  /* 0x00000008ff067819 */ /* 0x000fc60000011632 */
[----:B------:R-:W3:Y:S01]  /*38590*/  LDL.LU R50, [R1+0x1bc] ;  /* 0x0001bc0001327983 */ /* 0x000ee20000300800 */
[----:B------:R-:W-:-:S03]  /*385a0*/  SHF.R.U32.HI R7, RZ, 0x8, R45 ;  /* 0x00000008ff077819 */ /* 0x000fc6000001162d */
[----:B------:R-:W3:Y:S01]  /*385b0*/  LDL.LU R45, [R1+0x1b8] ;  /* 0x0001b800012d7983 */ /* 0x000ee20000300800 */
[----:B------:R-:W-:-:S03]  /*385c0*/  SHF.R.U32.HI R32, RZ, 0x8, R46 ;  /* 0x00000008ff207819 */ /* 0x000fc6000001162e */
[----:B------:R-:W3:Y:S01]  /*385d0*/  LDL.LU R46, [R1+0x1b4] ;  /* 0x0001b400012e7983 */ /* 0x000ee20000300800 */
[----:B------:R-:W-:Y:S02]  /*385e0*/  LOP3.LUT R6, R6, 0xffff, RZ, 0xc0, !PT ;  /* 0x0000ffff06067812 */ /* 0x000fe400078ec0ff */
[----:B------:R-:W-:-:S04]  /*385f0*/  LOP3.LUT R7, R7, 0xffff, RZ, 0xc0, !PT ;  /* 0x0000ffff07077812 */ /* 0x000fc800078ec0ff */
[----:B------:R-:W-:Y:S02]  /*38600*/  PRMT R6, R6, 0x3340, R7 ;  /* 0x0000334006067816 */ /* 0x000fe40000000007 */
[----:B------:R-:W-:Y:S02]  /*38610*/  SHF.R.U32.HI R2, RZ, 0x8, R25 ;  /* 0x00000008ff027819 */ /* 0x000fe40000011619 */
[----:B----4-:R-:W-:Y:S02]  /*38620*/  SHF.R.U32.HI R4, RZ, 0x8, R47 ;  /* 0x00000008ff047819 */ /* 0x010fe4000001162f */
[----:B------:R-:W4:Y:S01]  /*38630*/  LDL.LU R47, [R1+0x1c8] ;  /* 0x0001c800012f7983 */ /* 0x000f220000300800 */
[----:B--2---:R-:W-:Y:S02]  /*38640*/  SHF.R.U32.HI R5, RZ, 0x8, R29 ;  /* 0x00000008ff057819 */ /* 0x004fe4000001161d */
[----:B------:R-:W-:Y:S01]  /*38650*/  LOP3.LUT R4, R4, 0xffff, RZ, 0xc0, !PT ;  /* 0x0000ffff04047812 */ /* 0x000fe200078ec0ff */
[----:B------:R-:W2:Y:S01]  /*38660*/  LDL.LU R29, [R1+0x68] ;  /* 0x00006800011d7983 */ /* 0x000ea20000300800 */
[----:B------:R-:W-:-:S04]  /*38670*/  LOP3.LUT R5, R5, 0xffff, RZ, 0xc0, !PT ;  /* 0x0000ffff05057812 */ /* 0x000fc800078ec0ff */
[----:B------:R-:W-:Y:S01]  /*38680*/  PRMT R4, R4, 0x3340, R5 ;  /* 0x0000334004047816 */ /* 0x000fe20000000005 */
[----:B------:R0:W-:Y:S04]  /*38690*/  STL [R1+0x70], R6 ;  /* 0x0000700601007387 */ /* 0x0001e80000100800 */
[----:B------:R3:W-:Y:S04]  /*386a0*/  STL [R1+0x6c], R4 ;  /* 0x00006c0401007387 */ /* 0x0007e80000100800 */
[----:B------:R-:W2:Y:S01]  /*386b0*/  LDL.LU R25, [R1+0x1fc] ;  /* 0x0001fc0001197983 */ /* 0x000ea20000300800 */
[----:B------:R-:W-:-:S03]  /*386c0*/  SHF.R.U32.HI R16, RZ, 0x8, R27 ;  /* 0x00000008ff107819 */ /* 0x000fc6000001161b */
[----:B------:R-:W2:Y:S01]  /*386d0*/  LDL.LU R27, [R1+0x1ec] ;  /* 0x0001ec00011b7983 */ /* 0x000ea20000300800 */
[----:B------:R-:W-:-:S03]  /*386e0*/  SHF.R.U32.HI R5, RZ, 0x8, R48 ;  /* 0x00000008ff057819 */ /* 0x000fc60000011630 */
[----:B------:R-:W2:Y:S01]  /*386f0*/  LDL.LU R48, [R1+0x1e4] ;  /* 0x0001e40001307983 */ /* 0x000ea20000300800 */
[----:B0-----:R-:W-:-:S03]  /*38700*/  SHF.R.U32.HI R6, RZ, 0x8, R49 ;  /* 0x00000008ff067819 */ /* 0x001fc60000011631 */
        /* <DEDUP_REMOVED lines=8> */
[----:B------:R-:W-:Y:S02]  /*38790*/  PRMT R5, R5, 0x3340, R6 ;  /* 0x0000334005057816 */ /* 0x000fe40000000006 */
[----:B------:R-:W-:-:S03]  /*387a0*/  PRMT R4, R4, 0x3340, R1 ;  /* 0x0000334004047816 */ /* 0x000fc60000000001 */
[----:B------:R-:W-:Y:S04]  /*387b0*/  STL [R1+0x54], R5 ;  /* 0x0000540501007387 */ /* 0x000fe80000100800 */
[----:B------:R0:W-:Y:S01]  /*387c0*/  STL [R1], R4 ;  /* 0x0000000401007387 */ /* 0x0001e20000100800 */
[----:B------:R-:W-:Y:S02]  /*387d0*/  SHF.R.U32.HI R6, RZ, 0x8, R53 ;  /* 0x00000008ff067819 */ /* 0x000fe40000011635 */
[----:B------:R-:W-:Y:S02]  /*387e0*/  SHF.R.U32.HI R7, RZ, 0x8, R50 ;  /* 0x00000008ff077819 */ /* 0x000fe40000011632 */
[----:B------:R-:W3:Y:S01]  /*387f0*/  LDL.LU R50, [R1+0x2bc] ;  /* 0x0002bc0001327983 */ /* 0x000ee20000300800 */
[----:B0-----:R-:W-:-:S03]  /*38800*/  SHF.R.U32.HI R4, RZ, 0x8, R45 ;  /* 0x00000008ff047819 */ /* 0x001fc6000001162d */
[----:B------:R-:W3:Y:S01]  /*38810*/  LDL.LU R45, [R1+0x2ac] ;  /* 0x0002ac00012d7983 */ /* 0x000ee20000300800 */
[----:B------:R-:W-:Y:S02]  /*38820*/  SHF.R.U32.HI R5, RZ, 0x8, R46 ;  /* 0x00000008ff057819 */ /* 0x000fe4000001162e */
[----:B------:R-:W-:Y:S01]  /*38830*/  LOP3.LUT R4, R4, 0xffff, RZ, 0xc0, !PT ;  /* 0x0000ffff04047812 */ /* 0x000fe200078ec0ff */
[----:B------:R-:W3:Y:S01]  /*38840*/  LDL.LU R46, [R1+0x29c] ;  /* 0x00029c00012e7983 */ /* 0x000ee20000300800 */
[----:B------:R-:W-:-:S04]  /*38850*/  LOP3.LUT R5, R5, 0xffff, RZ, 0xc0, !PT ;  /* 0x0000ffff05057812 */ /* 0x000fc800078ec0ff */
[----:B------:R-:W-:Y:S02]  /*38860*/  PRMT R4, R4, 0x3340, R5 ;  /* 0x0000334004047816 */ /* 0x000fe40000000005 */
[----:B------:R-:W-:Y:S02]  /*38870*/  LOP3.LUT R6, R6, 0xffff, RZ, 0xc0, !PT ;  /* 0x0000ffff06067812 */ /* 0x000fe400078ec0ff */
[----:B------:R-:W-:Y:S02]  /*38880*/  LOP3.LUT R7, R7, 0xffff, RZ, 0xc0, !PT ;  /* 0x0000ffff07077812 */ /* 0x000fe400078ec0ff */
[----:B----4-:R-:W-:Y:S02]  /*38890*/  SHF.R.U32.HI R17, RZ, 0x8, R47 ;  /* 0x00000008ff117819 */ /* 0x010fe4000001162f */
[----:B------:R-:W4:Y:S01]  /*388a0*/  LDL.LU R47, [R1+0x1d8] ;  /* 0x0001d800012f7983 */ /* 0x000f220000300800 */
[----:B--2---:R-:W-:-:S03]  /*388b0*/  SHF.R.U32.HI R18, RZ, 0x8, R29 ;  /* 0x00000008ff127819 */ /* 0x004fc6000001161d */
[----:B------:R0:W-:Y:S04]  /*388c0*/  STL [R1+0x4c], R4 ;  /* 0x00004c0401007387 */ /* 0x0001e80000100800 */
[----:B------:R-:W2:Y:S01]  /*388d0*/  LDL.LU R29, [R1+0x1d4] ;  /* 0x0001d400011d7983 */ /* 0x000ea20000300800 */
[----:B0-----:R-:W-:-:S05]  /*388e0*/  PRMT R4, R6, 0x3340, R7 ;  /* 0x0000334006047816 */ /* 0x001fca0000000007 */
[----:B------:R0:W-:Y:S02]  /*388f0*/  STL [R1+0x48], R4 ;  /* 0x0000480401007387 */ /* 0x0001e40000100800 */
[----:B0-----:R-:W-:Y:S02]  /*38900*/  SHF.R.U32.HI R4, RZ, 0x8, R49 ;  /* 0x00000008ff047819 */ /* 0x001fe40000011631 */
[----:B------:R-:W2:Y:S01]  /*38910*/  LDL.LU R49, [R1+0x214] ;  /* 0x0002140001317983 */ /* 0x000ea20000300800 */
[----:B------:R-:W-:-:S03]  /*38920*/  SHF.R.U32.HI R5, RZ, 0x8, R14 ;  /* 0x00000008ff057819 */ /* 0x000fc6000001160e */
[----:B------:R-:W2:Y:S01]  /*38930*/  LDL.LU R14, [R1+0x1e0] ;  /* 0x0001e000010e7983 */ /* 0x000ea20000300800 */
[----:B------:R-:W-:Y:S02]  /*38940*/  SHF.R.U32.HI R19, RZ, 0x8, R25 ;  /* 0x00000008ff137819 */ /* 0x000fe40000011619 */
[----:B------:R-:W-:Y:S02]  /*38950*/  SHF.R.U32.HI R20, RZ, 0x8, R27 ;  /* 0x00000008ff147819 */ /* 0x000fe4000001161b */
[----:B---3--:R-:W-:Y:S02]  /*38960*/  SHF.R.U32.HI R6, RZ, 0x8, R57 ;  /* 0x00000008ff067819 */ /* 0x008fe40000011639 */
[----:B------:R-:W-:Y:S01]  /*38970*/  SHF.R.U32.HI R7, RZ, 0x8, R61 ;  /* 0x00000008ff077819 */ /* 0x000fe2000001163d */
[----:B------:R-:W3:Y:S01]  /*38980*/  LDL.LU R57, [R1+0x2f0] ;  /* 0x0002f00001397983 */ /* 0x000ee20000300800 */
[----:B------:R-:W-:Y:S02]  /*38990*/  LOP3.LUT R19, R19, 0xffff, RZ, 0xc0, !PT ;  /* 0x0000ffff13137812 */ /* 0x000fe400078ec0ff */
[----:B------:R-:W-:-:S02]  /*389a0*/  LOP3.LUT R20, R20, 0xffff, RZ, 0xc0, !PT ;  /* 0x0000ffff14147812 */ /* 0x000fc400078ec0ff */
[----:B------:R-:W-:Y:S02]  /*389b0*/  LOP3.LUT R4, R4, 0xffff, RZ, 0xc0, !PT ;  /* 0x0000ffff04047812 */ /* 0x000fe400078ec0ff */
[----:B------:R-:W-:Y:S02]  /*389c0*/  LOP3.LUT R5, R5, 0xffff, RZ, 0xc0, !PT ;  /* 0x0000ffff05057812 */ /* 0x000fe400078ec0ff */
[----:B------:R-:W-:Y:S02]  /*389d0*/  LOP3.LUT R6, R6, 0xffff, RZ, 0xc0, !PT ;  /* 0x0000ffff06067812 */ /* 0x000fe400078ec0ff */
[----:B------:R-:W-:Y:S02]  /*389e0*/  LOP3.LUT R7, R7, 0xffff, RZ, 0xc0, !PT ;  /* 0x0000ffff07077812 */ /* 0x000fe400078ec0ff */
[----:B------:R-:W-:Y:S02]  /*389f0*/  PRMT R11, R19, 0x3340, R20 ;  /* 0x00003340130b7816 */ /* 0x000fe40000000014 */
[----:B------:R-:W-:-:S02]  /*38a00*/  PRMT R8, R4, 0x3340, R5 ;  /* 0x0000334004087816 */ /* 0x000fc40000000005 */
[----:B------:R-:W-:Y:S01]  /*38a10*/  PRMT R4, R6, 0x3340, R7 ;  /* 0x0000334006047816 */ /* 0x000fe20000000007 */
[----:B------:R-:W-:Y:S04]  /*38a20*/  STL [R1+0x30], R11 ;  /* 0x0000300b01007387 */ /* 0x000fe80000100800 */
[----:B------:R-:W-:Y:S04]  /*38a30*/  STL [R1+0x2c], R8 ;  /* 0x00002c0801007387 */ /* 0x000fe80000100800 */
[----:B------:R2:W-:Y:S01]  /*38a40*/  STL [R1+0x28], R4 ;  /* 0x0000280401007387 */ /* 0x0005e20000100800 */
[----:B------:R-:W-:-:S02]  /*38a50*/  SHF.R.U32.HI R21, RZ, 0x8, R48 ;  /* 0x00000008ff157819 */ /* 0x000fc40000011630 */
[----:B------:R-:W-:Y:S02]  /*38a60*/  SHF.R.U32.HI R5, RZ, 0x8, R50 ;  /* 0x00000008ff057819 */ /* 0x000fe40000011632 */
[----:B------:R-:W3:Y:S01]  /*38a70*/  LDL.LU R50, [R1+0x244] ;  /* 0x0002440001327983 */ /* 0x000ee20000300800 */
[----:B------:R-:W-:-:S03]  /*38a80*/  SHF.R.U32.HI R6, RZ, 0x8, R45 ;  /* 0x00000008ff067819 */ /* 0x000fc6000001162d */
[----:B------:R-:W3:Y:S01]  /*38a90*/  LDL.LU R45, [R1+0x240] ;  /* 0x00024000012d7983 */ /* 0x000ee20000300800 */
[----:B------:R-:W-:Y:S02]  /*38aa0*/  LOP3.LUT R21, R21, 0xffff, RZ, 0xc0, !PT ;  /* 0x0000ffff15157812 */ /* 0x000fe400078ec0ff */
[----:B------:R-:W-:Y:S02]  /*38ab0*/  SHF.R.U32.HI R20, RZ, 0x8, R46 ;  /* 0x00000008ff147819 */ /* 0x000fe4000001162e */
[----:B------:R-:W-:Y:S01]  /*38ac0*/  PRMT R19, R21, 0x3340, R1 ;  /* 0x0000334015137816 */ /* 0x000fe20000000001 */
[----:B------:R-:W3:Y:S01]  /*38ad0*/  LDL.LU R46, [R1+0x254] ;  /* 0x00025400012e7983 */ /* 0x000ee20000300800 */
[----:B------:R-:W-:Y:S02]  /*38ae0*/  LOP3.LUT R5, R5, 0xffff, RZ, 0xc0, !PT ;  /* 0x0000ffff05057812 */ /* 0x000fe400078ec0ff */
[----:B------:R-:W-:-:S04]  /*38af0*/  LOP3.LUT R6, R6, 0xffff, RZ, 0xc0, !PT ;  /* 0x0000ffff06067812 */ /* 0x000fc800078ec0ff */
[----:B------:R-:W-:Y:S02]  /*38b00*/  PRMT R5, R5, 0x3340, R6 ;  /* 0x0000334005057816 */ /* 0x000fe40000000006 */
[----:B----4-:R-:W-:Y:S02]  /*38b10*/  SHF.R.U32.HI R21, RZ, 0x8, R47 ;  /* 0x00000008ff157819 */ /* 0x010fe4000001162f */
[----:B------:R-:W4:Y:S02]  /*38b20*/  LDL.LU R47, [R1+0x39c] ;  /* 0x00039c00012f7983 */ /* 0x000f240000300800 */
[----:B------:R-:W-:Y:S02]  /*38b30*/  LOP3.LUT R21, R21, 0xffff, RZ, 0xc0, !PT ;  /* 0x0000ffff15157812 */ /* 0x000fe400078ec0ff */
[----:B--2---:R-:W-:Y:S02]  /*38b40*/  SHF.R.U32.HI R4, RZ, 0x8, R29 ;  /* 0x00000008ff047819 */ /* 0x004fe4000001161d */
[----:B------:R-:W-:Y:S01]  /*38b50*/  PRMT R21, R21, 0x3340, R1 ;  /* 0x0000334015157816 */ /* 0x000fe20000000001 */
[----:B------:R-:W2:Y:S01]  /*38b60*/  LDL.LU R29, [R1+0x234] ;  /* 0x00023400011d7983 */ /* 0x000ea20000300800 */
[----:B------:R-:W-:-:S04]  /*38b70*/  LOP3.LUT R4, R4, 0xffff, RZ, 0xc0, !PT ;  /* 0x0000ffff04047812 */ /* 0x000fc800078ec0ff */
[----:B------:R-:W-:Y:S01]  /*38b80*/  PRMT R6, R4, 0x3340, R1 ;  /* 0x0000334004067816 */ /* 0x000fe20000000001 */
[----:B------:R0:W-:Y:S04]  /*38b90*/  STL [R1+0x1c], R5 ;  /* 0x00001c0501007387 */ /* 0x0001e80000100800 */
[----:B------:R-:W-:Y:S04]  /*38ba0*/  STL [R1+0x17c0], R21 ;  /* 0x0017c01501007387 */ /* 0x000fe80000100800 */
[----:B------:R3:W-:Y:S01]  /*38bb0*/  STL [R1+0x4], R6 ;  /* 0x0000040601007387 */ /* 0x0007e20000100800 */
[----:B0-----:R-:W-:-:S03]  /*38bc0*/  SHF.R.U32.HI R5, RZ, 0x8, R14 ;  /* 0x00000008ff057819 */ /* 0x001fc6000001160e */
[----:B------:R-:W2:Y:S01]  /*38bd0*/  LDL.LU R14, [R1+0x400] ;  /* 0x00040000010e7983 */ /* 0x000ea20000300800 */
[----:B------:R-:W-:-:S03]  /*38be0*/  SHF.R.U32.HI R4, RZ, 0x8, R49 ;  /* 0x00000008ff047819 */ /* 0x000fc60000011631 */
[----:B------:R-:W2:Y:S01]  /*38bf0*/  LDL.LU R28, [R1+0x280] ;  /* 0x00028000011c7983 */ /* 0x000ea20000300800 */
[----:B------:R-:W-:-:S03]  /*38c00*/  LOP3.LUT R4, R4, 0xffff, RZ, 0xc0, !PT ;  /* 0x0000ffff04047812 */ /* 0x000fc600078ec0ff */
[----:B------:R-:W2:Y:S01]  /*38c10*/  LDL.LU R26, [R1+0x268] ;  /* 0x00026800011a7983 */ /* 0x000ea20000300800 */
[----:B------:R-:W-:-:S03]  /*38c20*/  LOP3.LUT R5, R5, 0xffff, RZ, 0xc0, !PT ;  /* 0x0000ffff05057812 */ /* 0x000fc600078ec0ff */
[----:B------:R-:W2:Y:S04]  /*38c30*/  LDL.LU R53, [R1+0x230] ;  /* 0x0002300001357983 */ /* 0x000ea80000300800 */
[----:B------:R-:W2:Y:S01]  /*38c40*/  LDL.LU R27, [R1+0x1f4] ;  /* 0x0001f400011b7983 */ /* 0x000ea20000300800 */
[----:B------:R-:W-:-:S03]  /*38c50*/  PRMT R4, R4, 0x3340, R5 ;  /* 0x0000334004047816 */ /* 0x000fc60000000005 */
[----:B------:R-:W2:Y:S04]  /*38c60*/  LDL.LU R48, [R1+0x1d0] ;  /* 0x0001d00001307983 */ /* 0x000ea80000300800 */
[----:B------:R4:W-:Y:S04]  /*38c70*/  STL [R1+0x18], R4 ;  /* 0x0000180401007387 */ /* 0x0009e80000100800 */
[----:B------:R-:W2:Y:S01]  /*38c80*/  LDL.LU R49, [R1+0x3f4] ;  /* 0x0003f40001317983 */ /* 0x000ea20000300800 */
[----:B---3--:R-:W-:-:S03]  /*38c90*/  SHF.R.U32.HI R6, RZ, 0x8, R50 ;  /* 0x00000008ff067819 */ /* 0x008fc60000011632 */
[----:B------:R-:W3:Y:S01]  /*38ca0*/  LDL.LU R50, [R1+0x3f0] ;  /* 0x0003f00001327983 */ /* 0x000ee20000300800 */
[----:B------:R-:W-:Y:S02]  /*38cb0*/  LOP3.LUT R6, R6, 0xffff, RZ, 0xc0, !PT ;  /* 0x0000ffff06067812 */ /* 0x000fe400078ec0ff */
[----:B------:R-:W-:-:S04]  /*38cc0*/  SHF.R.U32.HI R7, RZ, 0x8, R45 ;  /* 0x00000008ff077819 */ /* 0x000fc8000001162d */
[----:B------:R-:W-:-:S04]  /*38cd0*/  LOP3.LUT R7, R7, 0xffff, RZ, 0xc0, !PT ;  /* 0x0000ffff07077812 */ /* 0x000fc800078ec0ff */
[----:B------:R-:W-:Y:S02]  /*38ce0*/  PRMT R6, R6, 0x3340, R7 ;  /* 0x0000334006067816 */ /* 0x000fe40000000007 */
[----:B------:R-:W-:-:S03]  /*38cf0*/  SHF.R.U32.HI R5, RZ, 0x8, R46 ;  /* 0x00000008ff057819 */ /* 0x000fc6000001162e */
[----:B------:R0:W-:Y:S04]  /*38d00*/  STL [R1+0x10], R6 ;  /* 0x0000100601007387 */ /* 0x0001e80000100800 */
[----:B------:R-:W3:Y:S04]  /*38d10*/  LDL.LU R45, [R1+0x394] ;  /* 0x00039400012d7983 */ /* 0x000ee80000300800 */
[----:B------:R-:W3:Y:S01]  /*38d20*/  LDL.LU R46, [R1+0x390] ;  /* 0x00039000012e7983 */ /* 0x000ee20000300800 */
[----:B----4-:R-:W-:-:S03]  /*38d30*/  SHF.R.U32.HI R4, RZ, 0x8, R47 ;  /* 0x00000008ff047819 */ /* 0x010fc6000001162f */
[----:B------:R-:W4:Y:S01]  /*38d40*/  LDL.LU R47, [R1+0x4c4] ;  /* 0x0004c400012f7983 */ /* 0x000f220000300800 */
[----:B--2---:R-:W-:-:S03]  /*38d50*/  SHF.R.U32.HI R61, RZ, 0x8, R29 ;  /* 0x00000008ff3d7819 */ /* 0x004fc6000001161d */
[----:B------:R-:W2:Y:S01]  /*38d60*/  LDL.LU R29, [R1+0x520] ;  /* 0x00052000011d7983 */ /* 0x000ea20000300800 */
[----:B------:R-:W-:-:S03]  /*38d70*/  SHF.R.U32.HI R25, RZ, 0x8, R14 ;  /* 0x00000008ff197819 */ /* 0x000fc6000001160e */
[----:B------:R-:W2:Y:S01]  /*38d80*/  LDL.LU R14, [R1+0x55c] ;  /* 0x00055c00010e7983 */ /* 0x000ea20000300800 */
[----:B------:R-:W-:Y:S02]  /*38d90*/  LOP3.LUT R5, R5, 0xffff, RZ, 0xc0, !PT ;  /* 0x0000ffff05057812 */ /* 0x000fe400078ec0ff */
[----:B------:R-:W-:Y:S02]  /*38da0*/  LOP3.LUT R4, R4, 0xffff, RZ, 0xc0, !PT ;  /* 0x0000ffff04047812 */ /* 0x000fe400078ec0ff */
[--C-:B------:R-:W-:Y:S02]  /*38db0*/  PRMT R23, R5, 0x3340, R1.reuse ;  /* 0x0000334005177816 */ /* 0x100fe40000000001 */
[----:B------:R-:W-:Y:S02]  /*38dc0*/  PRMT R24, R4, 0x3340, R1 ;  /* 0x0000334004187816 */ /* 0x000fe40000000001 */
[----:B------:R-:W-:Y:S02]  /*38dd0*/  SHF.R.U32.HI R4, RZ, 0x8, R28 ;  /* 0x00000008ff047819 */ /* 0x000fe4000001161c */
[----:B------:R-:W-:-:S02]  /*38de0*/  SHF.R.U32.HI R5, RZ, 0x8, R26 ;  /* 0x00000008ff057819 */ /* 0x000fc4000001161a */
[----:B------:R-:W-:Y:S02]  /*38df0*/  SHF.R.U32.HI R7, RZ, 0x8, R53 ;  /* 0x00000008ff077819 */ /* 0x000fe40000011635 */
[----:B0-----:R-:W-:Y:S02]  /*38e00*/  SHF.R.U32.HI R6, RZ, 0x8, R27 ;  /* 0x00000008ff067819 */ /* 0x001fe4000001161b */
[----:B------:R-:W-:Y:S02]  /*38e10*/  LOP3.LUT R4, R4, 0xffff, RZ, 0xc0, !PT ;  /* 0x0000ffff04047812 */ /* 0x000fe400078ec0ff */
[----:B------:R-:W-:Y:S02]  /*38e20*/  LOP3.LUT R5, R5, 0xffff, RZ, 0xc0, !PT ;  /* 0x0000ffff05057812 */ /* 0x000fe400078ec0ff */
[----:B------:R-:W-:Y:S02]  /*38e30*/  LOP3.LUT R7, R7, 0xffff, RZ, 0xc0, !PT ;  /* 0x0000ffff07077812 */ /* 0x000fe400078ec0ff */
[----:B------:R-:W-:-:S02]  /*38e40*/  LOP3.LUT R6, R6, 0xffff, RZ, 0xc0, !PT ;  /* 0x0000ffff06067812 */ /* 0x000fc400078ec0ff */
[----:B------:R-:W-:Y:S02]  /*38e50*/  PRMT R5, R4, 0x3340, R5 ;  /* 0x0000334004057816 */ /* 0x000fe40000000005 */
[----:B------:R-:W-:Y:S02]  /*38e60*/  PRMT R4, R7, 0x3340, R6 ;  /* 0x0000334007047816 */ /* 0x000fe40000000006 */
[----:B------:R-:W-:Y:S01]  /*38e70*/  LOP3.LUT R11, R49, 0xffff, RZ, 0xc0, !PT ;  /* 0x0000ffff310b7812 */ /* 0x000fe200078ec0ff */
[----:B------:R4:W-:Y:S04]  /*38e80*/  STL [R1+0xc], R5 ;  /* 0x00000c0501007387 */ /* 0x0009e80000100800 */
[----:B------:R0:W-:Y:S04]  /*38e90*/  STL [R1+0x8], R4 ;  /* 0x0000080401007387 */ /* 0x0001e80000100800 */
[----:B------:R-:W2:Y:S01]  /*38ea0*/  LDL.LU R43, [R1+0x2cc] ;  /* 0x0002cc00012b7983 */ /* 0x000ea20000300800 */
[----:B---3--:R-:W-:-:S03]  /*38eb0*/  LOP3.LUT R58, R50, 0xffff, RZ, 0xc0, !PT ;  /* 0x0000ffff323a7812 */ /* 0x008fc600078ec0ff */
[----:B------:R-:W3:Y:S04]  /*38ec0*/  LDL.LU R8, [R1+0x2f8] ;  /* 0x0002f80001087983 */ /* 0x000ee80000300800 */
[----:B------:R-:W3:Y:S04]  /*38ed0*/  LDL.LU R7, [R1+0x2d8] ;  /* 0x0002d80001077983 */ /* 0x000ee80000300800 */
[----:B------:R1:W-:Y:S04]  /*38ee0*/  STL [R1+0x44], R11 ;  /* 0x0000440b01007387 */ /* 0x0003e80000100800 */
[----:B------:R3:W-:Y:S01]  /*38ef0*/  STL [R1+0x60], R58 ;  /* 0x0000603a01007387 */ /* 0x0007e20000100800 */
[----:B------:R-:W-:-:S02]  /*38f00*/  LOP3.LUT R59, R45, 0xffff, RZ, 0xc0, !PT ;  /* 0x0000ffff2d3b7812 */ /* 0x000fc400078ec0ff */
[----:B------:R-:W-:-:S03]  /*38f10*/  LOP3.LUT R60, R46, 0xffff, RZ, 0xc0, !PT ;  /* 0x0000ffff2e3c7812 */ /* 0x000fc600078ec0ff */
[----:B------:R3:W-:Y:S04]  /*38f20*/  STL [R1+0x64], R59 ;  /* 0x0000643b01007387 */ /* 0x0007e80000100800 */
[----:B------:R3:W-:Y:S04]  /*38f30*/  STL [R1+0x68], R60 ;  /* 0x0000683c01007387 */ /* 0x0007e80000100800 */
[----:B------:R-:W3:Y:S04]  /*38f40*/  LDL.LU R54, [R1+0x38] ;  /* 0x0000380001367983 */ /* 0x000ee80000300800 */
[----:B------:R-:W3:Y:S04]  /*38f50*/  LDL.LU R55, [R1+0x3c] ;  /* 0x00003c0001377983 */ /* 0x000ee80000300800 */
[----:B------:R-:W3:Y:S01]  /*38f60*/  LDL.LU R56, [R1+0x34] ;  /* 0x0000340001387983 */ /* 0x000ee20000300800 */
[----:B------:R-:W-:-:S03]  /*38f70*/  SHF.R.U32.HI R26, RZ, 0x8, R48 ;  /* 0x00000008ff1a7819 */ /* 0x000fc60000011630 */
[----:B------:R-:W3:Y:S04]  /*38f80*/  LDL.LU R51, [R1+0x11c] ;  /* 0x00011c0001337983 */ /* 0x000ee80000300800 */
[----:B------:R-:W3:Y:S04]  /*38f90*/  LDL.LU R52, [R1+0x24] ;  /* 0x0000240001347983 */ /* 0x000ee80000300800 */
[----:B------:R-:W3:Y:S04]  /*38fa0*/  LDL.LU R53, [R1+0x20] ;  /* 0x0000200001357983 */ /* 0x000ee80000300800 */
[----:B------:R-:W3:Y:S04]  /*38fb0*/  LDL.LU R21, [R1+0x110] ;  /* 0x0001100001157983 */ /* 0x000ee80000300800 */
[----:B------:R-:W3:Y:S01]  /*38fc0*/  LDL.LU R48, [R1+0x14] ;  /* 0x0000140001307983 */ /* 0x000ee20000300800 */
[----:B----4-:R-:W-:-:S02]  /*38fd0*/  SHF.R.U32.HI R5, RZ, 0x8, R47 ;  /* 0x00000008ff057819 */ /* 0x010fc4000001162f */
[----:B--2---:R-:W-:-:S04]  /*38fe0*/  SHF.R.U32.HI R6, RZ, 0x8, R29 ;  /* 0x00000008ff067819 */ /* 0x004fc8000001161d */
[----:B------:R-:W-:Y:S02]  /*38ff0*/  LOP3.LUT R28, R6, 0xffff, RZ, 0xc0, !PT ;  /* 0x0000ffff061c7812 */ /* 0x000fe400078ec0ff */
[----:B0-----:R-:W-:Y:S02]  /*39000*/  SHF.R.U32.HI R4, RZ, 0x8, R14 ;  /* 0x00000008ff047819 */ /* 0x001fe4000001160e */
[----:B------:R-:W2:Y:S04]  /*39010*/  LDL.LU R14, [R1+0x104] ;  /* 0x00010400010e7983 */ /* 0x000ea80000300800 */
[----:B------:R-:W4:Y:S04]  /*39020*/  LDL.LU R47, [R1+0xfc] ;  /* 0x0000fc00012f7983 */ /* 0x000f280000300800 */
[----:B------:R-:W4:Y:S04]  /*39030*/  LDL.LU R46, [R1+0x100] ;  /* 0x00010000012e7983 */ /* 0x000f280000300800 */
[----:B------:R-:W4:Y:S04]  /*39040*/  LDL.LU R45, [R1+0xec] ;  /* 0x0000ec00012d7983 */ /* 0x000f280000300800 */
[----:B------:R-:W4:Y:S04]  /*39050*/  LDL.LU R50, [R1+0xf0] ;  /* 0x0000f00001327983 */ /* 0x000f280000300800 */
[----:B------:R-:W4:Y:S04]  /*39060*/  LDL.LU R49, [R1+0xf4] ;  /* 0x0000f40001317983 */ /* 0x000f280000300800 */
[----:B------:R-:W2:Y:S01]  /*39070*/  LDL.LU R6, [R1+0x2c8] ;  /* 0x0002c80001067983 */ /* 0x000ea20000300800 */
[----:B------:R-:W-:-:S02]  /*39080*/  SHF.R.U32.HI R22, RZ, 0x8, R57 ;  /* 0x00000008ff167819 */ /* 0x000fc40000011639 */
[----:B------:R-:W0:Y:S01]  /*39090*/  S2R R57, SR_TID.X ;  /* 0x0000000000397919 */ /* 0x000e220000002100 */
[----:B------:R-:W-:Y:S02]  /*390a0*/  UMOV UR4, 0x400 ;  /* 0x0000040000047882 */ /* 0x000fe40000000000 */
[----:B------:R-:W-:Y:S01]  /*390b0*/  ULEA UR4, UR5, UR4, 0x18 ;  /* 0x0000000405047291 */ /* 0x000fe2000f8ec03f */
[----:B------:R-:W-:Y:S02]  /*390c0*/  LOP3.LUT R29, R4, 0xffff, RZ, 0xc0, !PT ;  /* 0x0000ffff041d7812 */ /* 0x000fe400078ec0ff */
[----:B------:R-:W-:Y:S02]  /*390d0*/  LOP3.LUT R27, R5, 0xffff, RZ, 0xc0, !PT ;  /* 0x0000ffff051b7812 */ /* 0x000fe400078ec0ff */
[----:B------:R-:W-:Y:S02]  /*390e0*/  PRMT R4, R43, 0x4210, R11 ;  /* 0x000042102b047816 */ /* 0x000fe4000000000b */
[----:B-1----:R-:W4:Y:S01]  /*390f0*/  LDL.LU R11, [R1+0x180c] ;  /* 0x00180c00010b7983 */ /* 0x002f220000300800 */
[----:B---3--:R-:W-:-:S03]  /*39100*/  PRMT R5, R8, 0x4210, R58 ;  /* 0x0000421008057816 */ /* 0x008fc6000000003a */
[----:B------:R-:W3:Y:S01]  /*39110*/  LDL.LU R43, [R1+0xe4] ;  /* 0x0000e400012b7983 */ /* 0x000ee20000300800 */
[----:B------:R-:W-:-:S03]  /*39120*/  PRMT R7, R7, 0x4210, R60 ;  /* 0x0000421007077816 */ /* 0x000fc6000000003c */
[----:B------:R-:W3:Y:S04]  /*39130*/  LDL.LU R58, [R1+0x1808] ;  /* 0x00180800013a7983 */ /* 0x000ee80000300800 */
[----:B------:R-:W3:Y:S01]  /*39140*/  LDL.LU R8, [R1+0xe8] ;  /* 0x0000e80001087983 */ /* 0x000ee20000300800 */
[----:B0-----:R-:W-:-:S04]  /*39150*/  LOP3.LUT R57, R57, 0x1f, RZ, 0xc0, !PT ;  /* 0x0000001f39397812 */ /* 0x001fc800078ec0ff */
[----:B------:R-:W-:Y:S01]  /*39160*/  LEA R57, R57, UR4, 0x4 ;  /* 0x0000000439397c11 */ /* 0x000fe2000f8e20ff */
[----:B------:R-:W-:Y:S01]  /*39170*/  ULDC UR4, c[0x0][0x244] ;  /* 0x0000910000047ab9 */ /* 0x000fe20000000800 */
[----:B--2---:R-:W-:Y:S02]  /*39180*/  PRMT R6, R6, 0x4210, R59 ;  /* 0x0000421006067816 */ /* 0x004fe4000000003b */
[----:B------:R-:W2:Y:S04]  /*39190*/  LDL.LU R59, [R1+0x1804] ;  /* 0x00180400013b7983 */ /* 0x000ea80000300800 */
[----:B------:R-:W2:Y:S04]  /*391a0*/  LDL.LU R60, [R1+0x1800] ;  /* 0x00180000013c7983 */ /* 0x000ea80000300800 */
[----:B------:R0:W-:Y:S04]  /*391b0*/  STSM.16.M88.4 [R57], R4 ;  /* 0x0000000439007844 */ /* 0x0001e80000000200 */
[----:B0-----:R-:W4:Y:S04]  /*391c0*/  LDL.LU R4, [R1+0x124] ;  /* 0x0001240001047983 */ /* 0x001f280000300800 */
[----:B------:R-:W3:Y:S04]  /*391d0*/  LDL.LU R5, [R1+0x120] ;  /* 0x0001200001057983 */ /* 0x000ee80000300800 */
[----:B------:R-:W2:Y:S01]  /*391e0*/  LDL.LU R6, [R1+0x108] ;  /* 0x0001080001067983 */ /* 0x000ea20000300800 */
[----:B------:R-:W-:-:S03]  /*391f0*/  PRMT R51, R51, 0x5410, R56 ;  /* 0x0000541033337816 */ /* 0x000fc60000000038 */
[----:B------:R-:W2:Y:S01]  /*39200*/  LDL.LU R7, [R1+0xf8] ;  /* 0x0000f80001077983 */ /* 0x000ea20000300800 */
[----:B------:R-:W-:Y:S02]  /*39210*/  PRMT R21, R21, 0x5410, R53 ;  /* 0x0000541015157816 */ /* 0x000fe40000000035 */
[----:B------:R-:W-:Y:S02]  /*39220*/  PRMT R14, R14, 0x5410, R48 ;  /* 0x000054100e0e7816 */ /* 0x000fe40000000030 */
[----:B------:R-:W-:Y:S02]  /*39230*/  LOP3.LUT R12, R12, 0xffff, RZ, 0xc0, !PT ;  /* 0x0000ffff0c0c7812 */ /* 0x000fe400078ec0ff */
[----:B------:R-:W-:Y:S02]  /*39240*/  SHF.R.U32.HI R44, RZ, 0x8, R44 ;  /* 0x00000008ff2c7819 */ /* 0x000fe4000001162c */
[----:B------:R-:W-:Y:S02]  /*39250*/  LOP3.LUT R10, R10, 0xffff, RZ, 0xc0, !PT ;  /* 0x0000ffff0a0a7812 */ /* 0x000fe400078ec0ff */
[----:B------:R-:W-:-:S02]  /*39260*/  LOP3.LUT R9, R9, 0xffff, RZ, 0xc0, !PT ;  /* 0x0000ffff09097812 */ /* 0x000fc400078ec0ff */
[----:B------:R-:W-:Y:S02]  /*39270*/  LOP3.LUT R13, R13, 0xffff, RZ, 0xc0, !PT ;  /* 0x0000ffff0d0d7812 */ /* 0x000fe400078ec0ff */
[----:B------:R-:W-:Y:S02]  /*39280*/  LOP3.LUT R3, R3, 0xffff, RZ, 0xc0, !PT ;  /* 0x0000ffff03037812 */ /* 0x000fe400078ec0ff */
[----:B------:R-:W-:Y:S02]  /*39290*/  SHF.R.U32.HI R40, RZ, 0x8, R40 ;  /* 0x00000008ff287819 */ /* 0x000fe40000011628 */
[----:B------:R-:W-:Y:S02]  /*392a0*/  LOP3.LUT R37, R37, 0xffff, RZ, 0xc0, !PT ;  /* 0x0000ffff25257812 */ /* 0x000fe400078ec0ff */
[----:B------:R-:W-:Y:S02]  /*392b0*/  LOP3.LUT R36, R36, 0xffff, RZ, 0xc0, !PT ;  /* 0x0000ffff24247812 */ /* 0x000fe400078ec0ff */
[----:B------:R-:W-:-:S02]  /*392c0*/  SHF.R.U32.HI R41, RZ, 0x8, R41 ;  /* 0x00000008ff297819 */ /* 0x000fc40000011629 */
[----:B------:R-:W-:Y:S02]  /*392d0*/  SHF.R.U32.HI R35, RZ, 0x8, R35 ;  /* 0x00000008ff237819 */ /* 0x000fe40000011623 */
[----:B------:R-:W-:Y:S02]  /*392e0*/  SHF.R.U32.HI R34, RZ, 0x8, R34 ;  /* 0x00000008ff227819 */ /* 0x000fe40000011622 */
[----:B------:R-:W-:Y:S02]  /*392f0*/  LOP3.LUT R42, R42, 0xffff, RZ, 0xc0, !PT ;  /* 0x0000ffff2a2a7812 */ /* 0x000fe400078ec0ff */
[----:B------:R-:W-:Y:S02]  /*39300*/  SHF.R.U32.HI R39, RZ, 0x8, R39 ;  /* 0x00000008ff277819 */ /* 0x000fe40000011627 */
[----:B------:R-:W-:Y:S02]  /*39310*/  LOP3.LUT R33, R33, 0xffff, RZ, 0xc0, !PT ;  /* 0x0000ffff21217812 */ /* 0x000fe400078ec0ff */
[----:B------:R-:W-:-:S02]  /*39320*/  LOP3.LUT R38, R38, 0xffff, RZ, 0xc0, !PT ;  /* 0x0000ffff26267812 */ /* 0x000fc400078ec0ff */
[----:B------:R-:W-:Y:S02]  /*39330*/  LOP3.LUT R0, R0, 0xffff, RZ, 0xc0, !PT ;  /* 0x0000ffff00007812 */ /* 0x000fe400078ec0ff */
[----:B------:R-:W-:Y:S02]  /*39340*/  LOP3.LUT R32, R32, 0xffff, RZ, 0xc0, !PT ;  /* 0x0000ffff20207812 */ /* 0x000fe400078ec0ff */
[----:B------:R-:W-:Y:S02]  /*39350*/  LOP3.LUT R31, R31, 0xffff, RZ, 0xc0, !PT ;  /* 0x0000ffff1f1f7812 */ /* 0x000fe400078ec0ff */
[----:B------:R-:W-:Y:S02]  /*39360*/  LOP3.LUT R16, R16, 0xffff, RZ, 0xc0, !PT ;  /* 0x0000ffff10107812 */ /* 0x000fe400078ec0ff */
        /* <DEDUP_REMOVED lines=9> */
[--C-:B------:R-:W-:Y:S02]  /*39400*/  PRMT R29, R29, 0x3340, R1.reuse ;  /* 0x000033401d1d7816 */ /* 0x100fe40000000001 */
[--C-:B------:R-:W-:Y:S02]  /*39410*/  PRMT R28, R28, 0x3340, R1.reuse ;  /* 0x000033401c1c7816 */ /* 0x100fe40000000001 */
[----:B------:R-:W-:Y:S02]  /*39420*/  LOP3.LUT R26, R26, 0xffff, RZ, 0xc0, !PT ;  /* 0x0000ffff1a1a7812 */ /* 0x000fe400078ec0ff */
[----:B------:R-:W-:Y:S01]  /*39430*/  PRMT R27, R27, 0x3340, R1 ;  /* 0x000033401b1b7816 */ /* 0x000fe20000000001 */
[----:B------:R-:W-:Y:S01]  /*39440*/  NOP ;  /* 0x0000000000007918 */ /* 0x000fe20000000000 */
[----:B----4-:R-:W-:-:S02]  /*39450*/  PRMT R4, R4, 0x5410, R54 ;  /* 0x0000541004047816 */ /* 0x010fc40000000036 */
[----:B------:R-:W4:Y:S01]  /*39460*/  LDL.LU R54, [R1+0x17fc] ;  /* 0x0017fc0001367983 */ /* 0x000f220000300800 */
[----:B---3--:R-:W-:-:S03]  /*39470*/  PRMT R5, R5, 0x5410, R55 ;  /* 0x0000541005057816 */ /* 0x008fc60000000037 */
[----:B------:R0:W-:Y:S01]  /*39480*/  STL [R1+0x1b0], R4 ;  /* 0x0001b00401007387 */ /* 0x0001e20000100800 */
[----:B--2---:R-:W-:-:S03]  /*39490*/  PRMT R6, R6, 0x5410, R52 ;  /* 0x0000541006067816 */ /* 0x004fc60000000034 */
[----:B0-----:R-:W2:Y:S04]  /*394a0*/  LDL.LU R4, [R1+0xd0] ;  /* 0x0000d00001047983 */ /* 0x001ea80000300800 */
[----:B------:R-:W2:Y:S04]  /*394b0*/  LDL.LU R55, [R1+0x17f8] ;  /* 0x0017f80001377983 */ /* 0x000ea80000300800 */
[----:B------:R0:W-:Y:S04]  /*394c0*/  STL [R1+0x1b4], R5 ;  /* 0x0001b40501007387 */ /* 0x0001e80000100800 */
[----:B0-----:R-:W4:Y:S04]  /*394d0*/  LDL.LU R5, [R1+0x90] ;  /* 0x0000900001057983 */ /* 0x001f280000300800 */
[----:B------:R-:W3:Y:S04]  /*394e0*/  LDL.LU R56, [R1+0x17f4] ;  /* 0x0017f40001387983 */ /* 0x000ee80000300800 */
[----:B------:R0:W-:Y:S04]  /*394f0*/  STL [R1+0x1ac], R51 ;  /* 0x0001ac3301007387 */ /* 0x0001e80000100800 */
[----:B0-----:R-:W2:Y:S04]  /*39500*/  LDL.LU R51, [R1+0x17f0] ;  /* 0x0017f00001337983 */ /* 0x001ea80000300800 */
[----:B------:R-:W4:Y:S04]  /*39510*/  LDL.LU R52, [R1+0x17ec] ;  /* 0x0017ec0001347983 */ /* 0x000f280000300800 */
[----:B------:R0:W-:Y:S04]  /*39520*/  STL [R1+0x1a0], R6 ;  /* 0x0001a00601007387 */ /* 0x0001e80000100800 */
[----:B0-----:R-:W3:Y:S04]  /*39530*/  LDL.LU R6, [R1+0x58] ;  /* 0x0000580001067983 */ /* 0x001ee80000300800 */
[----:B------:R-:W2:Y:S04]  /*39540*/  LDL.LU R53, [R1+0x17e8] ;  /* 0x0017e80001357983 */ /* 0x000ea80000300800 */
[----:B------:R0:W-:Y:S04]  /*39550*/  STL [R1+0x1a8], R21 ;  /* 0x0001a81501007387 */ /* 0x0001e80000100800 */
[----:B0-----:R-:W3:Y:S04]  /*39560*/  LDL.LU R21, [R1+0x5c] ;  /* 0x00005c0001157983 */ /* 0x001ee80000300800 */
[----:B------:R-:W4:Y:S04]  /*39570*/  LDL.LU R48, [R1+0x17e4] ;  /* 0x0017e40001307983 */ /* 0x000f280000300800 */
[----:B------:R0:W-:Y:S04]  /*39580*/  STL [R1+0x1a4], R14 ;  /* 0x0001a40e01007387 */ /* 0x0001e80000100800 */
[----:B0-----:R-:W2:Y:S02]  /*39590*/  LDL.LU R14, [R1+0x17e0] ;  /* 0x0017e000010e7983 */ /* 0x001ea40000300800 */
[----:B--2---:R-:W-:-:S02]  /*395a0*/  PRMT R14, R47, 0x5410, R14 ;  /* 0x000054102f0e7816 */ /* 0x004fc4000000000e */
[----:B------:R-:W2:Y:S04]  /*395b0*/  LDL.LU R47, [R1+0x17dc] ;  /* 0x0017dc00012f7983 */ /* 0x000ea80000300800 */
[----:B------:R0:W-:Y:S04]  /*395c0*/  STL [R1+0x198], R14 ;  /* 0x0001980e01007387 */ /* 0x0001e80000100800 */
[----:B0-----:R-:W3:Y:S01]  /*395d0*/  LDL.LU R14, [R1+0x50] ;  /* 0x00005000010e7983 */ /* 0x001ee20000300800 */
[----:B--2---:R-:W-:-:S03]  /*395e0*/  PRMT R47, R46, 0x5410, R47 ;  /* 0x000054102e2f7816 */ /* 0x004fc6000000002f */
        /* <DEDUP_REMOVED lines=15> */
[----:B----4-:R-:W-:-:S03]  /*396e0*/  PRMT R43, R43, 0x5410, R48 ;  /* 0x000054102b2b7816 */ /* 0x010fc60000000030 */
[----:B------:R-:W4:Y:S01]  /*396f0*/  LDL.LU R48, [R1+0xa4] ;  /* 0x0000a40001307983 */ /* 0x000f220000300800 */
[----:B--2---:R-:W-:-:S05]  /*39700*/  PRMT R7, R7, 0x5410, R49 ;  /* 0x0000541007077816 */ /* 0x004fca0000000031 */
[----:B------:R0:W-:Y:S04]  /*39710*/  STL [R1+0x18c], R7 ;  /* 0x00018c0701007387 */ /* 0x0001e80000100800 */
[----:B------:R1:W-:Y:S01]  /*39720*/  STL [R1+0x184], R43 ;  /* 0x0001842b01007387 */ /* 0x0003e20000100800 */
[----:B0-----:R-:W-:-:S03]  /*39730*/  PRMT R7, R8, 0x5410, R53 ;  /* 0x0000541008077816 */ /* 0x001fc60000000035 */
[----:B------:R-:W2:Y:S01]  /*39740*/  LDL.LU R53, [R1+0x40] ;  /* 0x0000400001357983 */ /* 0x000ea20000300800 */
[----:B---3--:R-:W-:-:S03]  /*39750*/  PRMT R49, R50, 0x5410, R52 ;  /* 0x0000541032317816 */ /* 0x008fc60000000034 */
[----:B------:R-:W3:Y:S04]  /*39760*/  LDL.LU R8, [R1+0xa8] ;  /* 0x0000a80001087983 */ /* 0x000ee80000300800 */
[----:B------:R0:W-:Y:S04]  /*39770*/  STL [R1+0x24], R7 ;  /* 0x0000240701007387 */ /* 0x0001e80000100800 */
[----:B-1----:R-:W3:Y:S04]  /*39780*/  LDL.LU R43, [R1+0xc4] ;  /* 0x0000c400012b7983 */ /* 0x002ee80000300800 */
[----:B0-----:R-:W3:Y:S04]  /*39790*/  LDL.LU R7, [R1+0xd8] ;  /* 0x0000d80001077983 */ /* 0x001ee80000300800 */
[----:B------:R-:W4:Y:S01]  /*397a0*/  LDL.LU R52, [R1+0x74] ;  /* 0x0000740001347983 */ /* 0x000f220000300800 */
[----:B------:R-:W-:-:S03]  /*397b0*/  PRMT R51, R46, 0x5410, R51 ;  /* 0x000054102e337816 */ /* 0x000fc60000000033 */
[----:B------:R-:W3:Y:S04]  /*397c0*/  LDL.LU R50, [R1+0xe0] ;  /* 0x0000e00001327983 */ /* 0x000ee80000300800 */
[----:B------:R0:W-:Y:S01]  /*397d0*/  STL [R1+0x180], R49 ;  /* 0x0001803101007387 */ /* 0x0001e20000100800 */
[----:B------:R-:W-:-:S03]  /*397e0*/  PRMT R12, R12, 0x3340, R1 ;  /* 0x000033400c0c7816 */ /* 0x000fc60000000001 */
[----:B0-----:R-:W3:Y:S04]  /*397f0*/  LDL.LU R49, [R1+0xc8] ;  /* 0x0000c80001317983 */ /* 0x001ee80000300800 */
[----:B------:R-:W3:Y:S04]  /*39800*/  LDL.LU R46, [R1+0xcc] ;  /* 0x0000cc00012e7983 */ /* 0x000ee80000300800 */
[----:B------:R0:W-:Y:S01]  /*39810*/  STL [R1+0x20], R51 ;  /* 0x0000203301007387 */ /* 0x0001e20000100800 */
[----:B------:R-:W-:Y:S02]  /*39820*/  PRMT R54, R5, 0x5410, R54 ;  /* 0x0000541005367816 */ /* 0x000fe40000000036 */
[----:B------:R-:W-:-:S02]  /*39830*/  PRMT R60, R6, 0x5410, R60 ;  /* 0x00005410063c7816 */ /* 0x000fc4000000003c */
[----:B0-----:R-:W-:Y:S02]  /*39840*/  PRMT R51, R45, 0x5410, R56 ;  /* 0x000054102d337816 */ /* 0x001fe40000000038 */
[----:B------:R-:W3:Y:S01]  /*39850*/  LDL.LU R45, [R1+0xc0] ;  /* 0x0000c000012d7983 */ /* 0x000ee20000300800 */
[----:B------:R-:W-:-:S03]  /*39860*/  PRMT R56, R4, 0x5410, R55 ;  /* 0x0000541004387816 */ /* 0x000fc60000000037 */
[----:B------:R0:W-:Y:S01]  /*39870*/  STL [R1+0x14], R51 ;  /* 0x0000143301007387 */ /* 0x0001e20000100800 */
[----:B------:R-:W-:-:S03]  /*39880*/  PRMT R59, R21, 0x5410, R59 ;  /* 0x00005410153b7816 */ /* 0x000fc6000000003b */
[----:B------:R-:W3:Y:S01]  /*39890*/  LDL.LU R4, [R1+0x9c] ;  /* 0x00009c0001047983 */ /* 0x000ee20000300800 */
[----:B------:R-:W-:-:S03]  /*398a0*/  PRMT R14, R14, 0x5410, R58 ;  /* 0x000054100e0e7816 */ /* 0x000fc6000000003a */
[----:B------:R-:W3:Y:S04]  /*398b0*/  LDL.LU R5, [R1+0xa0] ;  /* 0x0000a00001057983 */ /* 0x000ee80000300800 */
[----:B------:R-:W3:Y:S04]  /*398c0*/  LDL.LU R6, [R1+0x94] ;  /* 0x0000940001067983 */ /* 0x000ee80000300800 */
[----:B------:R-:W3:Y:S04]  /*398d0*/  LDL.LU R21, [R1+0x98] ;  /* 0x0000980001157983 */ /* 0x000ee80000300800 */
[----:B------:R-:W3:Y:S01]  /*398e0*/  LDL.LU R58, [R1+0x70] ;  /* 0x00007000013a7983 */ /* 0x000ee20000300800 */
[----:B----4-:R-:W-:-:S02]  /*398f0*/  PRMT R11, R52, 0x5410, R11 ;  /* 0x00005410340b7816 */ /* 0x010fc4000000000b */
[----:B------:R-:W-:Y:S02]  /*39900*/  PRMT R52, R47, 0x5410, R12 ;  /* 0x000054102f347816 */ /* 0x000fe4000000000c */
[----:B------:R-:W4:Y:S01]  /*39910*/  LDL.LU R12, [R1+0x84] ;  /* 0x00008400010c7983 */ /* 0x000f220000300800 */
[----:B------:R-:W-:Y:S02]  /*39920*/  LOP3.LUT R44, R44, 0xffff, RZ, 0xc0, !PT ;  /* 0x0000ffff2c2c7812 */ /* 0x000fe400078ec0ff */
[--C-:B------:R-:W-:Y:S01]  /*39930*/  PRMT R10, R10, 0x3340, R1.reuse ;  /* 0x000033400a0a7816 */ /* 0x100fe20000000001 */
[----:B------:R-:W4:Y:S01]  /*39940*/  LDL.LU R55, [R1+0x7c] ;  /* 0x00007c0001377983 */ /* 0x000f220000300800 */
[--C-:B------:R-:W-:Y:S02]  /*39950*/  PRMT R9, R9, 0x3340, R1.reuse ;  /* 0x0000334009097816 */ /* 0x100fe40000000001 */
[--C-:B------:R-:W-:Y:S01]  /*39960*/  PRMT R44, R44, 0x3340, R1.reuse ;  /* 0x000033402c2c7816 */ /* 0x100fe20000000001 */
[----:B0-----:R-:W4:Y:S01]  /*39970*/  LDL.LU R51, [R1+0x54] ;  /* 0x0000540001337983 */ /* 0x001f220000300800 */
[----:B------:R-:W-:-:S02]  /*39980*/  PRMT R13, R13, 0x3340, R1 ;  /* 0x000033400d0d7816 */ /* 0x000fc40000000001 */
[----:B--2---:R-:W-:Y:S01]  /*39990*/  PRMT R10, R53, 0x5410, R10 ;  /* 0x00005410350a7816 */ /* 0x004fe2000000000a */
[----:B------:R-:W2:Y:S01]  /*399a0*/  LDL.LU R47, [R1+0x6c] ;  /* 0x00006c00012f7983 */ /* 0x000ea20000300800 */
[----:B------:R-:W-:-:S03]  /*399b0*/  PRMT R9, R48, 0x5410, R9 ;  /* 0x0000541030097816 */ /* 0x000fc60000000009 */
[----:B------:R-:W2:Y:S01]  /*399c0*/  LDL.LU R53, [R1] ;  /* 0x0000000001357983 */ /* 0x000ea20000300800 */
[----:B---3--:R-:W-:-:S03]  /*399d0*/  PRMT R13, R8, 0x5410, R13 ;  /* 0x00005410080d7816 */ /* 0x008fc6000000000d */
[----:B------:R-:W3:Y:S01]  /*399e0*/  LDL.LU R48, [R1+0x4c] ;  /* 0x00004c0001307983 */ /* 0x000ee20000300800 */
[----:B----4-:R-:W-:-:S03]  /*399f0*/  PRMT R12, R12, 0x5410, R44 ;  /* 0x000054100c0c7816 */ /* 0x010fc6000000002c */
[----:B------:R-:W4:Y:S04]  /*39a00*/  LDL.LU R44, [R1+0xb8] ;  /* 0x0000b800012c7983 */ /* 0x000f280000300800 */
[----:B------:R-:W2:Y:S02]  /*39a10*/  LDL.LU R8, [R1+0x17c8] ;  /* 0x0017c80001087983 */ /* 0x000ea40000300800 */
[----:B--2---:R-:W-:Y:S02]  /*39a20*/  PRMT R8, R43, 0x5410, R8 ;  /* 0x000054102b087816 */ /* 0x004fe40000000008 */
[----:B------:R-:W2:Y:S01]  /*39a30*/  LDL.LU R43, [R1+0x17c4] ;  /* 0x0017c400012b7983 */ /* 0x000ea20000300800 */
[----:B------:R-:W-:Y:S02]  /*39a40*/  PRMT R3, R3, 0x3340, R1 ;  /* 0x0000334003037816 */ /* 0x000fe40000000001 */
[----:B------:R-:W-:-:S02]  /*39a50*/  LOP3.LUT R40, R40, 0xffff, RZ, 0xc0, !PT ;  /* 0x0000ffff28287812 */ /* 0x000fc400078ec0ff */
[----:B------:R-:W-:Y:S02]  /*39a60*/  PRMT R50, R50, 0x5410, R3 ;  /* 0x0000541032327816 */ /* 0x000fe40000000003 */
[----:B--2---:R-:W-:Y:S02]  /*39a70*/  PRMT R7, R7, 0x5410, R43 ;  /* 0x0000541007077816 */ /* 0x004fe4000000002b */
[----:B------:R-:W2:Y:S01]  /*39a80*/  LDL.LU R43, [R1+0xb0] ;  /* 0x0000b000012b7983 */ /* 0x000ea20000300800 */
[----:B------:R-:W-:-:S03]  /*39a90*/  PRMT R37, R37, 0x3340, R1 ;  /* 0x0000334025257816 */ /* 0x000fc60000000001 */
[----:B------:R-:W3:Y:S01]  /*39aa0*/  LDL.LU R3, [R1+0xb4] ;  /* 0x0000b40001037983 */ /* 0x000ee20000300800 */
[--C-:B------:R-:W-:Y:S02]  /*39ab0*/  PRMT R36, R36, 0x3340, R1.reuse ;  /* 0x0000334024247816 */ /* 0x100fe40000000001 */
[----:B------:R-:W-:Y:S02]  /*39ac0*/  PRMT R40, R40, 0x3340, R1 ;  /* 0x0000334028287816 */ /* 0x000fe40000000001 */
[----:B------:R-:W-:Y:S02]  /*39ad0*/  PRMT R46, R46, 0x5410, R37 ;  /* 0x000054102e2e7816 */ /* 0x000fe40000000025 */
[----:B------:R-:W-:Y:S01]  /*39ae0*/  PRMT R49, R49, 0x5410, R36 ;  /* 0x0000541031317816 */ /* 0x000fe20000000024 */
[----:B------:R-:W4:Y:S04]  /*39af0*/  LDL.LU R37, [R1+0x88] ;  /* 0x0000880001257983 */ /* 0x000f280000300800 */
[----:B------:R-:W4:Y:S01]  /*39b00*/  LDL.LU R36, [R1+0x30] ;  /* 0x0000300001247983 */ /* 0x000f220000300800 */
[----:B--2---:R-:W-:-:S03]  /*39b10*/  PRMT R43, R43, 0x5410, R40 ;  /* 0x000054102b2b7816 */ /* 0x004fc60000000028 */
[----:B------:R-:W2:Y:S01]  /*39b20*/  LDL.LU R40, [R1+0x8c] ;  /* 0x00008c0001287983 */ /* 0x000ea20000300800 */
[----:B------:R-:W-:Y:S02]  /*39b30*/  LOP3.LUT R41, R41, 0xffff, RZ, 0xc0, !PT ;  /* 0x0000ffff29297812 */ /* 0x000fe400078ec0ff */
[----:B------:R-:W-:Y:S02]  /*39b40*/  LOP3.LUT R35, R35, 0xffff, RZ, 0xc0, !PT ;  /* 0x0000ffff23237812 */ /* 0x000fe400078ec0ff */
[----:B------:R-:W-:Y:S02]  /*39b50*/  LOP3.LUT R34, R34, 0xffff, RZ, 0xc0, !PT ;  /* 0x0000ffff22227812 */ /* 0x000fe400078ec0ff */
[--C-:B------:R-:W-:Y:S02]  /*39b60*/  PRMT R41, R41, 0x3340, R1.reuse ;  /* 0x0000334029297816 */ /* 0x100fe40000000001 */
[--C-:B------:R-:W-:Y:S02]  /*39b70*/  PRMT R42, R42, 0x3340, R1.reuse ;  /* 0x000033402a2a7816 */ /* 0x100fe40000000001 */
[----:B------:R-:W-:-:S02]  /*39b80*/  PRMT R35, R35, 0x3340, R1 ;  /* 0x0000334023237816 */ /* 0x000fc40000000001 */
[----:B------:R-:W-:Y:S02]  /*39b90*/  PRMT R34, R34, 0x3340, R1 ;  /* 0x0000334022227816 */ /* 0x000fe40000000001 */
[----:B------:R-:W-:Y:S02]  /*39ba0*/  LOP3.LUT R39, R39, 0xffff, RZ, 0xc0, !PT ;  /* 0x0000ffff27277812 */ /* 0x000fe400078ec0ff */
[----:B---3--:R-:W-:Y:S02]  /*39bb0*/  PRMT R41, R3, 0x5410, R41 ;  /* 0x0000541003297816 */ /* 0x008fe40000000029 */
[----:B------:R-:W-:Y:S02]  /*39bc0*/  PRMT R3, R4, 0x5410, R42 ;  /* 0x0000541004037816 */ /* 0x000fe4000000002a */
[----:B------:R-:W-:Y:S02]  /*39bd0*/  PRMT R33, R33, 0x3340, R1 ;  /* 0x0000334021217816 */ /* 0x000fe40000000001 */
[----:B------:R-:W-:-:S02]  /*39be0*/  PRMT R4, R5, 0x5410, R35 ;  /* 0x0000541005047816 */ /* 0x000fc40000000023 */
[--C-:B------:R-:W-:Y:S01]  /*39bf0*/  PRMT R39, R39, 0x3340, R1.reuse ;  /* 0x0000334027277816 */ /* 0x100fe20000000001 */
[----:B------:R-:W3:Y:S01]  /*39c00*/  LDL.LU R35, [R1+0x2c] ;  /* 0x00002c0001237983 */ /* 0x000ee20000300800 */
[----:B------:R-:W-:Y:S02]  /*39c10*/  PRMT R5, R6, 0x5410, R34 ;  /* 0x0000541006057816 */ /* 0x000fe40000000022 */
[--C-:B------:R-:W-:Y:S01]  /*39c20*/  PRMT R38, R38, 0x3340, R1.reuse ;  /* 0x0000334026267816 */ /* 0x100fe20000000001 */
[----:B------:R-:W3:Y:S01]  /*39c30*/  LDL.LU R34, [R1+0x80] ;  /* 0x0000800001227983 */ /* 0x000ee20000300800 */
[--C-:B------:R-:W-:Y:S02]  /*39c40*/  PRMT R0, R0, 0x3340, R1.reuse ;  /* 0x0000334000007816 */ /* 0x100fe40000000001 */
[----:B------:R-:W-:Y:S02]  /*39c50*/  PRMT R32, R32, 0x3340, R1 ;  /* 0x0000334020207816 */ /* 0x000fe40000000001 */
[----:B------:R-:W-:-:S02]  /*39c60*/  PRMT R6, R21, 0x5410, R33 ;  /* 0x0000541015067816 */ /* 0x000fc40000000021 */
[----:B------:R-:W3:Y:S01]  /*39c70*/  LDL.LU R21, [R1+0x1c] ;  /* 0x00001c0001157983 */ /* 0x000ee20000300800 */
[----:B------:R-:W-:Y:S02]  /*39c80*/  PRMT R45, R45, 0x5410, R39 ;  /* 0x000054102d2d7816 */ /* 0x000fe40000000027 */
[----:B----4-:R-:W-:Y:S01]  /*39c90*/  PRMT R44, R44, 0x5410, R38 ;  /* 0x000054102c2c7816 */ /* 0x010fe20000000026 */
[----:B------:R-:W4:Y:S04]  /*39ca0*/  LDL.LU R42, [R1+0x4] ;  /* 0x00000400012a7983 */ /* 0x000f280000300800 */
[----:B------:R-:W4:Y:S04]  /*39cb0*/  LDL.LU R39, [R1+0x18] ;  /* 0x0000180001277983 */ /* 0x000f280000300800 */
[----:B------:R-:W4:Y:S01]  /*39cc0*/  LDL.LU R38, [R1+0xbc] ;  /* 0x0000bc0001267983 */ /* 0x000f220000300800 */
[----:B--2---:R-:W-:-:S02]  /*39cd0*/  PRMT R40, R40, 0x5410, R0 ;  /* 0x0000541028287816 */ /* 0x004fc40000000000 */
[----:B------:R-:W-:Y:S02]  /*39ce0*/  PRMT R0, R58, 0x5410, R32 ;  /* 0x000054103a007816 */ /* 0x000fe40000000020 */
[----:B------:R-:W2:Y:S01]  /*39cf0*/  LDL.LU R32, [R1+0x48] ;  /* 0x0000480001207983 */ /* 0x000ea20000300800 */
[--C-:B------:R-:W-:Y:S02]  /*39d00*/  PRMT R31, R31, 0x3340, R1.reuse ;  /* 0x000033401f1f7816 */ /* 0x100fe40000000001 */
[--C-:B------:R-:W-:Y:S02]  /*39d10*/  PRMT R16, R16, 0x3340, R1.reuse ;  /* 0x0000334010107816 */ /* 0x100fe40000000001 */
[--C-:B------:R-:W-:Y:S02]  /*39d20*/  PRMT R30, R30, 0x3340, R1.reuse ;  /* 0x000033401e1e7816 */ /* 0x100fe40000000001 */
[--C-:B------:R-:W-:Y:S02]  /*39d30*/  PRMT R15, R15, 0x3340, R1.reuse ;  /* 0x000033400f0f7816 */ /* 0x100fe40000000001 */
[----:B------:R-:W-:-:S02]  /*39d40*/  PRMT R2, R2, 0x3340, R1 ;  /* 0x0000334002027816 */ /* 0x000fc40000000001 */
[----:B------:R-:W-:Y:S02]  /*39d50*/  PRMT R31, R37, 0x5410, R31 ;  /* 0x00005410251f7816 */ /* 0x000fe4000000001f */
[----:B------:R-:W-:Y:S02]  /*39d60*/  PRMT R33, R47, 0x5410, R16 ;  /* 0x000054102f217816 */ /* 0x000fe40000000010 */
[----:B------:R-:W4:Y:S01]  /*39d70*/  LDL.LU R47, [R1+0x10] ;  /* 0x00001000012f7983 */ /* 0x000f220000300800 */
[----:B------:R-:W-:Y:S02]  /*39d80*/  PRMT R37, R48, 0x5410, R53 ;  /* 0x0000541030257816 */ /* 0x000fe40000000035 */
[--C-:B------:R-:W-:Y:S01]  /*39d90*/  PRMT R17, R17, 0x3340, R1.reuse ;  /* 0x0000334011117816 */ /* 0x100fe20000000001 */
[----:B------:R-:W4:Y:S01]  /*39da0*/  LDL.LU R48, [R1+0x10c] ;  /* 0x00010c0001307983 */ /* 0x000f220000300800 */
[----:B------:R-:W-:Y:S02]  /*39db0*/  PRMT R18, R18, 0x3340, R1 ;  /* 0x0000334012127816 */ /* 0x000fe40000000001 */
[----:B------:R-:W-:-:S02]  /*39dc0*/  PRMT R2, R55, 0x5410, R2 ;  /* 0x0000541037027816 */ /* 0x000fc40000000002 */
[----:B---3--:R-:W-:Y:S02]  /*39dd0*/  PRMT R30, R34, 0x5410, R30 ;  /* 0x00005410221e7816 */ /* 0x008fe4000000001e */
[----:B------:R-:W-:Y:S02]  /*39de0*/  PRMT R34, R51, 0x5410, R15 ;  /* 0x0000541033227816 */ /* 0x000fe4000000000f */
[----:B------:R-:W3:Y:S01]  /*39df0*/  LDL.LU R51, [R1+0x114] ;  /* 0x0001140001337983 */ /* 0x000ee20000300800 */
[----:B------:R-:W-:-:S03]  /*39e00*/  PRMT R35, R35, 0x5410, R19 ;  /* 0x0000541023237816 */ /* 0x000fc60000000013 */
[----:B------:R-:W3:Y:S04]  /*39e10*/  LDL.LU R53, [R1+0x8] ;  /* 0x0000080001357983 */ /* 0x000ee80000300800 */
[----:B------:R-:W3:Y:S01]  /*39e20*/  LDL.LU R55, [R1+0x118] ;  /* 0x0001180001377983 */ /* 0x000ee20000300800 */
[----:B------:R-:W-:-:S03]  /*39e30*/  PRMT R36, R36, 0x5410, R18 ;  /* 0x0000541024247816 */ /* 0x000fc60000000012 */
[----:B------:R-:W3:Y:S04]  /*39e40*/  LDL.LU R58, [R1+0x128] ;  /* 0x00012800013a7983 */ /* 0x000ee80000300800 */
[----:B------:R-:W3:Y:S04]  /*39e50*/  LDL.LU R15, [R1+0x2e0] ;  /* 0x0002e000010f7983 */ /* 0x000ee80000300800 */
[----:B------:R-:W3:Y:S01]  /*39e60*/  LDL.LU R16, [R1+0x330] ;  /* 0x0003300001107983 */ /* 0x000ee20000300800 */
[----:B------:R-:W-:-:S04]  /*39e70*/  PRMT R20, R20, 0x3340, R1 ;  /* 0x0000334014147816 */ /* 0x000fc80000000001 */
[----:B------:R-:W-:Y:S02]  /*39e80*/  PRMT R20, R21, 0x5410, R20 ;  /* 0x0000541015147816 */ /* 0x000fe40000000014 */
[----:B--2---:R-:W-:Y:S02]  /*39e90*/  PRMT R32, R32, 0x5410, R17 ;  /* 0x0000541020207816 */ /* 0x004fe40000000011 */
[----:B------:R-:W2:Y:S04]  /*39ea0*/  LDL.LU R17, [R1+0x348] ;  /* 0x0003480001117983 */ /* 0x000ea80000300800 */
[----:B------:R-:W2:Y:S04]  /*39eb0*/  LDL.LU R18, [R1+0x32c] ;  /* 0x00032c0001127983 */ /* 0x000ea80000300800 */
[----:B------:R-:W2:Y:S04]  /*39ec0*/  LDL.LU R19, [R1+0x334] ;  /* 0x0003340001137983 */ /* 0x000ea80000300800 */
[----:B------:R0:W-:Y:S04]  /*39ed0*/  STL.64 [R1+0x17a8], R34 ;  /* 0x0017a82201007387 */ /* 0x0001e80000100a00 */
[----:B0-----:R-:W3:Y:S04]  /*39ee0*/  LDL.LU R35, [R1+0x28] ;  /* 0x0000280001237983 */ /* 0x001ee80000300800 */
[----:B------:R-:W2:Y:S04]  /*39ef0*/  LDL.LU R34, [R1+0x60] ;  /* 0x0000600001227983 */ /* 0x000ea80000300800 */
[----:B------:R0:W-:Y:S04]  /*39f00*/  STL.64 [R1+0x17a0], R32 ;  /* 0x0017a02001007387 */ /* 0x0001e80000100a00 */
[----:B0-----:R-:W2:Y:S04]  /*39f10*/  LDL.LU R32, [R1+0x2e4] ;  /* 0x0002e40001207983 */ /* 0x001ea80000300800 */
[----:B------:R-:W2:Y:S04]  /*39f20*/  LDL.LU R33, [R1+0x44] ;  /* 0x0000440001217983 */ /* 0x000ea80000300800 */
[----:B------:R-:W3:Y:S01]  /*39f30*/  LDL.LU R21, [R1+0x17c0] ;  /* 0x0017c00001157983 */ /* 0x000ee20000300800 */
[----:B------:R-:W-:-:S02]  /*39f40*/  PRMT R22, R22, 0x3340, R1 ;  /* 0x0000334016167816 */ /* 0x000fc40000000001 */
[----:B----4-:R-:W-:Y:S02]  /*39f50*/  PRMT R39, R39, 0x5410, R42 ;  /* 0x0000541027277816 */ /* 0x010fe4000000002a */
[----:B------:R-:W-:Y:S02]  /*39f60*/  PRMT R38, R38, 0x5410, R22 ;  /* 0x0000541026267816 */ /* 0x000fe40000000016 */
[----:B------:R-:W4:Y:S01]  /*39f70*/  LDL.LU R22, [R1+0x308] ;  /* 0x0003080001167983 */ /* 0x000f220000300800 */
[----:B------:R-:W-:Y:S02]  /*39f80*/  PRMT R42, R47, 0x5410, R23 ;  /* 0x000054102f2a7816 */ /* 0x000fe40000000017 */
[----:B---3--:R-:W-:Y:S02]  /*39f90*/  PRMT R21, R35, 0x5410, R21 ;  /* 0x0000541023157816 */ /* 0x008fe40000000015 */
[----:B------:R-:W3:Y:S04]  /*39fa0*/  LDL.LU R35, [R1+0x64] ;  /* 0x0000640001237983 */ /* 0x000ee80000300800 */
[----:B------:R0:W-:Y:S04]  /*39fb0*/  STL.64 [R1+0x17b8], R38 ;  /* 0x0017b82601007387 */ /* 0x0001e80000100a00 */
[----:B0-----:R-:W3:Y:S04]  /*39fc0*/  LDL.LU R38, [R1+0x148] ;  /* 0x0001480001267983 */ /* 0x001ee80000300800 */
[----:B------:R-:W3:Y:S04]  /*39fd0*/  LDL.LU R39, [R1+0x30c] ;  /* 0x00030c0001277983 */ /* 0x000ee80000300800 */
[----:B------:R0:W-:Y:S04]  /*39fe0*/  STL.64 [R1+0x17b0], R36 ;  /* 0x0017b02401007387 */ /* 0x0001e80000100a00 */
[----:B0-----:R-:W3:Y:S04]  /*39ff0*/  LDL.LU R37, [R1+0xc] ;  /* 0x00000c0001257983 */ /* 0x001ee80000300800 */
[----:B------:R-:W3:Y:S01]  /*3a000*/  LDL.LU R47, [R1+0x68] ;  /* 0x00006800012f7983 */ /* 0x000ee20000300800 */
[----:B------:R-:W-:-:S02]  /*3a010*/  PRMT R25, R25, 0x3340, R1 ;  /* 0x0000334019197816 */ /* 0x000fc40000000001 */
[----:B------:R-:W-:Y:S02]  /*3a020*/  PRMT R61, R61, 0x3340, R1 ;  /* 0x000033403d3d7816 */ /* 0x000fe40000000001 */
[----:B------:R-:W-:Y:S02]  /*3a030*/  PRMT R48, R48, 0x5410, R24 ;  /* 0x0000541030307816 */ /* 0x000fe40000000018 */
[----:B------:R-:W-:Y:S02]  /*3a040*/  PRMT R51, R51, 0x5410, R25 ;  /* 0x0000541033337816 */ /* 0x000fe40000000019 */
[----:B----4-:R-:W-:Y:S02]  /*3a050*/  LOP3.LUT R23, R22, 0xffff, RZ, 0xc0, !PT ;  /* 0x0000ffff16177812 */ /* 0x010fe400078ec0ff */
[----:B--2---:R-:W-:Y:S02]  /*3a060*/  LOP3.LUT R22, R32, 0xffff, RZ, 0xc0, !PT ;  /* 0x0000ffff20167812 */ /* 0x004fe400078ec0ff */
[----:B------:R-:W-:-:S02]  /*3a070*/  LOP3.LUT R15, R15, 0xffff, RZ, 0xc0, !PT ;  /* 0x0000ffff0f0f7812 */ /* 0x000fc400078ec0ff */
[----:B------:R-:W-:Y:S02]  /*3a080*/  PRMT R17, R17, 0x4210, R23 ;  /* 0x0000421011117816 */ /* 0x000fe40000000017 */
[----:B------:R-:W-:Y:S02]  /*3a090*/  PRMT R18, R18, 0x4210, R22 ;  /* 0x0000421012127816 */ /* 0x000fe40000000016 */
[----:B------:R-:W-:Y:S02]  /*3a0a0*/  PRMT R19, R19, 0x4210, R15 ;  /* 0x0000421013137816 */ /* 0x000fe4000000000f */
[----:B------:R-:W-:Y:S02]  /*3a0b0*/  PRMT R58, R58, 0x5410, R28 ;  /* 0x000054103a3a7816 */ /* 0x000fe4000000001c */
[----:B------:R-:W-:Y:S02]  /*3a0c0*/  PRMT R26, R26, 0x3340, R1 ;  /* 0x000033401a1a7816 */ /* 0x000fe40000000001 */
[----:B------:R-:W-:-:S02]  /*3a0d0*/  PRMT R55, R55, 0x5410, R27 ;  /* 0x0000541037377816 */ /* 0x000fc4000000001b */
[----:B------:R-:W-:Y:S02]  /*3a0e0*/  PRMT R53, R53, 0x5410, R26 ;  /* 0x0000541035357816 */ /* 0x000fe4000000001a */
[----:B---3--:R-:W-:Y:S02]  /*3a0f0*/  PRMT R25, R38, 0x5410, R29 ;  /* 0x0000541026197816 */ /* 0x008fe4000000001d */
[----:B------:R-:W-:-:S04]  /*3a100*/  LOP3.LUT R24, R39, 0xffff, RZ, 0xc0, !PT ;  /* 0x0000ffff27187812 */ /* 0x000fc800078ec0ff */
[----:B------:R-:W-:Y:S02]  /*3a110*/  PRMT R16, R16, 0x4210, R24 ;  /* 0x0000421010107816 */ /* 0x000fe40000000018 */
[----:B------:R-:W-:Y:S02]  /*3a120*/  PRMT R61, R37, 0x5410, R61 ;  /* 0x00005410253d7816 */ /* 0x000fe4000000003d */
[----:B------:R-:W0:Y:S01]  /*3a130*/  LDS.128 R36, [R57] ;  /* 0x0000000039247984 */ /* 0x000e220000000c00 */
[----:B------:R-:W-:-:S03]  /*3a140*/  NOP ;  /* 0x0000000000007918 */ /* 0x000fc60000000000 */
[----:B------:R1:W-:Y:S02]  /*3a150*/  STSM.16.M88.4 [R57], R16 ;  /* 0x0000001039007844 */ /* 0x0003e40000000200 */
[----:B-1----:R-:W-:Y:S02]  /*3a160*/  PRMT R16, R14, 0x5210, R33 ;  /* 0x000052100e107816 */ /* 0x002fe40000000021 */
[----:B------:R-:W-:Y:S02]  /*3a170*/  PRMT R17, R11, 0x5210, R34 ;  /* 0x000052100b117816 */ /* 0x000fe40000000022 */
[----:B------:R-:W-:Y:S01]  /*3a180*/  PRMT R18, R10, 0x5210, R35 ;  /* 0x000052100a127816 */ /* 0x000fe20000000023 */
[----:B------:R-:W-:Y:S01]  /*3a190*/  NOP ;  /* 0x0000000000007918 */ /* 0x000fe20000000000 */
[----:B------:R-:W1:Y:S04]  /*3a1a0*/  LDS.128 R32, [R57] ;  /* 0x0000000039207984 */ /* 0x000e680000000c00 */
[----:B------:R-:W-:Y:S04]  /*3a1b0*/  STL [R1], R25 ;  /* 0x0000001901007387 */ /* 0x000fe80000100800 */
[----:B0-----:R0:W-:Y:S04]  /*3a1c0*/  STL.64 [R1+0x50], R36 ;  /* 0x0000502401007387 */ /* 0x0011e80000100a00 */
[----:B------:R2:W-:Y:S04]  /*3a1d0*/  STL.64 [R1+0x58], R38 ;  /* 0x0000582601007387 */ /* 0x0005e80000100a00 */
[----:B------:R-:W3:Y:S04]  /*3a1e0*/  LDL.LU R11, [R1+0x3e0] ;  /* 0x0003e000010b7983 */ /* 0x000ee80000300800 */
[----:B------:R-:W4:Y:S04]  /*3a1f0*/  LDL.LU R29, [R1+0x3cc] ;  /* 0x0003cc00011d7983 */ /* 0x000f280000300800 */
[----:B------:R-:W4:Y:S04]  /*3a200*/  LDL.LU R28, [R1+0x3c8] ;  /* 0x0003c800011c7983 */ /* 0x000f280000300800 */
[----:B0-----:R-:W4:Y:S04]  /*3a210*/  LDL.LU R36, [R1+0x2fc] ;  /* 0x0002fc0001247983 */ /* 0x001f280000300800 */
[----:B------:R-:W4:Y:S04]  /*3a220*/  LDL.LU R37, [R1+0x2f4] ;  /* 0x0002f40001257983 */ /* 0x000f280000300800 */
[----:B--2---:R-:W2:Y:S04]  /*3a230*/  LDL.LU R38, [R1+0x2d4] ;  /* 0x0002d40001267983 */ /* 0x004ea80000300800 */
[----:B------:R-:W2:Y:S04]  /*3a240*/  LDL.LU R39, [R1+0x2d0] ;  /* 0x0002d00001277983 */ /* 0x000ea80000300800 */
[----:B------:R-:W2:Y:S04]  /*3a250*/  LDL.LU R10, [R1+0x3e4] ;  /* 0x0003e400010a7983 */ /* 0x000ea80000300800 */
[----:B------:R-:W2:Y:S04]  /*3a260*/  LDL.LU R27, [R1+0x33c] ;  /* 0x00033c00011b7983 */ /* 0x000ea80000300800 */
[----:B------:R-:W2:Y:S04]  /*3a270*/  LDL.LU R26, [R1+0x338] ;  /* 0x00033800011a7983 */ /* 0x000ea80000300800 */
[----:B-1----:R0:W-:Y:S04]  /*3a280*/  STL.64 [R1+0x30], R32 ;  /* 0x0000302001007387 */ /* 0x0021e80000100a00 */
[----:B------:R1:W-:Y:S04]  /*3a290*/  STL.64 [R1+0x38], R34 ;  /* 0x0000382201007387 */ /* 0x0003e80000100a00 */
[----:B------:R-:W2:Y:S01]  /*3a2a0*/  LDL.LU R25, [R1+0x328] ;  /* 0x0003280001197983 */ /* 0x000ea20000300800 */
[----:B------:R-:W-:Y:S01]  /*3a2b0*/  PRMT R19, R9, 0x5210, R47 ;  /* 0x0000521009137816 */ /* 0x000fe2000000002f */
[----:B------:R-:W-:-:S02]  /*3a2c0*/  NOP ;  /* 0x0000000000007918 */ /* 0x000fc40000000000 */
[----:B0-----:R-:W2:Y:S04]  /*3a2d0*/  LDL.LU R32, [R1+0x31c] ;  /* 0x00031c0001207983 */ /* 0x001ea80000300800 */
[----:B------:R-:W2:Y:S04]  /*3a2e0*/  LDL.LU R33, [R1+0x2dc] ;  /* 0x0002dc0001217983 */ /* 0x000ea80000300800 */
[----:B-1----:R-:W2:Y:S04]  /*3a2f0*/  LDL.LU R34, [R1+0x2e8] ;  /* 0x0002e80001227983 */ /* 0x002ea80000300800 */
[----:B------:R-:W2:Y:S04]  /*3a300*/  LDL.LU R35, [R1+0x2c0] ;  /* 0x0002c00001237983 */ /* 0x000ea80000300800 */
[----:B------:R-:W2:Y:S04]  /*3a310*/  LDL.LU R47, [R1+0x2c4] ;  /* 0x0002c400012f7983 */ /* 0x000ea80000300800 */
[----:B------:R-:W-:Y:S01]  /*3a320*/  STSM.16.M88.4 [R57], R16 ;  /* 0x0000001039007844 */ /* 0x000fe20000000200 */
[----:B------:R-:W-:-:S03]  /*3a330*/  NOP ;  /* 0x0000000000007918 */ /* 0x000fc60000000000 */
[----:B------:R-:W0:Y:S01]  /*3a340*/  LDS.128 R16, [R57] ;  /* 0x0000000039107984 */ /* 0x000e220000000c00 */
[----:B------:R-:W-:Y:S02]  /*3a350*/  PRMT R12, R12, 0x5210, R24 ;  /* 0x000052100c0c7816 */ /* 0x000fe40000000018 */
[----:B------:R-:W-:Y:S02]  /*3a360*/  PRMT R13, R13, 0x5210, R23 ;  /* 0x000052100d0d7816 */ /* 0x000fe40000000017 */
[----:B------:R-:W-:Y:S02]  /*3a370*/  PRMT R14, R8, 0x5210, R22 ;  /* 0x00005210080e7816 */ /* 0x000fe40000000016 */
[----:B------:R-:W-:Y:S01]  /*3a380*/  PRMT R15, R7, 0x5210, R15 ;  /* 0x00005210070f7816 */ /* 0x000fe2000000000f */
[----:B------:R-:W-:-:S04]  /*3a390*/  NOP ;  /* 0x0000000000007918 */ /* 0x000fc80000000000 */
[----:B------:R-:W-:Y:S04]  /*3a3a0*/  STSM.16.M88.4 [R57], R12 ;  /* 0x0000000c39007844 */ /* 0x000fe80000000200 */
[----:B0-----:R-:W-:Y:S04]  /*3a3b0*/  STL.64 [R1+0x170], R16 ;  /* 0x0001701001007387 */ /* 0x001fe80000100a00 */
[----:B------:R0:W-:Y:S02]  /*3a3c0*/  STL [R1+0x17c], R19 ;  /* 0x00017c1301007387 */ /* 0x0001e40000100800 */
[----:B0-----:R-:W-:Y:S01]  /*3a3d0*/  IMAD.MOV.U32 R19, RZ, RZ, R18 ;  /* 0x000000ffff137224 */ /* 0x001fe200078e0012 */
[----:B---3--:R-:W-:-:S02]  /*3a3e0*/  LOP3.LUT R17, R11, 0xffff, RZ, 0xc0, !PT ;  /* 0x0000ffff0b117812 */ /* 0x008fc400078ec0ff */
[----:B----4-:R-:W-:Y:S02]  /*3a3f0*/  LOP3.LUT R16, R29, 0xffff, RZ, 0xc0, !PT ;  /* 0x0000ffff1d107812 */ /* 0x010fe400078ec0ff */
[----:B------:R-:W-:Y:S02]  /*3a400*/  LOP3.LUT R15, R28, 0xffff, RZ, 0xc0, !PT ;  /* 0x0000ffff1c0f7812 */ /* 0x000fe400078ec0ff */
[----:B------:R-:W-:Y:S02]  /*3a410*/  PRMT R9, R37, 0x4210, R17 ;  /* 0x0000421025097816 */ /* 0x000fe40000000011 */
[----:B--2---:R-:W-:Y:S02]  /*3a420*/  PRMT R11, R39, 0x4210, R15 ;  /* 0x00004210270b7816 */ /* 0x004fe4000000000f */
[----:B------:R-:W-:Y:S02]  /*3a430*/  LOP3.LUT R18, R10, 0xffff, RZ, 0xc0, !PT ;  /* 0x0000ffff0a127812 */ /* 0x000fe400078ec0ff */
[----:B------:R-:W-:-:S02]  /*3a440*/  PRMT R10, R38, 0x4210, R16 ;  /* 0x00004210260a7816 */ /* 0x000fc40000000010 */
[----:B------:R-:W-:Y:S01]  /*3a450*/  PRMT R8, R36, 0x4210, R18 ;  /* 0x0000421024087816 */ /* 0x000fe20000000012 */
[----:B------:R-:W-:Y:S01]  /*3a460*/  NOP ;  /* 0x0000000000007918 */ /* 0x000fe20000000000 */
[----:B------:R-:W0:Y:S01]  /*3a470*/  LDS.128 R36, [R57] ;  /* 0x0000000039247984 */ /* 0x000e220000000c00 */
[----:B------:R-:W-:-:S03]  /*3a480*/  NOP ;  /* 0x0000000000007918 */ /* 0x000fc60000000000 */
[----:B------:R1:W-:Y:S01]  /*3a490*/  STSM.16.M88.4 [R57], R8 ;  /* 0x0000000839007844 */ /* 0x0003e20000000200 */
[----:B------:R-:W-:Y:S02]  /*3a4a0*/  LOP3.LUT R14, R27, 0xffff, RZ, 0xc0, !PT ;  /* 0x0000ffff1b0e7812 */ /* 0x000fe400078ec0ff */
[----:B------:R-:W-:Y:S02]  /*3a4b0*/  LOP3.LUT R13, R26, 0xffff, RZ, 0xc0, !PT ;  /* 0x0000ffff1a0d7812 */ /* 0x000fe400078ec0ff */
[----:B------:R-:W-:Y:S01]  /*3a4c0*/  LOP3.LUT R12, R25, 0xffff, RZ, 0xc0, !PT ;  /* 0x0000ffff190c7812 */ /* 0x000fe200078ec0ff */
[----:B------:R-:W-:Y:S01]  /*3a4d0*/  NOP ;  /* 0x0000000000007918 */ /* 0x000fe20000000000 */
[----:B------:R-:W2:Y:S01]  /*3a4e0*/  LDS.128 R24, [R57] ;  /* 0x0000000039187984 */ /* 0x000ea20000000c00 */
[----:B------:R-:W-:Y:S02]  /*3a4f0*/  LOP3.LUT R7, R32, 0xffff, RZ, 0xc0, !PT ;  /* 0x0000ffff20077812 */ /* 0x000fe400078ec0ff */
[----:B-1----:R-:W-:-:S02]  /*3a500*/  PRMT R8, R33, 0x4210, R14 ;  /* 0x0000421021087816 */ /* 0x002fc4000000000e */
[----:B------:R-:W-:Y:S02]  /*3a510*/  PRMT R9, R34, 0x4210, R13 ;  /* 0x0000421022097816 */ /* 0x000fe4000000000d */
[----:B------:R-:W-:Y:S01]  /*3a520*/  PRMT R10, R35, 0x4210, R12 ;  /* 0x00004210230a7816 */ /* 0x000fe2000000000c */
[----:B------:R-:W-:Y:S01]  /*3a530*/  NOP ;  /* 0x0000000000007918 */ /* 0x000fe20000000000 */
[----:B------:R-:W-:-:S05]  /*3a540*/  PRMT R11, R47, 0x4210, R7 ;  /* 0x000042102f0b7816 */ /* 0x000fca0000000007 */
[----:B------:R-:W-:Y:S01]  /*3a550*/  STSM.16.M88.4 [R57], R8 ;  /* 0x0000000839007844 */ /* 0x000fe20000000200 */
[----:B------:R-:W-:-:S03]  /*3a560*/  NOP ;  /* 0x0000000000007918 */ /* 0x000fc60000000000 */
[----:B------:R-:W1:Y:S04]  /*3a570*/  LDS.128 R32, [R57] ;  /* 0x0000000039207984 */ /* 0x000e680000000c00 */
[----:B0-----:R-:W-:Y:S04]  /*3a580*/  STL.64 [R1+0x150], R36 ;  /* 0x0001502401007387 */ /* 0x001fe80000100a00 */
[----:B------:R0:W-:Y:S04]  /*3a590*/  STL.64 [R1+0x158], R38 ;  /* 0x0001582601007387 */ /* 0x0001e80000100a00 */
[----:B0-----:R-:W3:Y:S04]  /*3a5a0*/  LDL.LU.64 R38, [R1+0x17b8] ;  /* 0x0017b80001267983 */ /* 0x001ee80000300a00 */
[----:B------:R-:W4:Y:S04]  /*3a5b0*/  LDL.LU.64 R36, [R1+0x17b0] ;  /* 0x0017b00001247983 */ /* 0x000f280000300a00 */
[----:B------:R-:W3:Y:S04]  /*3a5c0*/  LDL.LU R22, [R1+0x2a8] ;  /* 0x0002a80001167983 */ /* 0x000ee80000300800 */
[----:B------:R-:W4:Y:S04]  /*3a5d0*/  LDL.LU R23, [R1+0x354] ;  /* 0x0003540001177983 */ /* 0x000f280000300800 */
[----:B--2---:R0:W-:Y:S04]  /*3a5e0*/  STL.64 [R1+0x160], R24 ;  /* 0x0001601801007387 */ /* 0x0041e80000100a00 */
[----:B------:R2:W-:Y:S01]  /*3a5f0*/  STL.64 [R1+0x168], R26 ;  /* 0x0001681a01007387 */ /* 0x0005e20000100a00 */
[----:B------:R-:W-:-:S03]  /*3a600*/  PRMT R8, R3, 0x5210, R18 ;  /* 0x0000521003087816 */ /* 0x000fc60000000012 */
[----:B0-----:R-:W3:Y:S04]  /*3a610*/  LDL.LU R24, [R1+0x350] ;  /* 0x0003500001187983 */ /* 0x001ee80000300800 */
[----:B------:R-:W4:Y:S04]  /*3a620*/  LDL.LU R29, [R1+0x344] ;  /* 0x00034400011d7983 */ /* 0x000f280000300800 */
[----:B------:R-:W4:Y:S04]  /*3a630*/  LDL.LU R28, [R1+0x340] ;  /* 0x00034000011c7983 */ /* 0x000f280000300800 */
[----:B--2---:R-:W2:Y:S04]  /*3a640*/  LDL.LU R27, [R1+0x290] ;  /* 0x00029000011b7983 */ /* 0x004ea80000300800 */
[----:B------:R-:W2:Y:S01]  /*3a650*/  LDL.LU R26, [R1+0x288] ;  /* 0x00028800011a7983 */ /* 0x000ea20000300800 */
[----:B------:R-:W-:-:S03]  /*3a660*/  PRMT R9, R4, 0x5210, R17 ;  /* 0x0000521004097816 */ /* 0x000fc60000000011 */
[----:B------:R-:W2:Y:S01]  /*3a670*/  LDL.LU R25, [R1+0x284] ;  /* 0x0002840001197983 */ /* 0x000ea20000300800 */
[----:B------:R-:W-:-:S03]  /*3a680*/  PRMT R10, R5, 0x5210, R16 ;  /* 0x00005210050a7816 */ /* 0x000fc60000000010 */
[----:B------:R-:W2:Y:S01]  /*3a690*/  LDL.LU R47, [R1+0x250] ;  /* 0x00025000012f7983 */ /* 0x000ea20000300800 */
[----:B------:R-:W-:Y:S01]  /*3a6a0*/  PRMT R11, R6, 0x5210, R15 ;  /* 0x00005210060b7816 */ /* 0x000fe2000000000f */
[----:B------:R-:W-:Y:S02]  /*3a6b0*/  NOP ;  /* 0x0000000000007918 */ /* 0x000fe40000000000 */
[----:B------:R-:W2:Y:S04]  /*3a6c0*/  LDL.LU R3, [R1+0x2b8] ;  /* 0x0002b80001037983 */ /* 0x000ea80000300800 */
[----:B------:R-:W2:Y:S04]  /*3a6d0*/  LDL.LU R18, [R1+0x270] ;  /* 0x0002700001127983 */ /* 0x000ea80000300800 */
[----:B------:R-:W2:Y:S04]  /*3a6e0*/  LDL.LU R17, [R1+0x2a0] ;  /* 0x0002a00001117983 */ /* 0x000ea80000300800 */
[----:B------:R-:W2:Y:S04]  /*3a6f0*/  LDL.LU R16, [R1+0x3d8] ;  /* 0x0003d80001107983 */ /* 0x000ea80000300800 */
[----:B------:R-:W2:Y:S04]  /*3a700*/  LDL.LU R15, [R1+0x3ec] ;  /* 0x0003ec00010f7983 */ /* 0x000ea80000300800 */
[----:B-1----:R-:W-:Y:S04]  /*3a710*/  STL.64 [R1+0x140], R32 ;  /* 0x0001402001007387 */ /* 0x002fe80000100a00 */
[----:B------:R0:W-:Y:S04]  /*3a720*/  STSM.16.M88.4 [R57], R8 ;  /* 0x0000000839007844 */ /* 0x0001e80000000200 */
[----:B------:R-:W-:Y:S01]  /*3a730*/  STL.64 [R1+0x148], R34 ;  /* 0x0001482201007387 */ /* 0x000fe20000100a00 */
[----:B------:R-:W-:-:S03]  /*3a740*/  NOP ;  /* 0x0000000000007918 */ /* 0x000fc60000000000 */
[----:B------:R-:W1:Y:S04]  /*3a750*/  LDS.128 R32, [R57] ;  /* 0x0000000039207984 */ /* 0x000e680000000c00 */
[----:B0-----:R-:W2:Y:S04]  /*3a760*/  LDL.LU R10, [R1+0x3e8] ;  /* 0x0003e800010a7983 */ /* 0x001ea80000300800 */
[----:B------:R-:W2:Y:S04]  /*3a770*/  LDL.LU R11, [R1+0x3dc] ;  /* 0x0003dc00010b7983 */ /* 0x000ea80000300800 */
[----:B-1----:R-:W-:Y:S04]  /*3a780*/  STL.64 [R1+0x40], R32 ;  /* 0x0000402001007387 */ /* 0x002fe80000100a00 */
[----:B------:R0:W-:Y:S04]  /*3a790*/  STL.64 [R1+0x48], R34 ;  /* 0x0000482201007387 */ /* 0x0001e80000100a00 */
[----:B0-----:R-:W2:Y:S01]  /*3a7a0*/  LDL.LU.64 R34, [R1+0x17a8] ;  /* 0x0017a80001227983 */ /* 0x001ea20000300a00 */
[----:B------:R-:W-:-:S02]  /*3a7b0*/  PRMT R4, R30, 0x5210, R14 ;  /* 0x000052101e047816 */ /* 0x000fc4000000000e */
[----:B------:R-:W-:Y:S01]  /*3a7c0*/  PRMT R5, R31, 0x5210, R13 ;  /* 0x000052101f057816 */ /* 0x000fe2000000000d */
[----:B------:R-:W2:Y:S01]  /*3a7d0*/  LDL.LU.64 R32, [R1+0x17a0] ;  /* 0x0017a00001207983 */ /* 0x000ea20000300a00 */
[----:B------:R-:W-:Y:S02]  /*3a7e0*/  PRMT R6, R0, 0x5210, R12 ;  /* 0x0000521000067816 */ /* 0x000fe4000000000c */
[----:B------:R-:W-:Y:S01]  /*3a7f0*/  PRMT R7, R2, 0x5210, R7 ;  /* 0x0000521002077816 */ /* 0x000fe20000000007 */
[----:B------:R-:W-:-:S04]  /*3a800*/  NOP ;  /* 0x0000000000007918 */ /* 0x000fc80000000000 */
[----:B------:R-:W-:Y:S01]  /*3a810*/  STSM.16.M88.4 [R57], R4 ;  /* 0x0000000439007844 */ /* 0x000fe20000000200 */
[----:B------:R-:W-:-:S03]  /*3a820*/  NOP ;  /* 0x0000000000007918 */ /* 0x000fc60000000000 */
[----:B------:R-:W0:Y:S04]  /*3a830*/  LDS.128 R4, [R57] ;  /* 0x0000000039047984 */ /* 0x000e280000000c00 */
[----:B0-----:R2:W-:Y:S04]  /*3a840*/  STL.64 [R1+0x130], R4 ;  /* 0x0001300401007387 */ /* 0x0015e80000100a00 */
[----:B------:R0:W-:Y:S01]  /*3a850*/  STL.64 [R1+0x138], R6 ;  /* 0x0001380601007387 */ /* 0x0001e20000100a00 */
[----:B---3--:R-:W-:Y:S02]  /*3a860*/  LOP3.LUT R2, R24, 0xffff, RZ, 0xc0, !PT ;  /* 0x0000ffff18027812 */ /* 0x008fe400078ec0ff */
[----:B----4-:R-:W-:-:S02]  /*3a870*/  LOP3.LUT R0, R29, 0xffff, RZ, 0xc0, !PT ;  /* 0x0000ffff1d007812 */ /* 0x010fc400078ec0ff */
[----:B--2---:R-:W-:Y:S02]  /*3a880*/  PRMT R5, R26, 0x4210, R2 ;  /* 0x000042101a057816 */ /* 0x004fe40000000002 */
[----:B0-----:R-:W-:Y:S02]  /*3a890*/  PRMT R6, R25, 0x4210, R0 ;  /* 0x0000421019067816 */ /* 0x001fe40000000000 */
[----:B------:R-:W-:Y:S02]  /*3a8a0*/  LOP3.LUT R12, R16, 0xffff, RZ, 0xc0, !PT ;  /* 0x0000ffff100c7812 */ /* 0x000fe400078ec0ff */
[----:B------:R-:W-:-:S04]  /*3a8b0*/  LOP3.LUT R15, R15, 0xffff, RZ, 0xc0, !PT ;  /* 0x0000ffff0f0f7812 */ /* 0x000fc800078ec0ff */
[----:B------:R-:W-:Y:S02]  /*3a8c0*/  PRMT R8, R17, 0x4210, R15 ;  /* 0x0000421011087816 */ /* 0x000fe4000000000f */
[----:B------:R-:W-:Y:S02]  /*3a8d0*/  LOP3.LUT R14, R10, 0xffff, RZ, 0xc0, !PT ;  /* 0x0000ffff0a0e7812 */ /* 0x000fe400078ec0ff */
[----:B------:R-:W-:Y:S02]  /*3a8e0*/  LOP3.LUT R13, R11, 0xffff, RZ, 0xc0, !PT ;  /* 0x0000ffff0b0d7812 */ /* 0x000fe400078ec0ff */
[----:B------:R-:W-:Y:S02]  /*3a8f0*/  PRMT R9, R3, 0x4210, R14 ;  /* 0x0000421003097816 */ /* 0x000fe4000000000e */
[----:B------:R-:W-:Y:S02]  /*3a900*/  PRMT R10, R18, 0x4210, R13 ;  /* 0x00004210120a7816 */ /* 0x000fe4000000000d */
[----:B------:R-:W-:Y:S01]  /*3a910*/  PRMT R11, R22, 0x4210, R12 ;  /* 0x00004210160b7816 */ /* 0x000fe2000000000c */
[----:B------:R-:W-:Y:S01]  /*3a920*/  NOP ;  /* 0x0000000000007918 */ /* 0x000fe20000000000 */
[----:B------:R-:W-:-:S03]  /*3a930*/  LOP3.LUT R3, R23, 0xffff, RZ, 0xc0, !PT ;  /* 0x0000ffff17037812 */ /* 0x000fc600078ec0ff */
[----:B------:R0:W-:Y:S01]  /*3a940*/  STSM.16.M88.4 [R57], R8 ;  /* 0x0000000839007844 */ /* 0x0001e20000000200 */
[----:B------:R-:W-:Y:S01]  /*3a950*/  PRMT R4, R27, 0x4210, R3 ;  /* 0x000042101b047816 */ /* 0x000fe20000000003 */
[----:B------:R-:W-:Y:S02]  /*3a960*/  NOP ;  /* 0x0000000000007918 */ /* 0x000fe40000000000 */
[----:B------:R-:W1:Y:S01]  /*3a970*/  LDS.128 R24, [R57] ;  /* 0x0000000039187984 */ /* 0x000e620000000c00 */
[----:B0-----:R-:W-:-:S03]  /*3a980*/  LOP3.LUT R8, R28, 0xffff, RZ, 0xc0, !PT ;  /* 0x0000ffff1c087812 */ /* 0x001fc600078ec0ff */
[----:B------:R-:W2:Y:S01]  /*3a990*/  LDL.LU R9, [R1+0x42c] ;  /* 0x00042c0001097983 */ /* 0x000ea20000300800 */
[----:B------:R-:W-:-:S03]  /*3a9a0*/  PRMT R7, R47, 0x4210, R8 ;  /* 0x000042102f077816 */ /* 0x000fc60000000008 */
[----:B------:R-:W3:Y:S01]  /*3a9b0*/  LDL.LU R10, [R1+0x3fc] ;  /* 0x0003fc00010a7983 */ /* 0x000ee20000300800 */
[----:B------:R-:W-:-:S03]  /*3a9c0*/  NOP ;  /* 0x0000000000007918 */ /* 0x000fc60000000000 */
[----:B------:R0:W-:Y:S02]  /*3a9d0*/  STSM.16.M88.4 [R57], R4 ;  /* 0x0000000439007844 */ /* 0x0001e40000000200 */
[----:B0-----:R-:W-:Y:S02]  /*3a9e0*/  PRMT R4, R34, 0x5210, R15 ;  /* 0x0000521022047816 */ /* 0x001fe4000000000f */
[----:B-1----:R-:W-:Y:S04]  /*3a9f0*/  STL.64 [R1+0xe0], R24 ;  /* 0x0000e01801007387 */ /* 0x002fe80000100a00 */
[----:B------:R-:W-:Y:S01]  /*3aa00*/  STL.64 [R1+0xe8], R26 ;  /* 0x0000e81a01007387 */ /* 0x000fe20000100a00 */
[----:B------:R-:W-:-:S03]  /*3aa10*/  NOP ;  /* 0x0000000000007918 */ /* 0x000fc60000000000 */
[----:B------:R-:W4:Y:S04]  /*3aa20*/  LDL.LU R11, [R1+0x3f8] ;  /* 0x0003f800010b7983 */ /* 0x000f280000300800 */
[----:B------:R-:W4:Y:S04]  /*3aa30*/  LDL.LU R31, [R1+0x318] ;  /* 0x00031800011f7983 */ /* 0x000f280000300800 */
[----:B------:R-:W4:Y:S04]  /*3aa40*/  LDL.LU R30, [R1+0x304] ;  /* 0x00030400011e7983 */ /* 0x000f280000300800 */
[----:B------:R-:W4:Y:S04]  /*3aa50*/  LDL.LU R16, [R1+0x2ec] ;  /* 0x0002ec0001107983 */ /* 0x000f280000300800 */
[----:B------:R-:W4:Y:S04]  /*3aa60*/  LDL.LU R17, [R1+0x300] ;  /* 0x0003000001117983 */ /* 0x000f280000300800 */
[----:B------:R-:W2:Y:S04]  /*3aa70*/  LDL.LU R15, [R1+0x438] ;  /* 0x00043800010f7983 */ /* 0x000ea80000300800 */
[----:B------:R-:W0:Y:S04]  /*3aa80*/  LDS.128 R24, [R57] ;  /* 0x0000000039187984 */ /* 0x000e280000000c00 */
[----:B------:R-:W4:Y:S04]  /*3aa90*/  LDL.LU R18, [R1+0x364] ;  /* 0x0003640001127983 */ /* 0x000f280000300800 */
[----:B0-----:R0:W-:Y:S04]  /*3aaa0*/  STL.64 [R1+0xd0], R24 ;  /* 0x0000d01801007387 */ /* 0x0011e80000100a00 */
[----:B------:R1:W-:Y:S04]  /*3aab0*/  STL.64 [R1+0xd8], R26 ;  /* 0x0000d81a01007387 */ /* 0x0003e80000100a00 */
[----:B0-----:R-:W4:Y:S04]  /*3aac0*/  LDL.LU R24, [R1+0x360] ;  /* 0x0003600001187983 */ /* 0x001f280000300800 */
[----:B------:R-:W4:Y:S04]  /*3aad0*/  LDL.LU R29, [R1+0x35c] ;  /* 0x00035c00011d7983 */ /* 0x000f280000300800 */
[----:B------:R-:W4:Y:S04]  /*3aae0*/  LDL.LU R28, [R1+0x358] ;  /* 0x00035800011c7983 */ /* 0x000f280000300800 */
[----:B-1----:R-:W4:Y:S04]  /*3aaf0*/  LDL.LU R27, [R1+0x34c] ;  /* 0x00034c00011b7983 */ /* 0x002f280000300800 */
[----:B------:R-:W4:Y:S04]  /*3ab00*/  LDL.LU R26, [R1+0x324] ;  /* 0x00032400011a7983 */ /* 0x000f280000300800 */
[----:B------:R-:W4:Y:S04]  /*3ab10*/  LDL.LU R25, [R1+0x320] ;  /* 0x0003200001197983 */ /* 0x000f280000300800 */
[----:B------:R-:W4:Y:S01]  /*3ab20*/  LDL.LU R47, [R1+0x298] ;  /* 0x00029800012f7983 */ /* 0x000f220000300800 */
[----:B------:R-:W-:-:S02]  /*3ab30*/  PRMT R5, R33, 0x5210, R14 ;  /* 0x0000521021057816 */ /* 0x000fc4000000000e */
[----:B------:R-:W-:Y:S02]  /*3ab40*/  PRMT R6, R32, 0x5210, R13 ;  /* 0x0000521020067816 */ /* 0x000fe4000000000d */
[----:B------:R-:W-:Y:S01]  /*3ab50*/  PRMT R7, R20, 0x5210, R12 ;  /* 0x0000521014077816 */ /* 0x000fe2000000000c */
[----:B------:R-:W-:-:S04]  /*3ab60*/  NOP ;  /* 0x0000000000007918 */ /* 0x000fc80000000000 */
[----:B------:R0:W-:Y:S02]  /*3ab70*/  STSM.16.M88.4 [R57], R4 ;  /* 0x0000000439007844 */ /* 0x0001e40000000200 */
[----:B0-----:R-:W-:Y:S02]  /*3ab80*/  PRMT R4, R37, 0x5210, R3 ;  /* 0x0000521025047816 */ /* 0x001fe40000000003 */
[----:B------:R-:W-:Y:S02]  /*3ab90*/  PRMT R5, R36, 0x5210, R2 ;  /* 0x0000521024057816 */ /* 0x000fe40000000002 */
[----:B------:R-:W-:Y:S02]  /*3aba0*/  PRMT R6, R35, 0x5210, R0 ;  /* 0x0000521023067816 */ /* 0x000fe40000000000 */
[----:B------:R-:W-:Y:S01]  /*3abb0*/  PRMT R7, R21, 0x5210, R8 ;  /* 0x0000521015077816 */ /* 0x000fe20000000008 */
[----:B------:R-:W-:Y:S01]  /*3abc0*/  NOP ;  /* 0x0000000000007918 */ /* 0x000fe20000000000 */
[----:B------:R-:W0:Y:S01]  /*3abd0*/  LDS.128 R20, [R57] ;  /* 0x0000000039147984 */ /* 0x000e220000000c00 */
[----:B------:R-:W-:-:S03]  /*3abe0*/  NOP ;  /* 0x0000000000007918 */ /* 0x000fc60000000000 */
[----:B------:R1:W-:Y:S04]  /*3abf0*/  STSM.16.M88.4 [R57], R4 ;  /* 0x0000000439007844 */ /* 0x0003e80000000200 */
[----:B0-----:R-:W-:Y:S04]  /*3ac00*/  STL.64 [R1+0x1750], R20 ;  /* 0x0017501401007387 */ /* 0x001fe80000100a00 */
[----:B------:R-:W-:Y:S01]  /*3ac10*/  STL.64 [R1+0x1748], R22 ;  /* 0x0017481601007387 */ /* 0x000fe20000100a00 */
[----:B--2---:R-:W-:Y:S01]  /*3ac20*/  LOP3.LUT R0, R15, 0xffff, RZ, 0xc0, !PT ;  /* 0x0000ffff0f007812 */ /* 0x004fe200078ec0ff */
[----:B------:R-:W-:-:S02]  /*3ac30*/  NOP ;  /* 0x0000000000007918 */ /* 0x000fc40000000000 */
[----:B------:R-:W0:Y:S01]  /*3ac40*/  LDS.128 R12, [R57] ;  /* 0x00000000390c7984 */ /* 0x000e220000000c00 */
[----:B------:R-:W-:Y:S02]  /*3ac50*/  LOP3.LUT R2, R9, 0xffff, RZ, 0xc0, !PT ;  /* 0x0000ffff09027812 */ /* 0x000fe400078ec0ff */
[----:B---3--:R-:W-:Y:S02]  /*3ac60*/  LOP3.LUT R3, R10, 0xffff, RZ, 0xc0, !PT ;  /* 0x0000ffff0a037812 */ /* 0x008fe400078ec0ff */
[----:B----4-:R-:W-:Y:S02]  /*3ac70*/  LOP3.LUT R8, R11, 0xffff, RZ, 0xc0, !PT ;  /* 0x0000ffff0b087812 */ /* 0x010fe400078ec0ff */
[----:B-1----:R-:W-:Y:S01]  /*3ac80*/  PRMT R4, R31, 0x4210, R0 ;  /* 0x000042101f047816 */ /* 0x002fe20000000000 */
[----:B0-----:R0:W-:Y:S04]  /*3ac90*/  STL.64 [R1+0xc0], R12 ;  /* 0x0000c00c01007387 */ /* 0x0011e80000100a00 */
[----:B------:R1:W-:Y:S04]  /*3aca0*/  STL.64 [R1+0xc8], R14 ;  /* 0x0000c80e01007387 */ /* 0x0003e80000100a00 */
[----:B------:R-:W2:Y:S04]  /*3acb0*/  LDL.LU R23, [R1+0x468] ;  /* 0x0004680001177983 */ /* 0x000ea80000300800 */
[----:B------:R-:W3:Y:S04]  /*3acc0*/  LDL.LU R20, [R1+0x464] ;  /* 0x0004640001147983 */ /* 0x000ee80000300800 */
[----:B------:R-:W4:Y:S04]  /*3acd0*/  LDL.LU R21, [R1+0x44c] ;  /* 0x00044c0001157983 */ /* 0x000f280000300800 */
[----:B------:R-:W4:Y:S04]  /*3ace0*/  LDL.LU R35, [R1+0x43c] ;  /* 0x00043c0001237983 */ /* 0x000f280000300800 */
[----:B------:R-:W4:Y:S01]  /*3acf0*/  LDL.LU R36, [R1+0x388] ;  /* 0x0003880001247983 */ /* 0x000f220000300800 */
[----:B------:R-:W-:-:S03]  /*3ad00*/  PRMT R5, R30, 0x4210, R2 ;  /* 0x000042101e057816 */ /* 0x000fc60000000002 */
[----:B------:R-:W4:Y:S01]  /*3ad10*/  LDL.LU R37, [R1+0x384] ;  /* 0x0003840001257983 */ /* 0x000f220000300800 */
[----:B------:R-:W-:-:S03]  /*3ad20*/  PRMT R6, R16, 0x4210, R3 ;  /* 0x0000421010067816 */ /* 0x000fc60000000003 */
[----:B------:R-:W4:Y:S01]  /*3ad30*/  LDL.LU R32, [R1+0x380] ;  /* 0x0003800001207983 */ /* 0x000f220000300800 */
[----:B------:R-:W-:Y:S01]  /*3ad40*/  PRMT R7, R17, 0x4210, R8 ;  /* 0x0000421011077816 */ /* 0x000fe20000000008 */
[----:B------:R-:W-:Y:S02]  /*3ad50*/  NOP ;  /* 0x0000000000007918 */ /* 0x000fe40000000000 */
[----:B0-----:R-:W4:Y:S01]  /*3ad60*/  LDL.LU R13, [R1+0x2a4] ;  /* 0x0002a400010d7983 */ /* 0x001f220000300800 */
[----:B------:R-:W-:-:S03]  /*3ad70*/  LOP3.LUT R12, R28, 0xffff, RZ, 0xc0, !PT ;  /* 0x0000ffff1c0c7812 */ /* 0x000fc600078ec0ff */
[----:B------:R-:W4:Y:S04]  /*3ad80*/  LDL.LU R33, [R1+0x374] ;  /* 0x0003740001217983 */ /* 0x000f280000300800 */
[----:B-1----:R-:W4:Y:S01]  /*3ad90*/  LDL.LU R14, [R1+0x370] ;  /* 0x00037000010e7983 */ /* 0x002f220000300800 */
[----:B------:R-:W-:-:S03]  /*3ada0*/  LOP3.LUT R9, R18, 0xffff, RZ, 0xc0, !PT ;  /* 0x0000ffff12097812 */ /* 0x000fc600078ec0ff */
[----:B------:R-:W4:Y:S04]  /*3adb0*/  LDL.LU R34, [R1+0x36c] ;  /* 0x00036c0001227983 */ /* 0x000f280000300800 */
[----:B------:R-:W4:Y:S04]  /*3adc0*/  LDL.LU R15, [R1+0x368] ;  /* 0x00036800010f7983 */ /* 0x000f280000300800 */
[----:B------:R-:W4:Y:S04]  /*3add0*/  LDL.LU R16, [R1+0x3c4] ;  /* 0x0003c40001107983 */ /* 0x000f280000300800 */
[----:B------:R0:W-:Y:S04]  /*3ade0*/  STSM.16.M88.4 [R57], R4 ;  /* 0x0000000439007844 */ /* 0x0001e80000000200 */
[----:B------:R-:W4:Y:S04]  /*3adf0*/  LDL.LU R17, [R1+0x3b0] ;  /* 0x0003b00001117983 */ /* 0x000f280000300800 */
[----:B------:R-:W4:Y:S01]  /*3ae00*/  LDL.LU R18, [R1+0x3ac] ;  /* 0x0003ac0001127983 */ /* 0x000f220000300800 */
[----:B0-----:R-:W-:-:S03]  /*3ae10*/  PRMT R7, R47, 0x4210, R12 ;  /* 0x000042102f077816 */ /* 0x001fc6000000000c */
[----:B------:R-:W4:Y:S01]  /*3ae20*/  LDL.LU R47, [R1+0x3a8] ;  /* 0x0003a800012f7983 */ /* 0x000f220000300800 */
[----:B------:R-:W-:Y:S02]  /*3ae30*/  LOP3.LUT R11, R24, 0xffff, RZ, 0xc0, !PT ;  /* 0x0000ffff180b7812 */ /* 0x000fe400078ec0ff */
[----:B------:R-:W-:Y:S01]  /*3ae40*/  LOP3.LUT R10, R29, 0xffff, RZ, 0xc0, !PT ;  /* 0x0000ffff1d0a7812 */ /* 0x000fe200078ec0ff */
[----:B------:R-:W-:Y:S01]  /*3ae50*/  NOP ;  /* 0x0000000000007918 */ /* 0x000fe20000000000 */
[----:B------:R-:W-:Y:S01]  /*3ae60*/  PRMT R4, R27, 0x4210, R9 ;  /* 0x000042101b047816 */ /* 0x000fe20000000009 */
[----:B------:R-:W0:Y:S01]  /*3ae70*/  LDS.128 R28, [R57] ;  /* 0x00000000391c7984 */ /* 0x000e220000000c00 */
[----:B------:R-:W-:Y:S02]  /*3ae80*/  PRMT R5, R26, 0x4210, R11 ;  /* 0x000042101a057816 */ /* 0x000fe4000000000b */
[----:B------:R-:W-:Y:S01]  /*3ae90*/  PRMT R6, R25, 0x4210, R10 ;  /* 0x0000421019067816 */ /* 0x000fe2000000000a */
[----:B------:R-:W-:-:S04]  /*3aea0*/  NOP ;  /* 0x0000000000007918 */ /* 0x000fc80000000000 */
[----:B------:R1:W-:Y:S01]  /*3aeb0*/  STSM.16.M88.4 [R57], R4 ;  /* 0x0000000439007844 */ /* 0x0003e20000000200 */
[----:B------:R-:W-:-:S03]  /*3aec0*/  NOP ;  /* 0x0000000000007918 */ /* 0x000fc60000000000 */
[----:B------:R-:W0:Y:S01]  /*3aed0*/  LDS.128 R24, [R57] ;  /* 0x0000000039187984 */ /* 0x000e220000000c00 */
[----:B-1----:R-:W-:Y:S02]  /*3aee0*/  PRMT R4, R43, 0x5210, R0 ;  /* 0x000052102b047816 */ /* 0x002fe40000000000 */
[----:B------:R-:W-:Y:S02]  /*3aef0*/  PRMT R5, R41, 0x5210, R2 ;  /* 0x0000521029057816 */ /* 0x000fe40000000002 */
[----:B------:R-:W-:Y:S02]  /*3af00*/  PRMT R6, R40, 0x5210, R3 ;  /* 0x0000521028067816 */ /* 0x000fe40000000003 */
[----:B------:R-:W-:Y:S01]  /*3af10*/  PRMT R7, R38, 0x5210, R8 ;  /* 0x0000521026077816 */ /* 0x000fe20000000008 */
[----:B------:R-:W-:-:S04]  /*3af20*/  NOP ;  /* 0x0000000000007918 */ /* 0x000fc80000000000 */
[----:B------:R1:W-:Y:S02]  /*3af30*/  STSM.16.M88.4 [R57], R4 ;  /* 0x0000000439007844 */ /* 0x0003e40000000200 */
[----:B-1----:R-:W-:Y:S02]  /*3af40*/  PRMT R4, R46, 0x5210, R9 ;  /* 0x000052102e047816 */ /* 0x002fe40000000009 */
[----:B------:R-:W-:Y:S02]  /*3af50*/  PRMT R6, R44, 0x5210, R10 ;  /* 0x000052102c067816 */ /* 0x000fe4000000000a */
[----:B------:R-:W-:Y:S01]  /*3af60*/  PRMT R5, R45, 0x5210, R11 ;  /* 0x000052102d057816 */ /* 0x000fe2000000000b */
[----:B------:R-:W-:Y:S01]  /*3af70*/  NOP ;  /* 0x0000000000007918 */ /* 0x000fe20000000000 */
[----:B------:R-:W1:Y:S01]  /*3af80*/  LDS.128 R8, [R57] ;  /* 0x0000000039087984 */ /* 0x000e620000000c00 */
[----:B------:R-:W-:Y:S01]  /*3af90*/  PRMT R7, R39, 0x5210, R12 ;  /* 0x0000521027077816 */ /* 0x000fe2000000000c */
[----:B------:R-:W-:-:S04]  /*3afa0*/  NOP ;  /* 0x0000000000007918 */ /* 0x000fc80000000000 */
[----:B------:R-:W-:Y:S04]  /*3afb0*/  STSM.16.M88.4 [R57], R4 ;  /* 0x0000000439007844 */ /* 0x000fe80000000200 */
[----:B0-----:R-:W-:Y:S04]  /*3afc0*/  STL [R1+0x1740], R28 ;  /* 0x0017401c01007387 */ /* 0x001fe80000100800 */
[----:B------:R-:W-:Y:S04]  /*3afd0*/  STL [R1+0x1730], R29 ;  /* 0x0017301d01007387 */ /* 0x000fe80000100800 */
[----:B------:R-:W-:Y:S04]  /*3afe0*/  STL [R1+0x1700], R31 ;  /* 0x0017001f01007387 */ /* 0x000fe80000100800 */
[----:B------:R-:W-:Y:S04]  /*3aff0*/  STL [R1+0x1744], R24 ;  /* 0x0017441801007387 */ /* 0x000fe80000100800 */
[----:B------:R-:W-:Y:S04]  /*3b000*/  STL [R1+0x1720], R25 ;  /* 0x0017201901007387 */ /* 0x000fe80000100800 */
[----:B------:R-:W-:Y:S01]  /*3b010*/  STL.64 [R1+0x1710], R26 ;  /* 0x0017101a01007387 */ /* 0x000fe20000100a00 */
[----:B------:R-:W-:-:S03]  /*3b020*/  NOP ;  /* 0x0000000000007918 */ /* 0x000fc60000000000 */
[----:B-1----:R0:W-:Y:S04]  /*3b030*/  STL.64 [R1+0xa0], R8 ;  /* 0x0000a00801007387 */ /* 0x0021e80000100a00 */
[----:B------:R1:W-:Y:S01]  /*3b040*/  STL.64 [R1+0xa8], R10 ;  /* 0x0000a80a01007387 */ /* 0x0003e20000100a00 */
[----:B--2---:R-:W-:Y:S02]  /*3b050*/  LOP3.LUT R0, R23, 0xffff, RZ, 0xc0, !PT ;  /* 0x0000ffff17007812 */ /* 0x004fe400078ec0ff */
[----:B---3--:R-:W-:Y:S02]  /*3b060*/  LOP3.LUT R2, R20, 0xffff, RZ, 0xc0, !PT ;  /* 0x0000ffff14027812 */ /* 0x008fe400078ec0ff */
[----:B----4-:R-:W-:Y:S02]  /*3b070*/  LOP3.LUT R3, R21, 0xffff, RZ, 0xc0, !PT ;  /* 0x0000ffff15037812 */ /* 0x010fe400078ec0ff */
[----:B------:R-:W2:Y:S01]  /*3b080*/  LDS.128 R20, [R57] ;  /* 0x0000000039147984 */ /* 0x000ea20000000c00 */
[----:B0-----:R-:W-:-:S02]  /*3b090*/  LOP3.LUT R8, R35, 0xffff, RZ, 0xc0, !PT ;  /* 0x0000ffff23087812 */ /* 0x001fc400078ec0ff */
[----:B------:R-:W-:Y:S02]  /*3b0a0*/  PRMT R4, R36, 0x4210, R0 ;  /* 0x0000421024047816 */ /* 0x000fe40000000000 */
[----:B------:R-:W-:Y:S02]  /*3b0b0*/  PRMT R5, R37, 0x4210, R2 ;  /* 0x0000421025057816 */ /* 0x000fe40000000002 */
[----:B------:R-:W-:Y:S02]  /*3b0c0*/  PRMT R6, R32, 0x4210, R3 ;  /* 0x0000421020067816 */ /* 0x000fe40000000003 */
[----:B------:R-:W-:Y:S01]  /*3b0d0*/  PRMT R7, R13, 0x4210, R8 ;  /* 0x000042100d077816 */ /* 0x000fe20000000008 */
[----:B------:R-:W-:Y:S01]  /*3b0e0*/  NOP ;  /* 0x0000000000007918 */ /* 0x000fe20000000000 */
[----:B------:R-:W-:Y:S02]  /*3b0f0*/  LOP3.LUT R9, R33, 0xffff, RZ, 0xc0, !PT ;  /* 0x0000ffff21097812 */ /* 0x000fe400078ec0ff */
[----:B-1----:R-:W-:-:S02]  /*3b100*/  LOP3.LUT R11, R14, 0xffff, RZ, 0xc0, !PT ;  /* 0x0000ffff0e0b7812 */ /* 0x002fc400078ec0ff */
[----:B------:R-:W-:Y:S01]  /*3b110*/  LOP3.LUT R10, R34, 0xffff, RZ, 0xc0, !PT ;  /* 0x0000ffff220a7812 */ /* 0x000fe200078ec0ff */
[----:B------:R0:W-:Y:S01]  /*3b120*/  STSM.16.M88.4 [R57], R4 ;  /* 0x0000000439007844 */ /* 0x0001e20000000200 */
[----:B------:R-:W-:-:S03]  /*3b130*/  LOP3.LUT R12, R15, 0xffff, RZ, 0xc0, !PT ;  /* 0x0000ffff0f0c7812 */ /* 0x000fc600078ec0ff */
[----:B--2---:R-:W-:Y:S01]  /*3b140*/  STL.64 [R1+0x90], R20 ;  /* 0x0000901401007387 */ /* 0x004fe20000100a00 */
[----:B------:R-:W-:-:S03]  /*3b150*/  IMAD.MOV.U32 R31, RZ, RZ, R22 ;  /* 0x000000ffff1f7224 */ /* 0x000fc600078e0016 */
[----:B------:R-:W-:Y:S01]  /*3b160*/  STL [R1+0x9c], R23 ;  /* 0x00009c1701007387 */ /* 0x000fe20000100800 */
[----:B------:R-:W-:Y:S01]  /*3b170*/  NOP ;  /* 0x0000000000007918 */ /* 0x000fe20000000000 */
[----:B0-----:R-:W-:Y:S02]  /*3b180*/  PRMT R4, R16, 0x4210, R9 ;  /* 0x0000421010047816 */ /* 0x001fe40000000009 */
[----:B------:R-:W-:Y:S02]  /*3b190*/  PRMT R5, R17, 0x4210, R11 ;  /* 0x0000421011057816 */ /* 0x000fe4000000000b */
[----:B------:R-:W-:Y:S02]  /*3b1a0*/  PRMT R6, R18, 0x4210, R10 ;  /* 0x0000421012067816 */ /* 0x000fe4000000000a */
[----:B------:R-:W-:Y:S02]  /*3b1b0*/  PRMT R7, R47, 0x4210, R12 ;  /* 0x000042102f077816 */ /* 0x000fe4000000000c */
[----:B------:R-:W0:Y:S01]  /*3b1c0*/  LDS.128 R44, [R57] ;  /* 0x00000000392c7984 */ /* 0x000e220000000c00 */
[----:B------:R-:W-:-:S03]  /*3b1d0*/  NOP ;  /* 0x0000000000007918 */ /* 0x000fc60000000000 */
[----:B------:R-:W-:Y:S01]  /*3b1e0*/  STSM.16.M88.4 [R57], R4 ;  /* 0x0000000439007844 */ /* 0x000fe20000000200 */
[----:B------:R-:W-:-:S03]  /*3b1f0*/  NOP ;  /* 0x0000000000007918 */ /* 0x000fc60000000000 */
[----:B------:R-:W1:Y:S04]  /*3b200*/  LDS.128 R20, [R57] ;  /* 0x0000000039147984 */ /* 0x000e680000000c00 */
[----:B------:R-:W-:Y:S04]  /*3b210*/  STL.64 [R1+0x1718], R30 ;  /* 0x0017181e01007387 */ /* 0x000fe80000100a00 */
[----:B0-----:R-:W-:Y:S04]  /*3b220*/  STL [R1+0x16e0], R45 ;  /* 0x0016e02d01007387 */ /* 0x001fe80000100800 */
[----:B------:R-:W-:Y:S04]  /*3b230*/  STL [R1+0x16c8], R47 ;  /* 0x0016c82f01007387 */ /* 0x000fe80000100800 */
[----:B------:R-:W2:Y:S04]  /*3b240*/  LDL.LU R29, [R1+0x49c] ;  /* 0x00049c00011d7983 */ /* 0x000ea80000300800 */
[----:B------:R-:W3:Y:S04]  /*3b250*/  LDL.LU R28, [R1+0x498] ;  /* 0x00049800011c7983 */ /* 0x000ee80000300800 */
[----:B-1----:R-:W-:Y:S04]  /*3b260*/  STL.64 [R1+0x120], R20 ;  /* 0x0001201401007387 */ /* 0x002fe80000100a00 */
[----:B------:R0:W-:Y:S04]  /*3b270*/  STL.64 [R1+0x128], R22 ;  /* 0x0001281601007387 */ /* 0x0001e80000100a00 */
        /* <DEDUP_REMOVED lines=14> */
[----:B------:R-:W-:-:S02]  /*3b360*/  PRMT R4, R52, 0x5210, R0 ;  /* 0x0000521034047816 */ /* 0x000fc40000000000 */
[----:B------:R-:W-:Y:S02]  /*3b370*/  PRMT R5, R50, 0x5210, R2 ;  /* 0x0000521032057816 */ /* 0x000fe40000000002 */
[----:B------:R-:W-:Y:S02]  /*3b380*/  PRMT R6, R49, 0x5210, R3 ;  /* 0x0000521031067816 */ /* 0x000fe40000000003 */
[----:B------:R-:W-:Y:S01]  /*3b390*/  PRMT R7, R42, 0x5210, R8 ;  /* 0x000052102a077816 */ /* 0x000fe20000000008 */
[----:B------:R-:W-:-:S04]  /*3b3a0*/  NOP ;  /* 0x0000000000007918 */ /* 0x000fc80000000000 */
[----:B------:R0:W-:Y:S01]  /*3b3b0*/  STSM.16.M88.4 [R57], R4 ;  /* 0x0000000439007844 */ /* 0x0001e20000000200 */
[----:B------:R-:W-:-:S03]  /*3b3c0*/  NOP ;  /* 0x0000000000007918 */ /* 0x000fc60000000000 */
[----:B------:R-:W1:Y:S01]  /*3b3d0*/  LDS.128 R24, [R57] ;  /* 0x0000000039187984 */ /* 0x000e620000000c00 */
[----:B0-----:R-:W-:Y:S02]  /*3b3e0*/  PRMT R4, R54, 0x5210, R9 ;  /* 0x0000521036047816 */ /* 0x001fe40000000009 */
[----:B------:R-:W-:Y:S02]  /*3b3f0*/  PRMT R6, R60, 0x5210, R10 ;  /* 0x000052103c067816 */ /* 0x000fe4000000000a */
[----:B------:R-:W-:Y:S02]  /*3b400*/  PRMT R5, R59, 0x5210, R11 ;  /* 0x000052103b057816 */ /* 0x000fe4000000000b */
[----:B------:R-:W-:Y:S01]  /*3b410*/  PRMT R7, R48, 0x5210, R12 ;  /* 0x0000521030077816 */ /* 0x000fe2000000000c */
[----:B------:R-:W-:-:S04]  /*3b420*/  NOP ;  /* 0x0000000000007918 */ /* 0x000fc80000000000 */
[----:B------:R0:W-:Y:S01]  /*3b430*/  STSM.16.M88.4 [R57], R4 ;  /* 0x0000000439007844 */ /* 0x0001e20000000200 */
[----:B------:R-:W0:Y:S03]  /*3b440*/  LDC R59, c[0x0][0x244] ;  /* 0x00009100ff3b7b82 */ /* 0x000e260000000800 */
[----:B-1----:R-:W-:Y:S01]  /*3b450*/  STL [R1+0x114], R25 ;  /* 0x0001141901007387 */ /* 0x002fe20000100800 */
[----:B------:R-:W-:Y:S02]  /*3b460*/  IMAD.MOV.U32 R45, RZ, RZ, R24 ;  /* 0x000000ffff2d7224 */ /* 0x000fe400078e0018 */
[----:B------:R-:W-:Y:S01]  /*3b470*/  IMAD.MOV.U32 R47, RZ, RZ, R26 ;  /* 0x000000ffff2f7224 */ /* 0x000fe200078e001a */
[----:B------:R-:W-:Y:S01]  /*3b480*/  STL [R1+0x11c], R27 ;  /* 0x00011c1b01007387 */ /* 0x000fe20000100800 */
[----:B------:R-:W-:-:S03]  /*3b490*/  NOP ;  /* 0x0000000000007918 */ /* 0x000fc60000000000 */
[----:B------:R-:W1:Y:S04]  /*3b4a0*/  LDS.128 R24, [R57] ;  /* 0x0000000039187984 */ /* 0x000e680000000c00 */
[----:B------:R-:W4:Y:S04]  /*3b4b0*/  LDL.LU R16, [R1+0x20] ;  /* 0x0000200001107983 */ /* 0x000f280000300800 */
[----:B------:R-:W4:Y:S04]  /*3b4c0*/  LDL.LU R17, [R1+0x14] ;  /* 0x0000140001117983 */ /* 0x000f280000300800 */
[----:B------:R-:W-:Y:S04]  /*3b4d0*/  STL.64 [R1+0x16e8], R44 ;  /* 0x0016e82c01007387 */ /* 0x000fe80000100a00 */
[----:B------:R-:W-:Y:S01]  /*3b4e0*/  STL.64 [R1+0x16d8], R46 ;  /* 0x0016d82e01007387 */ /* 0x000fe20000100a00 */
[----:B--2---:R-:W-:-:S02]  /*3b4f0*/  LOP3.LUT R2, R29, 0xffff, RZ, 0xc0, !PT ;  /* 0x0000ffff1d027812 */ /* 0x004fc400078ec0ff */
[----:B---3--:R-:W-:Y:S02]  /*3b500*/  LOP3.LUT R0, R28, 0xffff, RZ, 0xc0, !PT ;  /* 0x0000ffff1c007812 */ /* 0x008fe400078ec0ff */
[----:B----4-:R-:W-:Y:S02]  /*3b510*/  LOP3.LUT R3, R22, 0xffff, RZ, 0xc0, !PT ;  /* 0x0000ffff16037812 */ /* 0x010fe400078ec0ff */
[----:B------:R-:W-:Y:S02]  /*3b520*/  LOP3.LUT R8, R23, 0xffff, RZ, 0xc0, !PT ;  /* 0x0000ffff17087812 */ /* 0x000fe400078ec0ff */
[----:B0-----:R-:W-:Y:S02]  /*3b530*/  PRMT R4, R20, 0x4210, R2 ;  /* 0x0000421014047816 */ /* 0x001fe40000000002 */
[----:B------:R-:W-:Y:S02]  /*3b540*/  PRMT R5, R14, 0x4210, R0 ;  /* 0x000042100e057816 */ /* 0x000fe40000000000 */
[----:B------:R-:W2:Y:S01]  /*3b550*/  LDL.LU R14, [R1+0x184] ;  /* 0x00018400010e7983 */ /* 0x000ea20000300800 */
[----:B------:R-:W-:-:S03]  /*3b560*/  PRMT R6, R34, 0x4210, R3 ;  /* 0x0000421022067816 */ /* 0x000fc60000000003 */
[----:B------:R-:W3:Y:S01]  /*3b570*/  LDL.LU R34, [R1+0x24] ;  /* 0x0000240001227983 */ /* 0x000ee20000300800 */
[----:B------:R-:W-:Y:S01]  /*3b580*/  PRMT R7, R18, 0x4210, R8 ;  /* 0x0000421012077816 */ /* 0x000fe20000000008 */
[----:B------:R-:W-:-:S04]  /*3b590*/  NOP ;  /* 0x0000000000007918 */ /* 0x000fc80000000000 */
[----:B------:R0:W-:Y:S01]  /*3b5a0*/  STSM.16.M88.4 [R57], R4 ;  /* 0x0000000439007844 */ /* 0x0001e20000000200 */
[----:B------:R-:W-:Y:S01]  /*3b5b0*/  LOP3.LUT R9, R21, 0xffff, RZ, 0xc0, !PT ;  /* 0x0000ffff15097812 */ /* 0x000fe200078ec0ff */
[----:B------:R-:W-:Y:S02]  /*3b5c0*/  NOP ;  /* 0x0000000000007918 */ /* 0x000fe40000000000 */
[----:B------:R-:W4:Y:S04]  /*3b5d0*/  LDS.128 R20, [R57] ;  /* 0x0000000039147984 */ /* 0x000f280000000c00 */
[----:B-1----:R-:W-:Y:S04]  /*3b5e0*/  STL.64 [R1+0x100], R24 ;  /* 0x0001001801007387 */ /* 0x002fe80000100a00 */
[----:B------:R-:W-:Y:S04]  /*3b5f0*/  STL.64 [R1+0x108], R26 ;  /* 0x0001081a01007387 */ /* 0x000fe80000100a00 */
[----:B------:R-:W3:Y:S01]  /*3b600*/  LDL.LU R18, [R1+0x180] ;  /* 0x0001800001127983 */ /* 0x000ee20000300800 */
[----:B------:R-:W-:-:S04]  /*3b610*/  LOP3.LUT R12, R37, 0xffff, RZ, 0xc0, !PT ;  /* 0x0000ffff250c7812 */ /* 0x000fc800078ec0ff */
[----:B0-----:R-:W-:Y:S01]  /*3b620*/  PRMT R7, R15, 0x4210, R12 ;  /* 0x000042100f077816 */ /* 0x001fe2000000000c */
[----:B----4-:R-:W-:Y:S04]  /*3b630*/  STL.64 [R1+0xf0], R20 ;  /* 0x0000f01401007387 */ /* 0x010fe80000100a00 */
[----:B------:R-:W-:Y:S01]  /*3b640*/  STL.64 [R1+0xf8], R22 ;  /* 0x0000f81601007387 */ /* 0x000fe20000100a00 */
[----:B------:R-:W-:Y:S01]  /*3b650*/  LOP3.LUT R11, R35, 0xffff, RZ, 0xc0, !PT ;  /* 0x0000ffff230b7812 */ /* 0x000fe200078ec0ff */
[----:B------:R-:W-:Y:S02]  /*3b660*/  NOP ;  /* 0x0000000000007918 */ /* 0x000fe40000000000 */
[----:B------:R-:W4:Y:S01]  /*3b670*/  LDL.LU R15, [R1+0x4cc] ;  /* 0x0004cc00010f7983 */ /* 0x000f220000300800 */
[----:B------:R-:W-:-:S02]  /*3b680*/  LOP3.LUT R10, R36, 0xffff, RZ, 0xc0, !PT ;  /* 0x0000ffff240a7812 */ /* 0x000fc400078ec0ff */
[----:B------:R-:W-:Y:S01]  /*3b690*/  PRMT R4, R32, 0x4210, R9 ;  /* 0x0000421020047816 */ /* 0x000fe20000000009 */
[----:B------:R-:W4:Y:S01]  /*3b6a0*/  LDL.LU R41, [R1+0x4c8] ;  /* 0x0004c80001297983 */ /* 0x000f220000300800 */
[----:B------:R-:W-:Y:S02]  /*3b6b0*/  PRMT R5, R13, 0x4210, R11 ;  /* 0x000042100d057816 */ /* 0x000fe4000000000b */
[----:B------:R-:W-:Y:S01]  /*3b6c0*/  PRMT R6, R33, 0x4210, R10 ;  /* 0x0000421021067816 */ /* 0x000fe2000000000a */
[----:B------:R-:W4:Y:S04]  /*3b6d0*/  LDL.LU R43, [R1+0x4b8] ;  /* 0x0004b800012b7983 */ /* 0x000f280000300800 */
[----:B------:R0:W-:Y:S01]  /*3b6e0*/  STSM.16.M88.4 [R57], R4 ;  /* 0x0000000439007844 */ /* 0x0001e20000000200 */
[----:B------:R-:W-:-:S03]  /*3b6f0*/  NOP ;  /* 0x0000000000007918 */ /* 0x000fc60000000000 */
[----:B------:R-:W1:Y:S01]  /*3b700*/  LDS.128 R20, [R57] ;  /* 0x0000000039147984 */ /* 0x000e620000000c00 */
[----:B0-----:R-:W-:Y:S02]  /*3b710*/  PRMT R6, R56, 0x5210, R3 ;  /* 0x0000521038067816 */ /* 0x001fe40000000003 */
[----:B------:R-:W-:Y:S01]  /*3b720*/  PRMT R7, R51, 0x5210, R8 ;  /* 0x0000521033077816 */ /* 0x000fe20000000008 */
[----:B------:R-:W0:Y:S01]  /*3b730*/  LDC R56, c[0x0][0x244] ;  /* 0x00009100ff387b82 */ /* 0x000e220000000800 */
[----:B------:R-:W-:Y:S02]  /*3b740*/  PRMT R5, R16, 0x5210, R0 ;  /* 0x0000521010057816 */ /* 0x000fe40000000000 */
[----:B------:R-:W-:Y:S01]  /*3b750*/  PRMT R4, R17, 0x5210, R2 ;  /* 0x0000521011047816 */ /* 0x000fe20000000002 */
[----:B------:R-:W-:Y:S01]  /*3b760*/  NOP ;  /* 0x0000000000007918 */ /* 0x000fe20000000000 */
[----:B-1----:R-:W-:Y:S04]  /*3b770*/  STL.64 [R1+0x80], R20 ;  /* 0x0000801401007387 */ /* 0x002fe80000100a00 */
[----:B------:R1:W-:Y:S04]  /*3b780*/  STL.64 [R1+0x88], R22 ;  /* 0x0000881601007387 */ /* 0x0003e80000100a00 */
        /* <DEDUP_REMOVED lines=8> */
[----:B------:R2:W-:Y:S01]  /*3b810*/  STSM.16.M88.4 [R57], R4 ;  /* 0x0000000439007844 */ /* 0x0005e20000000200 */
[----:B------:R-:W-:-:S03]  /*3b820*/  NOP ;  /* 0x0000000000007918 */ /* 0x000fc60000000000 */
[----:B------:R-:W1:Y:S04]  /*3b830*/  LDS.128 R36, [R57] ;  /* 0x0000000039247984 */ /* 0x000e680000000c00 */
[----:B------:R-:W4:Y:S04]  /*3b840*/  LDL.LU R35, [R1+0x3a0] ;  /* 0x0003a00001237983 */ /* 0x000f280000300800 */
[----:B------:R-:W4:Y:S01]  /*3b850*/  LDL.LU R32, [R1+0x518] ;  /* 0x0005180001207983 */ /* 0x000f220000300800 */
[----:B--2---:R-:W-:Y:S02]  /*3b860*/  PRMT R4, R14, 0x5210, R9 ;  /* 0x000052100e047816 */ /* 0x004fe40000000009 */
[----:B---3--:R-:W-:-:S02]  /*3b870*/  PRMT R6, R34, 0x5210, R10 ;  /* 0x0000521022067816 */ /* 0x008fc4000000000a */
[----:B------:R-:W-:Y:S02]  /*3b880*/  PRMT R5, R18, 0x5210, R11 ;  /* 0x0000521012057816 */ /* 0x000fe4000000000b */
[----:B------:R-:W2:Y:S04]  /*3b890*/  LDL.LU R18, [R1+0x50c] ;  /* 0x00050c0001127983 */ /* 0x000ea80000300800 */
[----:B------:R-:W3:Y:S04]  /*3b8a0*/  LDL.LU R13, [R1+0x4c0] ;  /* 0x0004c000010d7983 */ /* 0x000ee80000300800 */
[----:B------:R-:W3:Y:S04]  /*3b8b0*/  LDL.LU R33, [R1+0x4fc] ;  /* 0x0004fc0001217983 */ /* 0x000ee80000300800 */
[----:B-1----:R-:W-:Y:S04]  /*3b8c0*/  STL [R1+0x16f0], R36 ;  /* 0x0016f02401007387 */ /* 0x002fe80000100800 */
[----:B------:R-:W-:Y:S04]  /*3b8d0*/  STL [R1+0x16b8], R37 ;  /* 0x0016b82501007387 */ /* 0x000fe80000100800 */
[----:B------:R-:W-:Y:S04]  /*3b8e0*/  STL.64 [R1+0x16a8], R38 ;  /* 0x0016a82601007387 */ /* 0x000fe80000100a00 */
[----:B------:R-:W3:Y:S04]  /*3b8f0*/  LDL.LU R14, [R1+0x188] ;  /* 0x00018800010e7983 */ /* 0x000ee80000300800 */
[----:B------:R-:W3:Y:S01]  /*3b900*/  LDL.LU R34, [R1+0x190] ;  /* 0x0001900001227983 */ /* 0x000ee20000300800 */
[----:B----4-:R-:W-:-:S03]  /*3b910*/  LOP3.LUT R2, R15, 0xffff, RZ, 0xc0, !PT ;  /* 0x0000ffff0f027812 */ /* 0x010fc600078ec0ff */
[----:B------:R-:W4:Y:S01]  /*3b920*/  LDL.LU R15, [R1+0x18c] ;  /* 0x00018c00010f7983 */ /* 0x000f220000300800 */
[----:B------:R-:W-:Y:S01]  /*3b930*/  PRMT R7, R61, 0x5210, R12 ;  /* 0x000052103d077816 */ /* 0x000fe2000000000c */
[----:B------:R-:W-:-:S04]  /*3b940*/  NOP ;  /* 0x0000000000007918 */ /* 0x000fc80000000000 */
[----:B------:R1:W-:Y:S01]  /*3b950*/  STSM.16.M88.4 [R57], R4 ;  /* 0x0000000439007844 */ /* 0x0003e20000000200 */
[----:B------:R-:W-:Y:S01]  /*3b960*/  LOP3.LUT R0, R41, 0xffff, RZ, 0xc0, !PT ;  /* 0x0000ffff29007812 */ /* 0x000fe200078ec0ff */
[----:B------:R-:W0:Y:S01]  /*3b970*/  LDC R61, c[0x0][0x244] ;  /* 0x00009100ff3d7b82 */ /* 0x000e220000000800 */
[----:B------:R-:W-:Y:S01]  /*3b980*/  LOP3.LUT R3, R43, 0xffff, RZ, 0xc0, !PT ;  /* 0x0000ffff2b037812 */ /* 0x000fe200078ec0ff */
[----:B------:R-:W-:Y:S01]  /*3b990*/  NOP ;  /* 0x0000000000007918 */ /* 0x000fe20000000000 */
[----:B------:R-:W0:Y:S01]  /*3b9a0*/  LDS.128 R40, [R57] ;  /* 0x0000000039287984 */ /* 0x000e220000000c00 */
[----:B------:R-:W-:Y:S02]  /*3b9b0*/  LOP3.LUT R8, R29, 0xffff, RZ, 0xc0, !PT ;  /* 0x0000ffff1d087812 */ /* 0x000fe400078ec0ff */
[----:B-1----:R-:W-:Y:S02]  /*3b9c0*/  PRMT R4, R28, 0x4210, R2 ;  /* 0x000042101c047816 */ /* 0x002fe40000000002 */
[----:B------:R-:W-:-:S02]  /*3b9d0*/  PRMT R5, R22, 0x4210, R0 ;  /* 0x0000421016057816 */ /* 0x000fc40000000000 */
[----:B------:R-:W-:Y:S02]  /*3b9e0*/  PRMT R6, R16, 0x4210, R3 ;  /* 0x0000421010067816 */ /* 0x000fe40000000003 */
[----:B------:R-:W4:Y:S01]  /*3b9f0*/  LDL.LU R16, [R1+0x198] ;  /* 0x0001980001107983 */ /* 0x000f220000300800 */
[----:B------:R-:W-:Y:S01]  /*3ba00*/  PRMT R7, R17, 0x4210, R8 ;  /* 0x0000421011077816 */ /* 0x000fe20000000008 */
[----:B------:R-:W-:-:S04]  /*3ba10*/  NOP ;  /* 0x0000000000007918 */ /* 0x000fc80000000000 */
[----:B------:R1:W-:Y:S01]  /*3ba20*/  STSM.16.M88.4 [R57], R4 ;  /* 0x0000000439007844 */ /* 0x0003e20000000200 */
[----:B------:R-:W-:Y:S02]  /*3ba30*/  LOP3.LUT R10, R23, 0xffff, RZ, 0xc0, !PT ;  /* 0x0000ffff170a7812 */ /* 0x000fe400078ec0ff */
[----:B------:R-:W-:Y:S01]  /*3ba40*/  LOP3.LUT R9, R20, 0xffff, RZ, 0xc0, !PT ;  /* 0x0000ffff14097812 */ /* 0x000fe200078ec0ff */
[----:B------:R-:W4:Y:S01]  /*3ba50*/  LDL.LU R17, [R1+0x19c] ;  /* 0x00019c0001117983 */ /* 0x000f220000300800 */
[----:B------:R-:W-:Y:S01]  /*3ba60*/  LOP3.LUT R11, R21, 0xffff, RZ, 0xc0, !PT ;  /* 0x0000ffff150b7812 */ /* 0x000fe200078ec0ff */
[----:B------:R-:W-:Y:S02]  /*3ba70*/  NOP ;  /* 0x0000000000007918 */ /* 0x000fe40000000000 */
[----:B------:R-:W3:Y:S04]  /*3ba80*/  LDS.128 R20, [R57] ;  /* 0x0000000039147984 */ /* 0x000ee80000000c00 */
[----:B0-----:R-:W-:Y:S04]  /*3ba90*/  STL.64 [R1+0x16b0], R40 ;  /* 0x0016b02801007387 */ /* 0x001fe80000100a00 */
[----:B------:R-:W-:Y:S01]  /*3baa0*/  STL.64 [R1+0x16a0], R42 ;  /* 0x0016a02a01007387 */ /* 0x000fe20000100a00 */
[----:B------:R-:W-:-:S02]  /*3bab0*/  LOP3.LUT R12, R35, 0xffff, RZ, 0xc0, !PT ;  /* 0x0000ffff230c7812 */ /* 0x000fc400078ec0ff */
[----:B-1----:R-:W-:Y:S02]  /*3bac0*/  PRMT R4, R32, 0x4210, R10 ;  /* 0x0000421020047816 */ /* 0x002fe4000000000a */
[----:B--2---:R-:W-:Y:S02]  /*3bad0*/  PRMT R5, R18, 0x4210, R9 ;  /* 0x0000421012057816 */ /* 0x004fe40000000009 */
[----:B------:R-:W2:Y:S01]  /*3bae0*/  LDL.LU R18, [R1+0x194] ;  /* 0x0001940001127983 */ /* 0x000ea20000300800 */
[----:B---3--:R-:W-:-:S03]  /*3baf0*/  PRMT R6, R13, 0x4210, R11 ;  /* 0x000042100d067816 */ /* 0x008fc6000000000b */
[----:B------:R-:W-:Y:S01]  /*3bb00*/  STL.64 [R1+0xb0], R20 ;  /* 0x0000b01401007387 */ /* 0x000fe20000100a00 */
[----:B------:R-:W-:Y:S01]  /*3bb10*/  PRMT R7, R33, 0x4210, R12 ;  /* 0x0000421021077816 */ /* 0x000fe2000000000c */
[----:B------:R-:W-:Y:S02]  /*3bb20*/  NOP ;  /* 0x0000000000007918 */ /* 0x000fe40000000000 */
[----:B------:R-:W-:Y:S04]  /*3bb30*/  STL.64 [R1+0xb8], R22 ;  /* 0x0000b81601007387 */ /* 0x000fe80000100a00 */
[----:B------:R-:W3:Y:S04]  /*3bb40*/  LDL.LU R26, [R1+0x528] ;  /* 0x00052800011a7983 */ /* 0x000ee80000300800 */
[----:B------:R-:W3:Y:S04]  /*3bb50*/  LDL.LU R27, [R1+0x51c] ;  /* 0x00051c00011b7983 */ /* 0x000ee80000300800 */
[----:B------:R-:W3:Y:S04]  /*3bb60*/  LDL.LU R25, [R1+0x4f8] ;  /* 0x0004f80001197983 */ /* 0x000ee80000300800 */
[----:B------:R0:W-:Y:S01]  /*3bb70*/  STSM.16.M88.4 [R57], R4 ;  /* 0x0000000439007844 */ /* 0x0001e20000000200 */
[----:B------:R-:W-:-:S03]  /*3bb80*/  NOP ;  /* 0x0000000000007918 */ /* 0x000fc60000000000 */
[----:B------:R-:W3:Y:S04]  /*3bb90*/  LDL.LU R24, [R1+0x4ec] ;  /* 0x0004ec0001187983 */ /* 0x000ee80000300800 */
[----:B------:R-:W3:Y:S04]  /*3bba0*/  LDL.LU R29, [R1+0x558] ;  /* 0x00055800011d7983 */ /* 0x000ee80000300800 */
[----:B------:R-:W3:Y:S01]  /*3bbb0*/  LDL.LU R13, [R1+0x54c] ;  /* 0x00054c00010d7983 */ /* 0x000ee20000300800 */
[----:B0-----:R-:W-:Y:S02]  /*3bbc0*/  PRMT R5, R14, 0x5210, R0 ;  /* 0x000052100e057816 */ /* 0x001fe40000000000 */
[----:B----4-:R-:W-:Y:S01]  /*3bbd0*/  PRMT R6, R15, 0x5210, R3 ;  /* 0x000052100f067816 */ /* 0x010fe20000000003 */
[----:B------:R-:W0:Y:S04]  /*3bbe0*/  LDS.128 R20, [R57] ;  /* 0x0000000039147984 */ /* 0x000e280000000c00 */
[----:B------:R-:W4:Y:S04]  /*3bbf0*/  LDL.LU R14, [R1+0x52c] ;  /* 0x00052c00010e7983 */ /* 0x000f280000300800 */
[----:B------:R-:W4:Y:S04]  /*3bc00*/  LDL.LU R15, [R1+0x524] ;  /* 0x00052400010f7983 */ /* 0x000f280000300800 */
[----:B0-----:R-:W-:Y:S04]  /*3bc10*/  STL.64 [R1+0x70], R20 ;  /* 0x0000701401007387 */ /* 0x001fe80000100a00 */
[----:B------:R0:W-:Y:S04]  /*3bc20*/  STL.64 [R1+0x78], R22 ;  /* 0x0000781601007387 */ /* 0x0001e80000100a00 */
[----:B------:R-:W4:Y:S04]  /*3bc30*/  LDL.LU R28, [R1+0x3d4] ;  /* 0x0003d400011c7983 */ /* 0x000f280000300800 */
[----:B0-----:R-:W4:Y:S04]  /*3bc40*/  LDL.LU R22, [R1+0x3d0] ;  /* 0x0003d00001167983 */ /* 0x001f280000300800 */
[----:B------:R-:W4:Y:S04]  /*3bc50*/  LDL.LU R23, [R1+0x3c0] ;  /* 0x0003c00001177983 */ /* 0x000f280000300800 */
[----:B------:R-:W4:Y:S01]  /*3bc60*/  LDL.LU R20, [R1+0x3bc] ;  /* 0x0003bc0001147983 */ /* 0x000f220000300800 */
[----:B------:R-:W-:Y:S01]  /*3bc70*/  PRMT R4, R34, 0x5210, R2 ;  /* 0x0000521022047816 */ /* 0x000fe20000000002 */
[----:B------:R-:W-:Y:S01]  /*3bc80*/  NOP ;  /* 0x0000000000007918 */ /* 0x000fe20000000000 */
[----:B------:R-:W-:Y:S01]  /*3bc90*/  PRMT R7, R53, 0x5210, R8 ;  /* 0x0000521035077816 */ /* 0x000fe20000000008 */
[----:B------:R-:W4:Y:S04]  /*3bca0*/  LDL.LU R21, [R1+0x588] ;  /* 0x0005880001157983 */ /* 0x000f280000300800 */
[----:B------:R0:W-:Y:S01]  /*3bcb0*/  STSM.16.M88.4 [R57], R4 ;  /* 0x0000000439007844 */ /* 0x0001e20000000200 */
[----:B------:R-:W-:-:S03]  /*3bcc0*/  NOP ;  /* 0x0000000000007918 */ /* 0x000fc60000000000 */
[----:B------:R-:W1:Y:S01]  /*3bcd0*/  LDS.128 R32, [R57] ;  /* 0x0000000039207984 */ /* 0x000e620000000c00 */
[----:B0-----:R-:W-:Y:S02]  /*3bce0*/  PRMT R5, R16, 0x5210, R9 ;  /* 0x0000521010057816 */ /* 0x001fe40000000009 */
[----:B------:R-:W-:Y:S01]  /*3bcf0*/  PRMT R4, R17, 0x5210, R10 ;  /* 0x0000521011047816 */ /* 0x000fe2000000000a */
[----:B------:R-:W4:Y:S04]  /*3bd00*/  LDL.LU R16, [R1+0x57c] ;  /* 0x00057c0001107983 */ /* 0x000f280000300800 */
[----:B------:R-:W4:Y:S01]  /*3bd10*/  LDL.LU R17, [R1+0x56c] ;  /* 0x00056c0001117983 */ /* 0x000f220000300800 */
[----:B------:R-:W-:Y:S02]  /*3bd20*/  PRMT R7, R55, 0x5210, R12 ;  /* 0x0000521037077816 */ /* 0x000fe4000000000c */
[----:B--2---:R-:W-:Y:S01]  /*3bd30*/  PRMT R6, R18, 0x5210, R11 ;  /* 0x0000521012067816 */ /* 0x004fe2000000000b */
[----:B------:R-:W-:Y:S01]  /*3bd40*/  NOP ;  /* 0x0000000000007918 */ /* 0x000fe20000000000 */
[----:B------:R-:W2:Y:S04]  /*3bd50*/  LDL.LU R18, [R1+0x578] ;  /* 0x0005780001127983 */ /* 0x000ea80000300800 */
[----:B-1----:R-:W-:Y:S04]  /*3bd60*/  STL.64 [R1+0x1698], R32 ;  /* 0x0016982001007387 */ /* 0x002fe80000100a00 */
[----:B------:R0:W-:Y:S01]  /*3bd70*/  STSM.16.M88.4 [R57], R4 ;  /* 0x0000000439007844 */ /* 0x0001e20000000200 */
[----:B---3--:R-:W-:-:S03]  /*3bd80*/  LOP3.LUT R3, R27, 0xffff, RZ, 0xc0, !PT ;  /* 0x0000ffff1b037812 */ /* 0x008fc600078ec0ff */
[----:B------:R-:W-:Y:S01]  /*3bd90*/  STL.64 [R1+0x1690], R34 ;  /* 0x0016902201007387 */ /* 0x000fe20000100a00 */
[----:B------:R-:W-:Y:S02]  /*3bda0*/  LOP3.LUT R2, R25, 0xffff, RZ, 0xc0, !PT ;  /* 0x0000ffff19027812 */ /* 0x000fe400078ec0ff */
[----:B------:R-:W-:Y:S02]  /*3bdb0*/  LOP3.LUT R0, R26, 0xffff, RZ, 0xc0, !PT ;  /* 0x0000ffff1a007812 */ /* 0x000fe400078ec0ff */
[----:B------:R-:W-:Y:S01]  /*3bdc0*/  LOP3.LUT R8, R24, 0xffff, RZ, 0xc0, !PT ;  /* 0x0000ffff18087812 */ /* 0x000fe200078ec0ff */
[----:B------:R-:W-:Y:S01]  /*3bdd0*/  NOP ;  /* 0x0000000000007918 */ /* 0x000fe20000000000 */
[----:B------:R-:W1:Y:S01]  /*3bde0*/  LDS.128 R24, [R57] ;  /* 0x0000000039187984 */ /* 0x000e620000000c00 */
[----:B0-----:R-:W-:-:S03]  /*3bdf0*/  PRMT R5, R13, 0x4210, R3 ;  /* 0x000042100d057816 */ /* 0x001fc60000000003 */
[----:B------:R-:W3:Y:S01]  /*3be00*/  LDL.LU R13, [R1+0x1a0] ;  /* 0x0001a000010d7983 */ /* 0x000ee20000300800 */
[----:B----4-:R-:W-:-:S03]  /*3be10*/  PRMT R6, R14, 0x4210, R2 ;  /* 0x000042100e067816 */ /* 0x010fc60000000002 */
[----:B------:R-:W4:Y:S01]  /*3be20*/  LDL.LU R14, [R1+0x1a8] ;  /* 0x0001a800010e7983 */ /* 0x000f220000300800 */
[----:B------:R-:W-:-:S03]  /*3be30*/  PRMT R7, R15, 0x4210, R8 ;  /* 0x000042100f077816 */ /* 0x000fc60000000008 */
[----:B------:R-:W4:Y:S04]  /*3be40*/  LDL.LU R15, [R1+0x1a4] ;  /* 0x0001a400010f7983 */ /* 0x000f280000300800 */
[----:B-1----:R-:W-:Y:S04]  /*3be50*/  STL.64 [R1+0x60], R24 ;  /* 0x0000601801007387 */ /* 0x002fe80000100a00 */
[----:B------:R-:W-:Y:S01]  /*3be60*/  STL.64 [R1+0x68], R26 ;  /* 0x0000681a01007387 */ /* 0x000fe20000100a00 */
[----:B------:R-:W-:-:S03]  /*3be70*/  LOP3.LUT R52, R28, 0xffff, RZ, 0xc0, !PT ;  /* 0x0000ffff1c347812 */ /* 0x000fc600078ec0ff */
[----:B------:R-:W4:Y:S01]  /*3be80*/  LDL.LU R28, [R1+0x1b0] ;  /* 0x0001b000011c7983 */ /* 0x000f220000300800 */
[----:B------:R-:W-:-:S03]  /*3be90*/  LOP3.LUT R54, R23, 0xffff, RZ, 0xc0, !PT ;  /* 0x0000ffff17367812 */ /* 0x000fc600078ec0ff */
[----:B------:R-:W4:Y:S01]  /*3bea0*/  LDL.LU R23, [R1+0x1b4] ;  /* 0x0001b40001177983 */ /* 0x000f220000300800 */
[----:B------:R-:W-:Y:S02]  /*3beb0*/  LOP3.LUT R53, R22, 0xffff, RZ, 0xc0, !PT ;  /* 0x0000ffff16357812 */ /* 0x000fe400078ec0ff */
[----:B------:R-:W-:Y:S01]  /*3bec0*/  LOP3.LUT R55, R20, 0xffff, RZ, 0xc0, !PT ;  /* 0x0000ffff14377812 */ /* 0x000fe200078ec0ff */
[----:B------:R-:W4:Y:S04]  /*3bed0*/  LDL.LU R22, [R1+0x1ac] ;  /* 0x0001ac0001167983 */ /* 0x000f280000300800 */
[----:B------:R-:W4:Y:S01]  /*3bee0*/  LDL.LU R20, [R1] ;  /* 0x0000000001147983 */ /* 0x000f220000300800 */
[----:B------:R-:W-:Y:S01]  /*3bef0*/  PRMT R4, R29, 0x4210, R0 ;  /* 0x000042101d047816 */ /* 0x000fe20000000000 */
[----:B------:R-:W-:-:S04]  /*3bf00*/  NOP ;  /* 0x0000000000007918 */ /* 0x000fc80000000000 */
[----:B------:R0:W-:Y:S02]  /*3bf10*/  STSM.16.M88.4 [R57], R4 ;  /* 0x0000000439007844 */ /* 0x0001e40000000200 */
[----:B0-----:R-:W-:Y:S01]  /*3bf20*/  PRMT R4, R21, 0x4210, R52 ;  /* 0x0000421015047816 */ /* 0x001fe20000000034 */
[----:B------:R-:W-:Y:S01]  /*3bf30*/  IMAD.MOV.U32 R21, RZ, RZ, R19 ;  /* 0x000000ffff157224 */ /* 0x000fe200078e0013 */
[----:B------:R-:W-:Y:S02]  /*3bf40*/  PRMT R5, R16, 0x4210, R53 ;  /* 0x0000421010057816 */ /* 0x000fe40000000035 */
[----:B------:R-:W-:Y:S02]  /*3bf50*/  PRMT R6, R17, 0x4210, R54 ;  /* 0x0000421011067816 */ /* 0x000fe40000000036 */
[----:B--2---:R-:W-:Y:S01]  /*3bf60*/  PRMT R7, R18, 0x4210, R55 ;  /* 0x0000421012077816 */ /* 0x004fe20000000037 */
[----:B------:R-:W-:Y:S01]  /*3bf70*/  NOP ;  /* 0x0000000000007918 */ /* 0x000fe20000000000 */
[----:B------:R-:W0:Y:S01]  /*3bf80*/  LDS.128 R16, [R57] ;  /* 0x0000000039107984 */ /* 0x000e220000000c00 */
[----:B------:R-:W-:-:S03]  /*3bf90*/  NOP ;  /* 0x0000000000007918 */ /* 0x000fc60000000000 */
[----:B------:R3:W-:Y:S02]  /*3bfa0*/  STSM.16.M88.4 [R57], R4 ;  /* 0x0000000439007844 */ /* 0x0007e40000000200 */
[----:B---3--:R-:W-:Y:S02]  /*3bfb0*/  PRMT R4, R13, 0x5210, R0 ;  /* 0x000052100d047816 */ /* 0x008fe40000000000 */
[----:B----4-:R-:W-:Y:S02]  /*3bfc0*/  PRMT R6, R14, 0x5210, R2 ;  /* 0x000052100e067816 */ /* 0x010fe40000000002 */
[----:B------:R-:W-:Y:S01]  /*3bfd0*/  PRMT R5, R15, 0x5210, R3 ;  /* 0x000052100f057816 */ /* 0x000fe20000000003 */
[----:B------:R-:W-:Y:S01]  /*3bfe0*/  NOP ;  /* 0x0000000000007918 */ /* 0x000fe20000000000 */
[----:B------:R-:W1:Y:S01]  /*3bff0*/  LDS.128 R12, [R57] ;  /* 0x00000000390c7984 */ /* 0x000e620000000c00 */
[----:B------:R-:W-:Y:S01]  /*3c000*/  PRMT R7, R58, 0x5210, R8 ;  /* 0x000052103a077816 */ /* 0x000fe20000000008 */
[----:B------:R-:W-:-:S04]  /*3c010*/  NOP ;  /* 0x0000000000007918 */ /* 0x000fc80000000000 */
[----:B------:R2:W-:Y:S01]  /*3c020*/  STSM.16.M88.4 [R57], R4 ;  /* 0x0000000439007844 */ /* 0x0005e20000000200 */
[----:B------:R-:W-:-:S03]  /*3c030*/  NOP ;  /* 0x0000000000007918 */ /* 0x000fc60000000000 */
[----:B0-----:R-:W-:Y:S04]  /*3c040*/  STL.64 [R1+0x1688], R16 ;  /* 0x0016881001007387 */ /* 0x001fe80000100a00 */
[----:B------:R0:W-:Y:S04]  /*3c050*/  STL [R1+0x1670], R18 ;  /* 0x0016701201007387 */ /* 0x0001e80000100800 */
[----:B------:R-:W3:Y:S01]  /*3c060*/  LDS.128 R8, [R57] ;  /* 0x0000000039087984 */ /* 0x000ee20000000c00 */
[----:B--2---:R-:W2:Y:S03]  /*3c070*/  LDC R5, c[0x0][0x244] ;  /* 0x00009100ff057b82 */ /* 0x004ea60000000800 */
[----:B0-----:R-:W4:Y:S05]  /*3c080*/  LDL.LU R18, [R1+0x8d4] ;  /* 0x0008d40001127983 */ /* 0x001f2a0000300800 */
[----:B------:R-:W0:Y:S01]  /*3c090*/  LDC R6, c[0x0][0x244] ;  /* 0x00009100ff067b82 */ /* 0x000e220000000800 */
[----:B------:R1:W-:Y:S01]  /*3c0a0*/  STL [R1+0x1660], R19 ;  /* 0x0016601301007387 */ /* 0x0003e20000100800 */
[----:B------:R-:W-:-:S06]  /*3c0b0*/  PRMT R52, R28, 0x5210, R52 ;  /* 0x000052101c347816 */ /* 0x000fcc0000000034 */
[----:B------:R-:W0:Y:S01]  /*3c0c0*/  LDC R4, c[0x0][0x244] ;  /* 0x00009100ff047b82 */ /* 0x000e220000000800 */
[----:B-1----:R-:W2:Y:S01]  /*3c0d0*/  LDL.LU R19, [R1+0xb78] ;  /* 0x000b780001137983 */ /* 0x002ea20000300800 */
[----:B------:R-:W-:-:S03]  /*3c0e0*/  PRMT R53, R23, 0x5210, R53 ;  /* 0x0000521017357816 */ /* 0x000fc60000000035 */
[----:B------:R-:W-:Y:S04]  /*3c0f0*/  STL.64 [R1+0x1680], R12 ;  /* 0x0016800c01007387 */ /* 0x000fe80000100a00 */
[----:B------:R-:W-:Y:S04]  /*3c100*/  STL.64 [R1+0x1668], R14 ;  /* 0x0016680e01007387 */ /* 0x000fe80000100a00 */
[----:B------:R-:W4:Y:S01]  /*3c110*/  LDL.LU R23, [R1+0x50] ;  /* 0x0000500001177983 */ /* 0x000f220000300800 */
[----:B------:R-:W-:-:S03]  /*3c120*/  PRMT R55, R20, 0x5210, R55 ;  /* 0x0000521014377816 */ /* 0x000fc60000000037 */
[----:B------:R-:W4:Y:S04]  /*3c130*/  LDL.LU R20, [R1+0x30] ;  /* 0x0000300001147983 */ /* 0x000f280000300800 */
[----:B------:R-:W4:Y:S04]  /*3c140*/  LDL R24, [R1+0xb80] ;  /* 0x000b800001187983 */ /* 0x000f280000100800 */
[----:B------:R-:W4:Y:S04]  /*3c150*/  LDL R28, [R1+0xb7c] ;  /* 0x000b7c00011c7983 */ /* 0x000f280000100800 */
[----:B------:R-:W4:Y:S04]  /*3c160*/  LDL R29, [R1+0xb84] ;  /* 0x000b8400011d7983 */ /* 0x000f280000100800 */
[----:B------:R-:W4:Y:S04]  /*3c170*/  LDL R25, [R1+0xb88] ;  /* 0x000b880001197983 */ /* 0x000f280000100800 */
[----:B------:R-:W4:Y:S04]  /*3c180*/  LDL R36, [R1+0xb8c] ;  /* 0x000b8c0001247983 */ /* 0x000f280000100800 */
[----:B------:R-:W4:Y:S04]  /*3c190*/  LDL R37, [R1+0xb94] ;  /* 0x000b940001257983 */ /* 0x000f280000100800 */
[----:B---3--:R-:W-:Y:S04]  /*3c1a0*/  STL.64 [R1+0x1678], R8 ;  /* 0x0016780801007387 */ /* 0x008fe80000100a00 */
[----:B------:R1:W-:Y:S04]  /*3c1b0*/  STL [R1+0x165c], R11 ;  /* 0x00165c0b01007387 */ /* 0x0003e80000100800 */
[----:B-1----:R-:W3:Y:S01]  /*3c1c0*/  LDL.LU R11, [R1+0xb90] ;  /* 0x000b9000010b7983 */ /* 0x002ee20000300800 */
[----:B------:R-:W-:Y:S01]  /*3c1d0*/  PRMT R54, R22, 0x5210, R54 ;  /* 0x0000521016367816 */ /* 0x000fe20000000036 */
[----:B------:R-:W-:-:S04]  /*3c1e0*/  NOP ;  /* 0x0000000000007918 */ /* 0x000fc80000000000 */
[----:B------:R1:W-:Y:S02]  /*3c1f0*/  STSM.16.M88.4 [R57], R52 ;  /* 0x0000003439007844 */ /* 0x0003e40000000200 */
[----:B-1----:R-:W1:Y:S01]  /*3c200*/  LDC R55, c[0x0][0x244] ;  /* 0x00009100ff377b82 */ /* 0x002e620000000800 */
[----:B------:R-:W-:Y:S01]  /*3c210*/  NOP ;  /* 0x0000000000007918 */ /* 0x000fe20000000000 */
[----:B--2---:R-:W-:Y:S01]  /*3c220*/  IMAD R0, R19, UR4, RZ ;  /* 0x0000000413007c24 */ /* 0x004fe2000f8e02ff */
[----:B------:R-:W-:-:S04]  /*3c230*/  ULDC.64 UR4, c[0x0][0x220] ;  /* 0x0000880000047ab9 */ /* 0x000fc80000000a00 */
[----:B------:R-:W-:Y:S01]  /*3c240*/  IADD3 R48, P1, R0, UR4, RZ ;  /* 0x0000000400307c10 */ /* 0x000fe2000ff3e0ff */
[----:B------:R-:W-:-:S03]  /*3c250*/  ULDC UR4, c[0x0][0x248] ;  /* 0x0000920000047ab9 */ /* 0x000fc60000000800 */
[----:B------:R-:W-:Y:S02]  /*3c260*/  LEA.HI.X.SX32 R7, R0, UR5, 0x1, P1 ;  /* 0x0000000500077c11 */ /* 0x000fe400088f0eff */
[----:B------:R-:W-:Y:S01]  /*3c270*/  ISETP.GE.AND P1, PT, R19, UR6, PT ;  /* 0x0000000613007c0c */ /* 0x000fe2000bf26270 */
[C---:B----4-:R-:W-:Y:S01]  /*3c280*/  IMAD R13, R18.reuse, UR4, RZ ;  /* 0x00000004120d7c24 */ /* 0x050fe2000f8e02ff */
[----:B------:R-:W-:Y:S01]  /*3c290*/  ULDC.64 UR4, c[0x0][0x220] ;  /* 0x0000880000047ab9 */ /* 0x000fe20000000a00 */
[----:B------:R-:W-:Y:S01]  /*3c2a0*/  IMAD R5, R5, 0x20, R0 ;  /* 0x0000002005057824 */ /* 0x000fe200078e0200 */
[----:B------:R-:W-:Y:S01]  /*3c2b0*/  ISETP.LT.AND P1, PT, R18, UR29, !P1 ;  /* 0x0000001d12007c0c */ /* 0x000fe2000cf21270 */
[----:B------:R-:W-:Y:S01]  /*3c2c0*/  ULDC UR6, c[0x0][0x22c] ;  /* 0x00008b0000067ab9 */ /* 0x000fe20000000800 */
[----:B------:R-:W-:Y:S01]  /*3c2d0*/  SHF.R.S32.HI R12, RZ, 0x1f, R13 ;  /* 0x0000001fff0c7819 */ /* 0x000fe2000001140d */
[----:B------:R-:W-:Y:S01]  /*3c2e0*/  ULDC UR29, c[0x0][0x248] ;  /* 0x00009200001d7ab9 */ /* 0x000fe20000000800 */
[----:B------:R-:W-:-:S02]  /*3c2f0*/  IADD3 R2, P2, R13, R48, RZ ;  /* 0x000000300d027210 */ /* 0x000fc40007f5e0ff */
[----:B------:R-:W-:-:S03]  /*3c300*/  PRMT R0, R23, 0x7770, RZ ;  /* 0x0000777017007816 */ /* 0x000fc600000000ff */
[----:B------:R-:W-:Y:S01]  /*3c310*/  IMAD.X R3, R12, 0x1, R7, P2 ;  /* 0x000000010c037824 */ /* 0x000fe200010e0607 */
[----:B------:R-:W-:-:S04]  /*3c320*/  IADD3 R49, P2, R5, UR4, RZ ;  /* 0x0000000405317c10 */ /* 0x000fc8000ff5e0ff */
[----:B------:R0:W-:Y:S01]  /*3c330*/  @P1 STG.E.U8 desc[UR20][R2.64], R0 ;  /* 0x0000000002001986 */ /* 0x0001e2000c101114 */
[----:B------:R-:W-:Y:S01]  /*3c340*/  ISETP.GE.AND P1, PT, R18, UR7, PT ;  /* 0x0000000712007c0c */ /* 0x000fe2000bf26270 */
[----:B0-----:R-:W-:Y:S01]  /*3c350*/  IMAD R3, R6, 0x20, R5 ;  /* 0x0000002006037824 */ /* 0x001fe200078e0205 */
[----:B------:R-:W-:Y:S01]  /*3c360*/  LEA.HI.X.SX32 R5, R5, UR5, 0x1, P2 ;  /* 0x0000000505057c11 */ /* 0x000fe200090f0eff */
[----:B------:R-:W-:-:S03]  /*3c370*/  ULDC.64 UR4, c[0x0][0x220] ;  /* 0x0000880000047ab9 */ /* 0x000fc60000000a00 */
[----:B------:R-:W-:Y:S01]  /*3c380*/  IADD3 R2, P3, R3, UR4, RZ ;  /* 0x0000000403027c10 */ /* 0x000fe2000ff7e0ff */
[----:B------:R-:W-:Y:S01]  /*3c390*/  IMAD R0, R4, 0x20, R3 ;  /* 0x0000002004007824 */ /* 0x000fe200078e0203 */
[----:B------:R-:W-:Y:S01]  /*3c3a0*/  ISETP.LT.AND P5, PT, R37, UR24, !P1 ;  /* 0x0000001825007c0c */ /* 0x000fe2000cfa1270 */
[----:B------:R-:W-:Y:S01]  /*3c3b0*/  ULDC UR24, c[0x0][0x248] ;  /* 0x0000920000187ab9 */ /* 0x000fe20000000800 */
[----:B------:R-:W-:Y:S01]  /*3c3c0*/  LEA.HI.X.SX32 R3, R3, UR5, 0x1, P3 ;  /* 0x0000000503037c11 */ /* 0x000fe200098f0eff */
[----:B------:R-:W-:Y:S01]  /*3c3d0*/  ULDC.64 UR4, c[0x0][0x220] ;  /* 0x0000880000047ab9 */ /* 0x000fe20000000a00 */
[C---:B------:R-:W-:Y:S02]  /*3c3e0*/  IADD3 R52, P3, R13.reuse, R2, RZ ;  /* 0x000000020d347210 */ /* 0x040fe40007f7e0ff */
[----:B------:R-:W-:Y:S02]  /*3c3f0*/  IADD3 R50, P4, R13, R49, RZ ;  /* 0x000000310d327210 */ /* 0x000fe40007f9e0ff */
[----:B---3--:R-:W-:Y:S01]  /*3c400*/  ISETP.LT.AND P2, PT, R11, UR22, !P1 ;  /* 0x000000160b007c0c */ /* 0x008fe2000cf41270 */
[----:B------:R-:W-:Y:S01]  /*3c410*/  IMAD.X R53, R12, 0x1, R3, P3 ;  /* 0x000000010c357824 */ /* 0x000fe200018e0603 */
[----:B------:R-:W-:Y:S01]  /*3c420*/  IADD3 R6, P3, R0, UR4, RZ ;  /* 0x0000000400067c10 */ /* 0x000fe2000ff7e0ff */
[----:B------:R-:W-:Y:S01]  /*3c430*/  IMAD.X R51, R12, 0x1, R5, P4 ;  /* 0x000000010c337824 */ /* 0x000fe200020e0605 */
[----:B------:R-:W-:Y:S01]  /*3c440*/  PRMT R4, R23, 0x7771, RZ ;  /* 0x0000777117047816 */ /* 0x000fe200000000ff */
[----:B-1----:R-:W-:Y:S01]  /*3c450*/  IMAD R55, R55, 0x20, R0 ;  /* 0x0000002037377824 */ /* 0x002fe200078e0200 */
[----:B------:R-:W-:Y:S01]  /*3c460*/  PRMT R54, R23, 0x7772, RZ ;  /* 0x0000777217367816 */ /* 0x000fe200000000ff */
[----:B------:R-:W-:Y:S01]  /*3c470*/  ULDC UR22, c[0x0][0x248] ;  /* 0x0000920000167ab9 */ /* 0x000fe20000000800 */
[----:B------:R-:W-:Y:S01]  /*3c480*/  LEA.HI.X.SX32 R0, R0, UR5, 0x1, P3 ;  /* 0x0000000500007c11 */ /* 0x000fe200098f0eff */
[----:B------:R-:W-:Y:S01]  /*3c490*/  ULDC.64 UR4, c[0x0][0x220] ;  /* 0x0000880000047ab9 */ /* 0x000fe20000000a00 */
[----:B------:R0:W-:Y:S01]  /*3c4a0*/  @P5 STG.E.U8 desc[UR20][R50.64], R4 ;  /* 0x0000000432005986 */ /* 0x0001e2000c101114 */
[----:B------:R-:W-:Y:S01]  /*3c4b0*/  ISETP.LT.AND P5, PT, R36, UR18, !P1 ;  /* 0x0000001224007c0c */ /* 0x000fe2000cfa1270 */
[----:B------:R-:W-:Y:S01]  /*3c4c0*/  IMAD R56, R56, 0x20, R55 ;  /* 0x0000002038387824 */ /* 0x000fe200078e0237 */
[----:B------:R-:W-:Y:S01]  /*3c4d0*/  PRMT R58, R20, 0x7770, RZ ;  /* 0x00007770143a7816 */ /* 0x000fe200000000ff */
[----:B------:R1:W-:Y:S01]  /*3c4e0*/  @P2 STG.E.U8 desc[UR20][R52.64], R54 ;  /* 0x0000003634002986 */ /* 0x0003e2000c101114 */
[----:B------:R-:W-:Y:S01]  /*3c4f0*/  ISETP.LT.AND P2, PT, R25, UR16, !P1 ;  /* 0x0000001019007c0c */ /* 0x000fe2000cf41270 */
[----:B------:R-:W-:Y:S01]  /*3c500*/  ULDC UR16, c[0x0][0x248] ;  /* 0x0000920000107ab9 */ /* 0x000fe20000000800 */
[----:B------:R-:W-:Y:S01]  /*3c510*/  ULDC UR18, c[0x0][0x248] ;  /* 0x0000920000127ab9 */ /* 0x000fe20000000800 */
[----:B0-----:R-:W-:-:S02]  /*3c520*/  IADD3 R4, P3, R55, UR4, RZ ;  /* 0x0000000437047c10 */ /* 0x001fc4000ff7e0ff */
[----:B------:R-:W-:Y:S02]  /*3c530*/  IADD3 R50, P4, R13, R6, RZ ;  /* 0x000000060d327210 */ /* 0x000fe40007f9e0ff */
[----:B------:R-:W-:Y:S01]  /*3c540*/  LEA.HI.X.SX32 R55, R55, UR5, 0x1, P3 ;  /* 0x0000000537377c11 */ /* 0x000fe200098f0eff */
[----:B------:R-:W-:Y:S01]  /*3c550*/  ULDC.64 UR4, c[0x0][0x220] ;  /* 0x0000880000047ab9 */ /* 0x000fe20000000a00 */
[----:B-1----:R-:W-:Y:S01]  /*3c560*/  IADD3 R52, P3, R13, R4, RZ ;  /* 0x000000040d347210 */ /* 0x002fe20007f7e0ff */
[C---:B------:R-:W-:Y:S01]  /*3c570*/  IMAD.X R51, R12.reuse, 0x1, R0, P4 ;  /* 0x000000010c337824 */ /* 0x040fe200020e0600 */
[----:B------:R-:W-:Y:S02]  /*3c580*/  PRMT R54, R23, 0x7773, RZ ;  /* 0x0000777317367816 */ /* 0x000fe400000000ff */
[----:B------:R-:W2:Y:S01]  /*3c590*/  LDL.LU R23, [R1+0x170] ;  /* 0x0001700001177983 */ /* 0x000ea20000300800 */
[----:B------:R-:W-:-:S03]  /*3c5a0*/  IMAD.X R53, R12, 0x1, R55, P3 ;  /* 0x000000010c357824 */ /* 0x000fc600018e0637 */
[----:B------:R0:W-:Y:S01]  /*3c5b0*/  @P5 STG.E.U8 desc[UR20][R50.64], R54 ;  /* 0x0000003632005986 */ /* 0x0001e2000c101114 */
[----:B------:R-:W-:Y:S01]  /*3c5c0*/  ISETP.LT.AND P4, PT, R29, UR14, !P1 ;  /* 0x0000000e1d007c0c */ /* 0x000fe2000cf81270 */
[----:B------:R-:W-:Y:S02]  /*3c5d0*/  ULDC UR14, c[0x0][0x248] ;  /* 0x00009200000e7ab9 */ /* 0x000fe40000000800 */
[----:B------:R1:W-:Y:S01]  /*3c5e0*/  @P2 STG.E.U8 desc[UR20][R52.64], R58 ;  /* 0x0000003a34002986 */ /* 0x0003e2000c101114 */
[----:B0-----:R-:W-:Y:S01]  /*3c5f0*/  IADD3 R50, P3, R56, UR4, RZ ;  /* 0x0000000438327c10 */ /* 0x001fe2000ff7e0ff */
[----:B-1----:R-:W-:-:S03]  /*3c600*/  IMAD R52, R59, 0x20, R56 ;  /* 0x000000203b347824 */ /* 0x002fc600078e0238 */
[----:B------:R-:W-:Y:S01]  /*3c610*/  LEA.HI.X.SX32 R56, R56, UR5, 0x1, P3 ;  /* 0x0000000538387c11 */ /* 0x000fe200098f0eff */
[----:B------:R-:W-:Y:S01]  /*3c620*/  VIADD R53, R18, 0x2 ;  /* 0x0000000212357836 */ /* 0x000fe20000000000 */
[----:B------:R-:W-:Y:S01]  /*3c630*/  IADD3 R58, P2, R13, R50, RZ ;  /* 0x000000320d3a7210 */ /* 0x000fe20007f5e0ff */
[----:B------:R-:W-:Y:S02]  /*3c640*/  ULDC.64 UR4, c[0x0][0x220] ;  /* 0x0000880000047ab9 */ /* 0x000fe40000000a00 */
[----:B------:R-:W-:Y:S02]  /*3c650*/  IADD3 R51, P5, R52, UR4, RZ ;  /* 0x0000000434337c10 */ /* 0x000fe4000ffbe0ff */
[----:B------:R-:W-:Y:S01]  /*3c660*/  ISETP.LT.AND P3, PT, R24, UR12, !P1 ;  /* 0x0000000c18007c0c */ /* 0x000fe2000cf61270 */
[----:B------:R-:W-:Y:S01]  /*3c670*/  IMAD.X R59, R12, 0x1, R56, P2 ;  /* 0x000000010c3b7824 */ /* 0x000fe200010e0638 */
[----:B------:R-:W-:Y:S01]  /*3c680*/  PRMT R54, R20, 0x7771, RZ ;  /* 0x0000777114367816 */ /* 0x000fe200000000ff */
[----:B------:R-:W-:Y:S01]  /*3c690*/  ULDC UR12, c[0x0][0x228] ;  /* 0x00008a00000c7ab9 */ /* 0x000fe20000000800 */
[----:B------:R-:W-:Y:S01]  /*3c6a0*/  ISETP.GE.AND P2, PT, R53, UR6, PT ;  /* 0x0000000635007c0c */ /* 0x000fe2000bf46270 */
[----:B------:R-:W-:Y:S01]  /*3c6b0*/  ULDC.64 UR6, c[0x0][0x228] ;  /* 0x00008a0000067ab9 */ /* 0x000fe20000000a00 */
[----:B------:R-:W-:Y:S01]  /*3c6c0*/  LEA.HI.X.SX32 R53, R52, UR5, 0x1, P5 ;  /* 0x0000000534357c11 */ /* 0x000fe2000a8f0eff */
[----:B------:R0:W-:Y:S01]  /*3c6d0*/  @P4 STG.E.U8 desc[UR20][R58.64], R54 ;  /* 0x000000363a004986 */ /* 0x0001e2000c101114 */
[----:B------:R-:W-:Y:S01]  /*3c6e0*/  IADD3 R60, P5, R13, R51, RZ ;  /* 0x000000330d3c7210 */ /* 0x000fe20007fbe0ff */
[----:B------:R-:W-:Y:S01]  /*3c6f0*/  ULDC.64 UR4, c[0x0][0x220] ;  /* 0x0000880000047ab9 */ /* 0x000fe20000000a00 */
[----:B0-----:R-:W-:Y:S01]  /*3c700*/  IMAD R54, R61, 0x20, R52 ;  /* 0x000000203d367824 */ /* 0x001fe200078e0234 */
[----:B------:R-:W-:-:S02]  /*3c710*/  PRMT R58, R20, 0x7772, RZ ;  /* 0x00007772143a7816 */ /* 0x000fc400000000ff */
[----:B------:R-:W-:-:S05]  /*3c720*/  IMAD.X R61, R12, 0x1, R53, P5 ;  /* 0x000000010c3d7824 */ /* 0x000fca00028e0635 */
[----:B------:R0:W-:Y:S02]  /*3c730*/  @P3 STG.E.U8 desc[UR20][R60.64], R58 ;  /* 0x0000003a3c003986 */ /* 0x0001e4000c101114 */
[----:B0-----:R-:W-:Y:S02]  /*3c740*/  PRMT R61, R20, 0x7773, RZ ;  /* 0x00007773143d7816 */ /* 0x001fe400000000ff */
[----:B------:R-:W3:Y:S01]  /*3c750*/  LDL.LU R20, [R1+0x150] ;  /* 0x0001500001147983 */ /* 0x000ee20000300800 */
[----:B------:R-:W-:Y:S01]  /*3c760*/  IADD3 R52, P4, R54, UR4, RZ ;  /* 0x0000000436347c10 */ /* 0x000fe2000ff9e0ff */
[----:B------:R-:W-:Y:S01]  /*3c770*/  ULDC UR4, c[0x0][0x248] ;  /* 0x0000920000047ab9 */ /* 0x000fe20000000800 */
[----:B------:R-:W-:Y:S01]  /*3c780*/  ISETP.LT.AND P1, PT, R28, UR10, !P1 ;  /* 0x0000000a1c007c0c */ /* 0x000fe2000cf21270 */
[----:B------:R-:W4:Y:S01]  /*3c790*/  LDL.LU R22, [R1+0x54] ;  /* 0x0000540001167983 */ /* 0x000f220000300800 */
[----:B------:R-:W-:Y:S01]  /*3c7a0*/  LEA.HI.X.SX32 R54, R54, UR5, 0x1, P4 ;  /* 0x0000000536367c11 */ /* 0x000fe2000a0f0eff */
[C---:B------:R-:W-:Y:S01]  /*3c7b0*/  VIADD R8, R13.reuse, UR4 ;  /* 0x000000040d087c36 */ /* 0x040fe20008000000 */
[----:B------:R-:W-:Y:S01]  /*3c7c0*/  IADD3 R58, P4, R13, R52, RZ ;  /* 0x000000340d3a7210 */ /* 0x000fe20007f9e0ff */
[----:B------:R-:W-:Y:S01]  /*3c7d0*/  ULDC.64 UR4, c[0x0][0x228] ;  /* 0x00008a0000047ab9 */ /* 0x000fe20000000a00 */
[----:B------:R-:W-:Y:S01]  /*3c7e0*/  ISETP.LT.AND P3, PT, R19, UR8, !P0 ;  /* 0x0000000813007c0c */ /* 0x000fe2000c761270 */
[----:B------:R-:W-:Y:S01]  /*3c7f0*/  ULDC UR8, c[0x0][0x228] ;  /* 0x00008a0000087ab9 */ /* 0x000fe20000000800 */
[----:B------:R-:W-:Y:S01]  /*3c800*/  ULDC UR10, c[0x0][0x228] ;  /* 0x00008a00000a7ab9 */ /* 0x000fe20000000800 */
[----:B------:R-:W-:Y:S01]  /*3c810*/  IMAD.X R59, R12, 0x1, R54, P4 ;  /* 0x000000010c3b7824 */ /* 0x000fe200020e0636 */
[----:B------:R-:W-:-:S04]  /*3c820*/  SHF.R.S32.HI R9, RZ, 0x1f, R8 ;  /* 0x0000001fff097819 */ /* 0x000fc80000011408 */
[----:B------:R0:W-:Y:S01]  /*3c830*/  @P1 STG.E.U8 desc[UR20][R58.64], R61 ;  /* 0x0000003d3a001986 */ /* 0x0001e2000c101114 */
[----:B------:R-:W-:Y:S01]  /*3c840*/  ISETP.LT.AND P1, PT, R37, UR6, !P0 ;  /* 0x0000000625007c0c */ /* 0x000fe2000c721270 */
[----:B------:R-:W-:Y:S01]  /*3c850*/  ULDC UR6, c[0x0][0x228] ;  /* 0x00008a0000067ab9 */ /* 0x000fe20000000800 */
[C---:B------:R-:W-:Y:S02]  /*3c860*/  IADD3 R60, P4, R8.reuse, R48, RZ ;  /* 0x00000030083c7210 */ /* 0x040fe40007f9e0ff */
[----:B0-----:R-:W-:-:S03]  /*3c870*/  IADD3 R58, P5, R8, R49, RZ ;  /* 0x00000031083a7210 */ /* 0x001fc60007fbe0ff */
[C---:B------:R-:W-:Y:S02]  /*3c880*/  IMAD.X R61, R9.reuse, 0x1, R7, P4 ;  /* 0x00000001093d7824 */ /* 0x040fe400020e0607 */
[----:B------:R-:W-:Y:S01]  /*3c890*/  IMAD.X R59, R9, 0x1, R5, P5 ;  /* 0x00000001093b7824 */ /* 0x000fe200028e0605 */
[----:B------:R-:W-:Y:S01]  /*3c8a0*/  ISETP.LT.AND P4, PT, R11, UR4, !P0 ;  /* 0x000000040b007c0c */ /* 0x000fe2000c781270 */
[----:B------:R-:W-:Y:S01]  /*3c8b0*/  ULDC UR4, c[0x0][0x228] ;  /* 0x00008a0000047ab9 */ /* 0x000fe20000000800 */
[----:B------:R-:W-:-:S05]  /*3c8c0*/  IADD3 R12, P5, R8, R2, RZ ;  /* 0x00000002080c7210 */ /* 0x000fca0007fbe0ff */
[----:B------:R-:W-:Y:S01]  /*3c8d0*/  IMAD.X R13, R9, 0x1, R3, P5 ;  /* 0x00000001090d7824 */ /* 0x000fe200028e0603 */
[C---:B--2---:R-:W-:Y:S02]  /*3c8e0*/  PRMT R15, R23.reuse, 0x7770, RZ ;  /* 0x00007770170f7816 */ /* 0x044fe400000000ff */
[----:B------:R-:W-:-:S03]  /*3c8f0*/  PRMT R14, R23, 0x7771, RZ ;  /* 0x00007771170e7816 */ /* 0x000fc600000000ff */
[----:B------:R-:W-:Y:S04]  /*3c900*/  @P3 STG.E.U8 desc[UR20][R60.64], R15 ;  /* 0x0000000f3c003986 */ /* 0x000fe8000c101114 */
[----:B------:R0:W-:Y:S01]  /*3c910*/  @P1 STG.E.U8 desc[UR20][R58.64], R14 ;  /* 0x0000000e3a001986 */ /* 0x0001e2000c101114 */
[----:B------:R-:W-:Y:S01]  /*3c920*/  ISETP.LT.AND P3, PT, R36, UR26, !P0 ;  /* 0x0000001a24007c0c */ /* 0x000fe2000c761270 */
[----:B------:R-:W-:Y:S01]  /*3c930*/  ULDC UR26, c[0x0][0x248] ;  /* 0x00009200001a7ab9 */ /* 0x000fe20000000800 */
[C---:B0-----:R-:W-:Y:S02]  /*3c940*/  PRMT R58, R23.reuse, 0x7772, RZ ;  /* 0x00007772173a7816 */ /* 0x041fe400000000ff */
[----:B------:R-:W-:Y:S02]  /*3c950*/  PRMT R59, R23, 0x7773, RZ ;  /* 0x00007773173b7816 */ /* 0x000fe400000000ff */
[----:B------:R-:W2:Y:S01]  /*3c960*/  LDL.LU R23, [R1+0x34] ;  /* 0x0000340001177983 */ /* 0x000ea20000300800 */
[----:B------:R-:W-:-:S02]  /*3c970*/  IADD3 R60, P5, R8, R6, RZ ;  /* 0x00000006083c7210 */ /* 0x000fc40007fbe0ff */
[----:B------:R-:W-:Y:S01]  /*3c980*/  ISETP.LT.AND P1, PT, R25, UR28, !P0 ;  /* 0x0000001c19007c0c */ /* 0x000fe2000c721270 */
[----:B------:R0:W-:Y:S01]  /*3c990*/  @P4 STG.E.U8 desc[UR20][R12.64], R58 ;  /* 0x0000003a0c004986 */ /* 0x0001e2000c101114 */
[----:B------:R-:W-:Y:S01]  /*3c9a0*/  ULDC UR28, c[0x0][0x248] ;  /* 0x00009200001c7ab9 */ /* 0x000fe20000000800 */
[----:B------:R-:W-:Y:S01]  /*3c9b0*/  IMAD.X R61, R9, 0x1, R0, P5 ;  /* 0x00000001093d7824 */ /* 0x000fe200028e0600 */
[----:B------:R-:W-:-:S04]  /*3c9c0*/  IADD3 R14, P5, R8, R50, RZ ;  /* 0x00000032080e7210 */ /* 0x000fc80007fbe0ff */
[----:B------:R1:W-:Y:S01]  /*3c9d0*/  @P3 STG.E.U8 desc[UR20][R60.64], R59 ;  /* 0x0000003b3c003986 */ /* 0x0003e2000c101114 */
[----:B------:R-:W-:Y:S02]  /*3c9e0*/  ISETP.LT.AND P3, PT, R29, UR4, !P0 ;  /* 0x000000041d007c0c */ /* 0x000fe4000c761270 */
[----:B0-----:R-:W-:Y:S01]  /*3c9f0*/  IADD3 R58, P4, R8, R4, RZ ;  /* 0x00000004083a7210 */ /* 0x001fe20007f9e0ff */
[----:B------:R-:W-:Y:S01]  /*3ca00*/  IMAD.X R15, R9, 0x1, R56, P5 ;  /* 0x00000001090f7824 */ /* 0x000fe200028e0638 */
[----:B------:R-:W-:-:S03]  /*3ca10*/  ULDC UR4, c[0x0][0x228] ;  /* 0x00008a0000047ab9 */ /* 0x000fc60000000800 */
[----:B-1----:R-:W-:Y:S01]  /*3ca20*/  IMAD.X R59, R9, 0x1, R55, P4 ;  /* 0x00000001093b7824 */ /* 0x002fe200020e0637 */
[----:B---3--:R-:W-:-:S05]  /*3ca30*/  PRMT R60, R20, 0x7770, RZ ;  /* 0x00007770143c7816 */ /* 0x008fca00000000ff */
[----:B------:R0:W-:Y:S01]  /*3ca40*/  @P1 STG.E.U8 desc[UR20][R58.64], R60 ;  /* 0x0000003c3a001986 */ /* 0x0001e2000c101114 */
[C---:B------:R-:W-:Y:S02]  /*3ca50*/  PRMT R12, R20.reuse, 0x7772, RZ ;  /* 0x00007772140c7816 */ /* 0x040fe400000000ff */
[----:B0-----:R-:W-:Y:S02]  /*3ca60*/  PRMT R59, R20, 0x7771, RZ ;  /* 0x00007771143b7816 */ /* 0x001fe400000000ff */
[C---:B------:R-:W-:Y:S02]  /*3ca70*/  IADD3 R60, P1, R8.reuse, R51, RZ ;  /* 0x00000033083c7210 */ /* 0x040fe40007f3e0ff */
[----:B------:R-:W-:Y:S01]  /*3ca80*/  IADD3 R58, P5, R8, R52, RZ ;  /* 0x00000034083a7210 */ /* 0x000fe20007fbe0ff */
[----:B------:R0:W-:Y:S02]  /*3ca90*/  @P3 STG.E.U8 desc[UR20][R14.64], R59 ;  /* 0x0000003b0e003986 */ /* 0x0001e4000c101114 */
[----:B------:R-:W-:-:S02]  /*3caa0*/  IMAD.X R61, R9, 0x1, R53, P1 ;  /* 0x00000001093d7824 */ /* 0x000fc400008e0635 */
[----:B0-----:R-:W-:Y:S01]  /*3cab0*/  IMAD.X R59, R9, 0x1, R54, P5 ;  /* 0x00000001093b7824 */ /* 0x001fe200028e0636 */
[----:B------:R-:W-:Y:S02]  /*3cac0*/  PRMT R9, R20, 0x7773, RZ ;  /* 0x0000777314097816 */ /* 0x000fe400000000ff */
[----:B------:R-:W3:Y:S01]  /*3cad0*/  LDL.LU R20, [R1+0x174] ;  /* 0x0001740001147983 */ /* 0x000ee20000300800 */
[----:B------:R-:W-:Y:S01]  /*3cae0*/  ISETP.LT.AND P4, PT, R24, UR4, !P0 ;  /* 0x0000000418007c0c */ /* 0x000fe2000c781270 */
[----:B------:R-:W-:Y:S01]  /*3caf0*/  ULDC UR4, c[0x0][0x248] ;  /* 0x0000920000047ab9 */ /* 0x000fe20000000800 */
[----:B------:R-:W-:Y:S01]  /*3cb00*/  ISETP.LT.AND P0, PT, R28, UR6, !P0 ;  /* 0x000000061c007c0c */ /* 0x000fe2000c701270 */
[----:B------:R-:W-:-:S10]  /*3cb10*/  ULDC UR6, c[0x0][0x228] ;  /* 0x00008a0000067ab9 */ /* 0x000fd40000000800 */
[----:B------:R-:W-:Y:S04]  /*3cb20*/  @P4 STG.E.U8 desc[UR20][R60.64], R12 ;  /* 0x0000000c3c004986 */ /* 0x000fe8000c101114 */
[----:B------:R0:W-:Y:S01]  /*3cb30*/  @P0 STG.E.U8 desc[UR20][R58.64], R9 ;  /* 0x000000093a000986 */ /* 0x0001e2000c101114 */
[----:B------:R-:W-:Y:S01]  /*3cb40*/  ISETP.LT.AND P4, PT, R19, UR6, !P2 ;  /* 0x0000000613007c0c */ /* 0x000fe2000d781270 */
[----:B------:R-:W-:Y:S01]  /*3cb50*/  ULDC UR6, c[0x0][0x228] ;  /* 0x00008a0000067ab9 */ /* 0x000fe20000000800 */
[----:B------:R-:W-:Y:S01]  /*3cb60*/  ISETP.LT.AND P3, PT, R37, UR8, !P2 ;  /* 0x0000000825007c0c */ /* 0x000fe2000d761270 */
[----:B------:R-:W-:Y:S01]  /*3cb70*/  ULDC UR8, c[0x0][0x228] ;  /* 0x00008a0000087ab9 */ /* 0x000fe20000000800 */
[----:B0-----:R-:W-:Y:S01]  /*3cb80*/  VIADD R59, R8, UR4 ;  /* 0x00000004083b7c36 */ /* 0x001fe20008000000 */
[----:B------:R-:W-:Y:S01]  /*3cb90*/  ULDC UR4, c[0x0][0x22c] ;  /* 0x00008b0000047ab9 */ /* 0x000fe20000000800 */
[----:B------:R-:W-:-:S03]  /*3cba0*/  VIADD R60, R18, 0x3 ;  /* 0x00000003123c7836 */ /* 0x000fc60000000000 */
[----:B------:R-:W-:Y:S02]  /*3cbb0*/  SHF.R.S32.HI R58, RZ, 0x1f, R59 ;  /* 0x0000001fff3a7819 */ /* 0x000fe4000001143b */
[C---:B------:R-:W-:Y:S02]  /*3cbc0*/  IADD3 R14, P1, R59.reuse, R48, RZ ;  /* 0x000000303b0e7210 */ /* 0x040fe40007f3e0ff */
[----:B------:R-:W-:Y:S02]  /*3cbd0*/  IADD3 R12, P5, R59, R49, RZ ;  /* 0x000000313b0c7210 */ /* 0x000fe40007fbe0ff */
[----:B------:R-:W-:Y:S01]  /*3cbe0*/  ISETP.LT.AND P0, PT, R11, UR6, !P2 ;  /* 0x000000060b007c0c */ /* 0x000fe2000d701270 */
[----:B------:R-:W-:Y:S01]  /*3cbf0*/  IMAD.X R15, R58, 0x1, R7, P1 ;  /* 0x000000013a0f7824 */ /* 0x000fe200008e0607 */
[----:B------:R-:W-:Y:S01]  /*3cc00*/  ISETP.GE.AND P1, PT, R60, UR4, PT ;  /* 0x000000043c007c0c */ /* 0x000fe2000bf26270 */
[----:B------:R-:W-:Y:S01]  /*3cc10*/  IMAD.X R13, R58, 0x1, R5, P5 ;  /* 0x000000013a0d7824 */ /* 0x000fe200028e0605 */
[C---:B----4-:R-:W-:Y:S01]  /*3cc20*/  PRMT R61, R22.reuse, 0x7770, RZ ;  /* 0x00007770163d7816 */ /* 0x050fe200000000ff */
[----:B------:R-:W-:Y:S01]  /*3cc30*/  ULDC UR4, c[0x0][0x228] ;  /* 0x00008a0000047ab9 */ /* 0x000fe20000000800 */
[----:B------:R-:W-:Y:S01]  /*3cc40*/  IADD3 R60, P5, R59, R2, RZ ;  /* 0x000000023b3c7210 */ /* 0x000fe20007fbe0ff */
[----:B------:R-:W-:Y:S01]  /*3cc50*/  ULDC UR6, c[0x0][0x228] ;  /* 0x00008a0000067ab9 */ /* 0x000fe20000000800 */
[C---:B------:R-:W-:Y:S01]  /*3cc60*/  PRMT R9, R22.reuse, 0x7771, RZ ;  /* 0x0000777116097816 */ /* 0x040fe200000000ff */
[----:B------:R0:W-:Y:S01]  /*3cc70*/  @P4 STG.E.U8 desc[UR20][R14.64], R61 ;  /* 0x0000003d0e004986 */ /* 0x0001e2000c101114 */
[----:B------:R-:W-:-:S03]  /*3cc80*/  PRMT R8, R22, 0x7772, RZ ;  /* 0x0000777216087816 */ /* 0x000fc600000000ff */
[----:B------:R1:W-:Y:S01]  /*3cc90*/  @P3 STG.E.U8 desc[UR20][R12.64], R9 ;  /* 0x000000090c003986 */ /* 0x0003e2000c101114 */
[----:B0-----:R-:W-:Y:S01]  /*3cca0*/  IMAD.X R61, R58, 0x1, R3, P5 ;  /* 0x000000013a3d7824 */ /* 0x001fe200028e0603 */
[----:B------:R-:W-:Y:S01]  /*3ccb0*/  ISETP.LT.AND P3, PT, R36, UR4, !P2 ;  /* 0x0000000424007c0c */ /* 0x000fe2000d761270 */
[----:B------:R-:W-:-:S03]  /*3ccc0*/  ULDC UR4, c[0x0][0x22c] ;  /* 0x00008b0000047ab9 */ /* 0x000fc60000000800 */
[----:B------:R0:W-:Y:S01]  /*3ccd0*/  @P0 STG.E.U8 desc[UR20][R60.64], R8 ;  /* 0x000000083c000986 */ /* 0x0001e2000c101114 */
[C---:B------:R-:W-:Y:S02]  /*3cce0*/  IADD3 R16, P0, R59.reuse, R6, RZ ;  /* 0x000000063b107210 */ /* 0x040fe40007f1e0ff */
[----:B-1----:R-:W-:Y:S02]  /*3ccf0*/  IADD3 R12, P5, R59, R4, RZ ;  /* 0x000000043b0c7210 */ /* 0x002fe40007fbe0ff */
[----:B------:R-:W-:Y:S01]  /*3cd00*/  ISETP.LT.AND P4, PT, R25, UR6, !P2 ;  /* 0x0000000619007c0c */ /* 0x000fe2000d781270 */
[----:B------:R-:W-:Y:S01]  /*3cd10*/  IMAD.X R17, R58, 0x1, R0, P0 ;  /* 0x000000013a117824 */ /* 0x000fe200000e0600 */
[----:B------:R-:W-:Y:S01]  /*3cd20*/  ISETP.LT.AND P6, PT, R29, UR8, !P2 ;  /* 0x000000081d007c0c */ /* 0x000fe2000d7c1270 */
[----:B0-----:R-:W-:Y:S01]  /*3cd30*/  VIADD R60, R18, 0x4 ;  /* 0x00000004123c7836 */ /* 0x001fe20000000000 */
[----:B------:R-:W-:Y:S01]  /*3cd40*/  PRMT R14, R22, 0x7773, RZ ;  /* 0x00007773160e7816 */ /* 0x000fe200000000ff */
[----:B------:R-:W-:Y:S01]  /*3cd50*/  IMAD.X R13, R58, 0x1, R55, P5 ;  /* 0x000000013a0d7824 */ /* 0x000fe200028e0637 */
[----:B------:R-:W4:Y:S01]  /*3cd60*/  LDL.LU R22, [R1+0x154] ;  /* 0x0001540001167983 */ /* 0x000f220000300800 */
[----:B------:R-:W-:Y:S01]  /*3cd70*/  ULDC UR6, c[0x0][0x228] ;  /* 0x00008a0000067ab9 */ /* 0x000fe20000000800 */
[----:B------:R-:W-:Y:S01]  /*3cd80*/  ISETP.GE.AND P0, PT, R60, UR4, PT ;  /* 0x000000043c007c0c */ /* 0x000fe2000bf06270 */
[----:B------:R-:W-:Y:S01]  /*3cd90*/  ULDC UR8, c[0x0][0x228] ;  /* 0x00008a0000087ab9 */ /* 0x000fe20000000800 */
[----:B------:R-:W-:Y:S01]  /*3cda0*/  IADD3 R60, P5, R59, R50, RZ ;  /* 0x000000323b3c7210 */ /* 0x000fe20007fbe0ff */
[----:B------:R0:W-:Y:S01]  /*3cdb0*/  @P3 STG.E.U8 desc[UR20][R16.64], R14 ;  /* 0x0000000e10003986 */ /* 0x0001e2000c101114 */
[----:B------:R-:W-:-:S03]  /*3cdc0*/  ULDC UR4, c[0x0][0x248] ;  /* 0x0000920000047ab9 */ /* 0x000fc60000000800 */
[----:B------:R-:W-:Y:S01]  /*3cdd0*/  IMAD.X R61, R58, 0x1, R56, P5 ;  /* 0x000000013a3d7824 */ /* 0x000fe200028e0638 */
[----:B------:R-:W-:Y:S01]  /*3cde0*/  ISETP.LT.AND P3, PT, R24, UR6, !P2 ;  /* 0x0000000618007c0c */ /* 0x000fe2000d761270 */
[----:B------:R-:W-:Y:S01]  /*3cdf0*/  ULDC UR6, c[0x0][0x228] ;  /* 0x00008a0000067ab9 */ /* 0x000fe20000000800 */
[----:B0-----:R-:W-:-:S05]  /*3ce00*/  IADD3 R14, P5, R59, R52, RZ ;  /* 0x000000343b0e7210 */ /* 0x001fca0007fbe0ff */
[----:B------:R-:W-:Y:S01]  /*3ce10*/  IMAD.X R15, R58, 0x1, R54, P5 ;  /* 0x000000013a0f7824 */ /* 0x000fe200028e0636 */
[----:B------:R-:W-:Y:S01]  /*3ce20*/  ISETP.LT.AND P2, PT, R28, UR8, !P2 ;  /* 0x000000081c007c0c */ /* 0x000fe2000d741270 */
[----:B------:R-:W-:Y:S01]  /*3ce30*/  ULDC UR8, c[0x0][0x228] ;  /* 0x00008a0000087ab9 */ /* 0x000fe20000000800 */
[----:B------:R-:W-:Y:S01]  /*3ce40*/  ISETP.LT.AND P5, PT, R37, UR6, !P1 ;  /* 0x0000000625007c0c */ /* 0x000fe2000cfa1270 */
[----:B------:R-:W-:Y:S01]  /*3ce50*/  ULDC UR6, c[0x0][0x228] ;  /* 0x00008a0000067ab9 */ /* 0x000fe20000000800 */
[C---:B--2---:R-:W-:Y:S02]  /*3ce60*/  PRMT R9, R23.reuse, 0x7770, RZ ;  /* 0x0000777017097816 */ /* 0x044fe400000000ff */
[----:B------:R-:W-:-:S03]  /*3ce70*/  PRMT R8, R23, 0x7771, RZ ;  /* 0x0000777117087816 */ /* 0x000fc600000000ff */
[----:B------:R-:W-:Y:S04]  /*3ce80*/  @P4 STG.E.U8 desc[UR20][R12.64], R9 ;  /* 0x000000090c004986 */ /* 0x000fe8000c101114 */
[----:B------:R0:W-:Y:S02]  /*3ce90*/  @P6 STG.E.U8 desc[UR20][R60.64], R8 ;  /* 0x000000083c006986 */ /* 0x0001e4000c101114 */
[----:B0-----:R-:W-:-:S05]  /*3cea0*/  IADD3 R8, P4, R59, R51, RZ ;  /* 0x000000333b087210 */ /* 0x001fca0007f9e0ff */
[----:B------:R-:W-:Y:S01]  /*3ceb0*/  IMAD.X R9, R58, 0x1, R53, P4 ;  /* 0x000000013a097824 */ /* 0x000fe200020e0635 */
[----:B------:R-:W-:Y:S01]  /*3cec0*/  PRMT R58, R23, 0x7772, RZ ;  /* 0x00007772173a7816 */ /* 0x000fe200000000ff */
[----:B------:R-:W-:Y:S01]  /*3ced0*/  VIADD R59, R59, UR4 ;  /* 0x000000043b3b7c36 */ /* 0x000fe20008000000 */
[----:B------:R-:W-:Y:S01]  /*3cee0*/  ISETP.LT.AND P4, PT, R19, UR10, !P1 ;  /* 0x0000000a13007c0c */ /* 0x000fe2000cf81270 */
[----:B------:R-:W-:Y:S01]  /*3cef0*/  ULDC UR10, c[0x0][0x228] ;  /* 0x00008a00000a7ab9 */ /* 0x000fe20000000800 */
[----:B------:R-:W-:Y:S01]  /*3cf00*/  ULDC UR4, c[0x0][0x22c] ;  /* 0x00008b0000047ab9 */ /* 0x000fe20000000800 */
[----:B------:R0:W-:Y:S01]  /*3cf10*/  @P3 STG.E.U8 desc[UR20][R8.64], R58 ;  /* 0x0000003a08003986 */ /* 0x0001e2000c101114 */
[----:B------:R-:W-:Y:S02]  /*3cf20*/  SHF.R.S32.HI R60, RZ, 0x1f, R59 ;  /* 0x0000001fff3c7819 */ /* 0x000fe4000001143b */
[----:B------:R-:W-:Y:S02]  /*3cf30*/  IADD3 R12, P6, R59, R48, RZ ;  /* 0x000000303b0c7210 */ /* 0x000fe40007fde0ff */
[----:B0-----:R-:W-:-:S02]  /*3cf40*/  PRMT R58, R23, 0x7773, RZ ;  /* 0x00007773173a7816 */ /* 0x001fc400000000ff */
[----:B------:R-:W2:Y:S01]  /*3cf50*/  LDL.LU R23, [R1+0x58] ;  /* 0x0000580001177983 */ /* 0x000ea20000300800 */
[----:B------:R-:W-:Y:S01]  /*3cf60*/  IADD3 R8, P3, R59, R49, RZ ;  /* 0x000000313b087210 */ /* 0x000fe20007f7e0ff */
[C---:B------:R-:W-:Y:S02]  /*3cf70*/  IMAD.X R13, R60.reuse, 0x1, R7, P6 ;  /* 0x000000013c0d7824 */ /* 0x040fe400030e0607 */
[----:B------:R0:W-:Y:S02]  /*3cf80*/  @P2 STG.E.U8 desc[UR20][R14.64], R58 ;  /* 0x0000003a0e002986 */ /* 0x0001e4000c101114 */
[----:B------:R-:W-:Y:S01]  /*3cf90*/  IMAD.X R9, R60, 0x1, R5, P3 ;  /* 0x000000013c097824 */ /* 0x000fe200018e0605 */
[C---:B---3--:R-:W-:Y:S02]  /*3cfa0*/  PRMT R61, R20.reuse, 0x7770, RZ ;  /* 0x00007770143d7816 */ /* 0x048fe400000000ff */
[----:B0-----:R-:W-:-:S03]  /*3cfb0*/  PRMT R58, R20, 0x7771, RZ ;  /* 0x00007771143a7816 */ /* 0x001fc600000000ff */
[----:B------:R0:W-:Y:S04]  /*3cfc0*/  @P4 STG.E.U8 desc[UR20][R12.64], R61 ;  /* 0x0000003d0c004986 */ /* 0x0001e8000c101114 */
[----:B------:R1:W-:Y:S01]  /*3cfd0*/  @P5 STG.E.U8 desc[UR20][R8.64], R58 ;  /* 0x0000003a08005986 */ /* 0x0003e2000c101114 */
[C---:B0-----:R-:W-:Y:S02]  /*3cfe0*/  PRMT R61, R20.reuse, 0x7772, RZ ;  /* 0x00007772143d7816 */ /* 0x041fe400000000ff */
[----:B-1----:R-:W-:Y:S01]  /*3cff0*/  PRMT R58, R20, 0x7773, RZ ;  /* 0x00007773143a7816 */ /* 0x002fe200000000ff */
[----:B------:R-:W-:Y:S02]  /*3d000*/  IMAD.MOV.U32 R20, RZ, RZ, R21 ;  /* 0x000000ffff147224 */ /* 0x000fe400078e0015 */
[----:B------:R-:W3:Y:S01]  /*3d010*/  LDL.LU R21, [R1+0x38] ;  /* 0x0000380001157983 */ /* 0x000ee20000300800 */
[----:B------:R-:W-:-:S02]  /*3d020*/  IADD3 R26, P4, R59, R6, RZ ;  /* 0x000000063b1a7210 */ /* 0x000fc40007f9e0ff */
[C---:B------:R-:W-:Y:S02]  /*3d030*/  IADD3 R16, P5, R59.reuse, R4, RZ ;  /* 0x000000043b107210 */ /* 0x040fe40007fbe0ff */
[----:B------:R-:W-:Y:S01]  /*3d040*/  IADD3 R30, P3, R59, R2, RZ ;  /* 0x000000023b1e7210 */ /* 0x000fe20007f7e0ff */
[C---:B------:R-:W-:Y:S01]  /*3d050*/  IMAD.X R27, R60.reuse, 0x1, R0, P4 ;  /* 0x000000013c1b7824 */ /* 0x040fe200020e0600 */
[----:B------:R-:W-:Y:S01]  /*3d060*/  ISETP.LT.AND P2, PT, R11, UR6, !P1 ;  /* 0x000000060b007c0c */ /* 0x000fe2000cf41270 */
[C---:B------:R-:W-:Y:S01]  /*3d070*/  IMAD.X R17, R60.reuse, 0x1, R55, P5 ;  /* 0x000000013c117824 */ /* 0x040fe200028e0637 */
[C---:B------:R-:W-:Y:S01]  /*3d080*/  IADD3 R12, P4, R59.reuse, R50, RZ ;  /* 0x000000323b0c7210 */ /* 0x040fe20007f9e0ff */
[----:B------:R-:W-:Y:S01]  /*3d090*/  IMAD.X R31, R60, 0x1, R3, P3 ;  /* 0x000000013c1f7824 */ /* 0x000fe200018e0603 */
[----:B------:R-:W-:Y:S01]  /*3d0a0*/  IADD3 R8, P5, R59, R51, RZ ;  /* 0x000000333b087210 */ /* 0x000fe20007fbe0ff */
[----:B------:R-:W-:Y:S01]  /*3d0b0*/  VIADD R14, R18, 0x5 ;  /* 0x00000005120e7836 */ /* 0x000fe20000000000 */
[----:B------:R-:W-:Y:S01]  /*3d0c0*/  ISETP.LT.AND P3, PT, R36, UR8, !P1 ;  /* 0x0000000824007c0c */ /* 0x000fe2000cf61270 */
[C---:B------:R-:W-:Y:S01]  /*3d0d0*/  IMAD.X R13, R60.reuse, 0x1, R56, P4 ;  /* 0x000000013c0d7824 */ /* 0x040fe200020e0638 */
[----:B------:R-:W-:Y:S01]  /*3d0e0*/  ISETP.LT.AND P4, PT, R25, UR10, !P1 ;  /* 0x0000000a19007c0c */ /* 0x000fe2000cf81270 */
[----:B------:R-:W-:Y:S01]  /*3d0f0*/  IMAD.X R9, R60, 0x1, R53, P5 ;  /* 0x000000013c097824 */ /* 0x000fe200028e0635 */
[----:B------:R-:W-:Y:S01]  /*3d100*/  ISETP.LT.AND P5, PT, R29, UR12, !P1 ;  /* 0x0000000c1d007c0c */ /* 0x000fe2000cfa1270 */
[----:B------:R-:W-:Y:S01]  /*3d110*/  ULDC UR6, c[0x0][0x228] ;  /* 0x00008a0000067ab9 */ /* 0x000fe20000000800 */
[----:B------:R-:W-:Y:S01]  /*3d120*/  ULDC UR8, c[0x0][0x228] ;  /* 0x00008a0000087ab9 */ /* 0x000fe20000000800 */
[----:B------:R-:W-:Y:S01]  /*3d130*/  ISETP.LT.AND P6, PT, R24, UR6, !P1 ;  /* 0x0000000618007c0c */ /* 0x000fe2000cfc1270 */
[----:B------:R0:W-:Y:S01]  /*3d140*/  @P2 STG.E.U8 desc[UR20][R30.64], R61 ;  /* 0x0000003d1e002986 */ /* 0x0001e2000c101114 */
[----:B------:R-:W-:Y:S01]  /*3d150*/  ISETP.GE.AND P2, PT, R14, UR4, PT ;  /* 0x000000040e007c0c */ /* 0x000fe2000bf46270 */
[----:B------:R-:W-:Y:S01]  /*3d160*/  ULDC UR6, c[0x0][0x228] ;  /* 0x00008a0000067ab9 */ /* 0x000fe20000000800 */
[----:B------:R-:W-:Y:S01]  /*3d170*/  ULDC UR4, c[0x0][0x248] ;  /* 0x0000920000047ab9 */ /* 0x000fe20000000800 */
[----:B------:R-:W-:Y:S01]  /*3d180*/  IMAD.MOV.U32 R15, RZ, RZ, R20 ;  /* 0x000000ffff0f7224 */ /* 0x000fe200078e0014 */
[----:B------:R1:W-:Y:S01]  /*3d190*/  @P3 STG.E.U8 desc[UR20][R26.64], R58 ;  /* 0x0000003a1a003986 */ /* 0x0003e2000c101114 */
[----:B------:R-:W-:Y:S01]  /*3d1a0*/  ISETP.LT.AND P1, PT, R28, UR6, !P1 ;  /* 0x000000061c007c0c */ /* 0x000fe2000cf21270 */
[----:B------:R-:W-:Y:S01]  /*3d1b0*/  ULDC UR6, c[0x0][0x228] ;  /* 0x00008a0000067ab9 */ /* 0x000fe20000000800 */
[----:B------:R-:W-:Y:S01]  /*3d1c0*/  ISETP.LT.AND P3, PT, R19, UR8, !P0 ;  /* 0x0000000813007c0c */ /* 0x000fe2000c761270 */
[----:B------:R-:W-:Y:S01]  /*3d1d0*/  ULDC UR8, c[0x0][0x228] ;  /* 0x00008a0000087ab9 */ /* 0x000fe20000000800 */
[----:B------:R-:W-:Y:S01]  /*3d1e0*/  STL.64 [R1+0x1788], R24 ;  /* 0x0017881801007387 */ /* 0x000fe20000100a00 */
[----:B------:R-:W-:Y:S01]  /*3d1f0*/  ULDC UR10, c[0x0][0x248] ;  /* 0x00009200000a7ab9 */ /* 0x000fe20000000800 */
[----:B------:R-:W-:Y:S01]  /*3d200*/  ULDC UR12, c[0x0][0x248] ;  /* 0x00009200000c7ab9 */ /* 0x000fe20000000800 */
[----:B----4-:R-:W-:-:S02]  /*3d210*/  PRMT R14, R22, 0x7770, RZ ;  /* 0x00007770160e7816 */ /* 0x010fc400000000ff */
[C---:B0-----:R-:W-:Y:S02]  /*3d220*/  PRMT R61, R22.reuse, 0x7771, RZ ;  /* 0x00007771163d7816 */ /* 0x041fe400000000ff */
[----:B-1----:R-:W-:Y:S01]  /*3d230*/  PRMT R58, R22, 0x7772, RZ ;  /* 0x00007772163a7816 */ /* 0x002fe200000000ff */
[----:B------:R-:W-:Y:S04]  /*3d240*/  @P4 STG.E.U8 desc[UR20][R16.64], R14 ;  /* 0x0000000e10004986 */ /* 0x000fe8000c101114 */
[----:B------:R0:W-:Y:S04]  /*3d250*/  @P5 STG.E.U8 desc[UR20][R12.64], R61 ;  /* 0x0000003d0c005986 */ /* 0x0001e8000c101114 */
[----:B------:R1:W-:Y:S01]  /*3d260*/  @P6 STG.E.U8 desc[UR20][R8.64], R58 ;  /* 0x0000003a08006986 */ /* 0x0003e2000c101114 */
[C---:B0-----:R-:W-:Y:S01]  /*3d270*/  IADD3 R12, P4, R59.reuse, R52, RZ ;  /* 0x000000343b0c7210 */ /* 0x041fe20007f9e0ff */
[----:B-1----:R-:W-:Y:S01]  /*3d280*/  VIADD R58, R59, UR4 ;  /* 0x000000043b3a7c36 */ /* 0x002fe20008000000 */
[----:B------:R-:W-:-:S03]  /*3d290*/  ULDC UR4, c[0x0][0x228] ;  /* 0x00008a0000047ab9 */ /* 0x000fc60000000800 */
[----:B------:R-:W-:Y:S01]  /*3d2a0*/  IMAD.X R13, R60, 0x1, R54, P4 ;  /* 0x000000013c0d7824 */ /* 0x000fe200020e0636 */
[----:B------:R-:W-:Y:S02]  /*3d2b0*/  PRMT R60, R22, 0x7773, RZ ;  /* 0x00007773163c7816 */ /* 0x000fe400000000ff */
[----:B------:R-:W-:Y:S02]  /*3d2c0*/  SHF.R.S32.HI R59, RZ, 0x1f, R58 ;  /* 0x0000001fff3b7819 */ /* 0x000fe4000001143a */
[C---:B------:R-:W-:Y:S01]  /*3d2d0*/  IADD3 R8, P5, R58.reuse, R48, RZ ;  /* 0x000000303a087210 */ /* 0x040fe20007fbe0ff */
[----:B------:R0:W-:Y:S01]  /*3d2e0*/  @P1 STG.E.U8 desc[UR20][R12.64], R60 ;  /* 0x0000003c0c001986 */ /* 0x0001e2000c101114 */
[----:B------:R-:W-:Y:S01]  /*3d2f0*/  ISETP.LT.AND P4, PT, R37, UR6, !P0 ;  /* 0x0000000625007c0c */ /* 0x000fe2000c781270 */
[----:B------:R-:W-:Y:S01]  /*3d300*/  ULDC UR6, c[0x0][0x228] ;  /* 0x00008a0000067ab9 */ /* 0x000fe20000000800 */
[----:B------:R-:W-:Y:S01]  /*3d310*/  ISETP.LT.AND P1, PT, R11, UR4, !P0 ;  /* 0x000000040b007c0c */ /* 0x000fe2000c721270 */
[----:B------:R-:W-:Y:S01]  /*3d320*/  IMAD.X R9, R59, 0x1, R7, P5 ;  /* 0x000000013b097824 */ /* 0x000fe200028e0607 */
[----:B------:R-:W-:Y:S01]  /*3d330*/  ULDC UR4, c[0x0][0x228] ;  /* 0x00008a0000047ab9 */ /* 0x000fe20000000800 */
[----:B0-----:R-:W-:-:S02]  /*3d340*/  IADD3 R60, P5, R58, R49, RZ ;  /* 0x000000313a3c7210 */ /* 0x001fc40007fbe0ff */
[----:B------:R-:W-:-:S05]  /*3d350*/  IADD3 R12, P6, R58, R2, RZ ;  /* 0x000000023a0c7210 */ /* 0x000fca0007fde0ff */
[----:B------:R-:W-:Y:S01]  /*3d360*/  IMAD.X R13, R59, 0x1, R3, P6 ;  /* 0x000000013b0d7824 */ /* 0x000fe200030e0603 */
[----:B------:R-:W-:Y:S04]  /*3d370*/  STL.64 [R1+0x1790], R28 ;  /* 0x0017901c01007387 */ /* 0x000fe80000100a00 */
[----:B------:R-:W-:Y:S01]  /*3d380*/  STL [R1+0x1798], R29 ;  /* 0x0017981d01007387 */ /* 0x000fe20000100800 */
[----:B--2---:R-:W-:-:S05]  /*3d390*/  PRMT R61, R23, 0x7770, RZ ;  /* 0x00007770173d7816 */ /* 0x004fca00000000ff */
[----:B------:R0:W-:Y:S01]  /*3d3a0*/  @P3 STG.E.U8 desc[UR20][R8.64], R61 ;  /* 0x0000003d08003986 */ /* 0x0001e2000c101114 */
[----:B------:R-:W-:Y:S01]  /*3d3b0*/  ISETP.LT.AND P3, PT, R36, UR4, !P0 ;  /* 0x0000000424007c0c */ /* 0x000fe2000c761270 */
[----:B------:R-:W-:Y:S01]  /*3d3c0*/  ULDC UR4, c[0x0][0x228] ;  /* 0x00008a0000047ab9 */ /* 0x000fe20000000800 */
[----:B0-----:R-:W-:Y:S01]  /*3d3d0*/  IMAD.X R61, R59, 0x1, R5, P5 ;  /* 0x000000013b3d7824 */ /* 0x001fe200028e0605 */
[C---:B------:R-:W-:Y:S02]  /*3d3e0*/  PRMT R9, R23.reuse, 0x7771, RZ ;  /* 0x0000777117097816 */ /* 0x040fe400000000ff */
[----:B------:R-:W-:-:S03]  /*3d3f0*/  PRMT R8, R23, 0x7772, RZ ;  /* 0x0000777217087816 */ /* 0x000fc600000000ff */
[----:B------:R0:W-:Y:S04]  /*3d400*/  @P4 STG.E.U8 desc[UR20][R60.64], R9 ;  /* 0x000000093c004986 */ /* 0x0001e8000c101114 */
[----:B------:R1:W-:Y:S01]  /*3d410*/  @P1 STG.E.U8 desc[UR20][R12.64], R8 ;  /* 0x000000080c001986 */ /* 0x0003e2000c101114 */
[----:B------:R-:W-:Y:S01]  /*3d420*/  ISETP.LT.AND P1, PT, R25, UR4, !P0 ;  /* 0x0000000419007c0c */ /* 0x000fe2000c721270 */
[----:B------:R-:W-:Y:S01]  /*3d430*/  ULDC UR4, c[0x0][0x228] ;  /* 0x00008a0000047ab9 */ /* 0x000fe20000000800 */
[C---:B------:R-:W-:Y:S02]  /*3d440*/  IADD3 R16, P5, R58.reuse, R4, RZ ;  /* 0x000000043a107210 */ /* 0x040fe40007fbe0ff */
[----:B0-----:R-:W-:Y:S02]  /*3d450*/  IADD3 R60, P4, R58, R6, RZ ;  /* 0x000000063a3c7210 */ /* 0x001fe40007f9e0ff */
[----:B------:R-:W-:-:S03]  /*3d460*/  PRMT R9, R23, 0x7773, RZ ;  /* 0x0000777317097816 */ /* 0x000fc600000000ff */
[C---:B------:R-:W-:Y:S02]  /*3d470*/  IMAD.X R61, R59.reuse, 0x1, R0, P4 ;  /* 0x000000013b3d7824 */ /* 0x040fe400020e0600 */
[----:B------:R-:W-:Y:S01]  /*3d480*/  IMAD.X R17, R59, 0x1, R55, P5 ;  /* 0x000000013b117824 */ /* 0x000fe200028e0637 */
[----:B------:R-:W-:Y:S01]  /*3d490*/  ISETP.LT.AND P4, PT, R29, UR4, !P0 ;  /* 0x000000041d007c0c */ /* 0x000fe2000c781270 */
[----:B------:R-:W-:Y:S01]  /*3d4a0*/  ULDC UR4, c[0x0][0x228] ;  /* 0x00008a0000047ab9 */ /* 0x000fe20000000800 */
[----:B------:R0:W-:Y:S01]  /*3d4b0*/  @P3 STG.E.U8 desc[UR20][R60.64], R9 ;  /* 0x000000093c003986 */ /* 0x0001e2000c101114 */
[----:B------:R-:W-:Y:S01]  /*3d4c0*/  ISETP.LT.AND P3, PT, R24, UR6, !P0 ;  /* 0x0000000618007c0c */ /* 0x000fe2000c761270 */
[----:B------:R-:W-:Y:S01]  /*3d4d0*/  ULDC UR6, c[0x0][0x228] ;  /* 0x00008a0000067ab9 */ /* 0x000fe20000000800 */
[----:B-1----:R-:W-:Y:S02]  /*3d4e0*/  IADD3 R12, P5, R58, R50, RZ ;  /* 0x000000323a0c7210 */ /* 0x002fe40007fbe0ff */
[----:B---3--:R-:W-:-:S05]  /*3d4f0*/  PRMT R8, R21, 0x7770, RZ ;  /* 0x0000777015087816 */ /* 0x008fca00000000ff */
[----:B------:R1:W-:Y:S01]  /*3d500*/  @P1 STG.E.U8 desc[UR20][R16.64], R8 ;  /* 0x0000000810001986 */ /* 0x0003e2000c101114 */
[----:B0-----:R-:W-:Y:S01]  /*3d510*/  IADD3 R60, P1, R58, R51, RZ ;  /* 0x000000333a3c7210 */ /* 0x001fe20007f3e0ff */
[----:B------:R-:W-:Y:S01]  /*3d520*/  IMAD.X R13, R59, 0x1, R56, P5 ;  /* 0x000000013b0d7824 */ /* 0x000fe200028e0638 */
[----:B------:R-:W-:-:S03]  /*3d530*/  PRMT R9, R21, 0x7771, RZ ;  /* 0x0000777115097816 */ /* 0x000fc600000000ff */
[----:B------:R-:W-:Y:S01]  /*3d540*/  IMAD.X R61, R59, 0x1, R53, P1 ;  /* 0x000000013b3d7824 */ /* 0x000fe200008e0635 */
[----:B------:R-:W-:Y:S01]  /*3d550*/  ISETP.LT.AND P0, PT, R28, UR4, !P0 ;  /* 0x000000041c007c0c */ /* 0x000fe2000c701270 */
[----:B------:R0:W-:Y:S01]  /*3d560*/  @P4 STG.E.U8 desc[UR20][R12.64], R9 ;  /* 0x000000090c004986 */ /* 0x0001e2000c101114 */
[----:B------:R-:W-:Y:S01]  /*3d570*/  ULDC UR4, c[0x0][0x248] ;  /* 0x0000920000047ab9 */ /* 0x000fe20000000800 */
[----:B-1----:R-:W-:Y:S01]  /*3d580*/  PRMT R8, R21, 0x7772, RZ ;  /* 0x0000777215087816 */ /* 0x002fe200000000ff */
[----:B------:R-:W-:Y:S01]  /*3d590*/  VIADD R35, R58, UR4 ;  /* 0x000000043a237c36 */ /* 0x000fe20008000000 */
[----:B------:R-:W-:Y:S01]  /*3d5a0*/  ISETP.LT.AND P1, PT, R19, UR6, !P2 ;  /* 0x0000000613007c0c */ /* 0x000fe2000d721270 */
[----:B------:R-:W-:Y:S01]  /*3d5b0*/  ULDC UR4, c[0x0][0x228] ;  /* 0x00008a0000047ab9 */ /* 0x000fe20000000800 */
[----:B------:R-:W-:Y:S01]  /*3d5c0*/  ULDC UR6, c[0x0][0x248] ;  /* 0x0000920000067ab9 */ /* 0x000fe20000000800 */
[----:B------:R1:W-:Y:S01]  /*3d5d0*/  @P3 STG.E.U8 desc[UR20][R60.64], R8 ;  /* 0x000000083c003986 */ /* 0x0003e2000c101114 */
[----:B------:R-:W-:-:S02]  /*3d5e0*/  SHF.R.S32.HI R47, RZ, 0x1f, R35 ;  /* 0x0000001fff2f7819 */ /* 0x000fc40000011423 */
[----:B0-----:R-:W-:Y:S02]  /*3d5f0*/  IADD3 R12, P4, R35, R48, RZ ;  /* 0x00000030230c7210 */ /* 0x001fe40007f9e0ff */
[----:B-1----:R-:W-:Y:S02]  /*3d600*/  IADD3 R60, P3, R58, R52, RZ ;  /* 0x000000343a3c7210 */ /* 0x002fe40007f7e0ff */
[----:B------:R-:W-:-:S03]  /*3d610*/  PRMT R58, R21, 0x7773, RZ ;  /* 0x00007773153a7816 */ /* 0x000fc600000000ff */
[----:B------:R-:W-:Y:S01]  /*3d620*/  IMAD.X R61, R59, 0x1, R54, P3 ;  /* 0x000000013b3d7824 */ /* 0x000fe200018e0636 */
[----:B------:R-:W-:Y:S02]  /*3d630*/  ISETP.LT.AND P3, PT, R37, UR8, !P2 ;  /* 0x0000000825007c0c */ /* 0x000fe4000d761270 */
[----:B------:R-:W-:Y:S01]  /*3d640*/  ISETP.LT.AND P5, PT, R11, UR4, !P2 ;  /* 0x000000040b007c0c */ /* 0x000fe2000d7a1270 */
[----:B------:R-:W-:Y:S01]  /*3d650*/  IMAD.X R13, R47, 0x1, R7, P4 ;  /* 0x000000012f0d7824 */ /* 0x000fe200020e0607 */
[----:B------:R0:W-:Y:S01]  /*3d660*/  @P0 STG.E.U8 desc[UR20][R60.64], R58 ;  /* 0x0000003a3c000986 */ /* 0x0001e2000c101114 */
[C---:B------:R-:W-:Y:S02]  /*3d670*/  PRMT R59, R15.reuse, 0x7770, RZ ;  /* 0x000077700f3b7816 */ /* 0x040fe400000000ff */
[----:B------:R-:W-:Y:S01]  /*3d680*/  PRMT R9, R15, 0x7771, RZ ;  /* 0x000077710f097816 */ /* 0x000fe200000000ff */
[----:B------:R-:W-:Y:S01]  /*3d690*/  VIADD R34, R35, UR6 ;  /* 0x0000000623227c36 */ /* 0x000fe20008000000 */
[----:B------:R-:W-:Y:S01]  /*3d6a0*/  PRMT R8, R15, 0x7772, RZ ;  /* 0x000077720f087816 */ /* 0x000fe200000000ff */
[----:B------:R1:W-:Y:S01]  /*3d6b0*/  @P1 STG.E.U8 desc[UR20][R12.64], R59 ;  /* 0x0000003b0c001986 */ /* 0x0003e2000c101114 */
[----:B------:R-:W-:Y:S01]  /*3d6c0*/  ULDC UR8, c[0x0][0x248] ;  /* 0x0000920000087ab9 */ /* 0x000fe20000000800 */
[C---:B------:R-:W-:Y:S01]  /*3d6d0*/  IADD3 R16, P6, R35.reuse, R4, RZ ;  /* 0x0000000423107210 */ /* 0x040fe20007fde0ff */
[----:B------:R-:W-:Y:S01]  /*3d6e0*/  ULDC UR4, c[0x0][0x248] ;  /* 0x0000920000047ab9 */ /* 0x000fe20000000800 */
[C---:B0-----:R-:W-:Y:S01]  /*3d6f0*/  IADD3 R60, P0, R35.reuse, R49, RZ ;  /* 0x00000031233c7210 */ /* 0x041fe20007f1e0ff */
[----:B------:R-:W-:Y:S01]  /*3d700*/  ULDC UR6, c[0x0][0x248] ;  /* 0x0000920000067ab9 */ /* 0x000fe20000000800 */
[----:B------:R-:W-:-:S03]  /*3d710*/  IADD3 R58, P4, R35, R2, RZ ;  /* 0x00000002233a7210 */ /* 0x000fc60007f9e0ff */
[C---:B------:R-:W-:Y:S02]  /*3d720*/  IMAD.X R61, R47.reuse, 0x1, R5, P0 ;  /* 0x000000012f3d7824 */ /* 0x040fe400000e0605 */
[----:B-1----:R-:W-:Y:S01]  /*3d730*/  IMAD.X R59, R47, 0x1, R3, P4 ;  /* 0x000000012f3b7824 */ /* 0x002fe200020e0603 */
[----:B------:R-:W-:Y:S02]  /*3d740*/  SHF.R.S32.HI R46, RZ, 0x1f, R34 ;  /* 0x0000001fff2e7819 */ /* 0x000fe40000011422 */
[----:B------:R-:W-:Y:S01]  /*3d750*/  @P3 STG.E.U8 desc[UR20][R60.64], R9 ;  /* 0x000000093c003986 */ /* 0x000fe2000c101114 */
[----:B------:R-:W-:-:S03]  /*3d760*/  IADD3 R28, P4, R34, R49, RZ ;  /* 0x00000031221c7210 */ /* 0x000fc60007f9e0ff */
[----:B------:R0:W-:Y:S01]  /*3d770*/  @P5 STG.E.U8 desc[UR20][R58.64], R8 ;  /* 0x000000083a005986 */ /* 0x0001e2000c101114 */
[----:B------:R-:W-:Y:S01]  /*3d780*/  IADD3 R12, P5, R34, R48, RZ ;  /* 0x00000030220c7210 */ /* 0x000fe20007fbe0ff */
[----:B------:R-:W-:-:S04]  /*3d790*/  IMAD.X R29, R46, 0x1, R5, P4 ;  /* 0x000000012e1d7824 */ /* 0x000fc800020e0605 */
[----:B------:R-:W-:Y:S01]  /*3d7a0*/  IMAD.X R13, R46, 0x1, R7, P5 ;  /* 0x000000012e0d7824 */ /* 0x000fe200028e0607 */
[C---:B------:R-:W-:Y:S02]  /*3d7b0*/  IADD3 R32, P3, R34.reuse, R2, RZ ;  /* 0x0000000222207210 */ /* 0x040fe40007f7e0ff */
[-C--:B0-----:R-:W-:Y:S02]  /*3d7c0*/  IADD3 R8, P0, R35, R6.reuse, RZ ;  /* 0x0000000623087210 */ /* 0x081fe40007f1e0ff */
[----:B------:R0:W-:Y:S01]  /*3d7d0*/  STL.64 [R1+0xab0], R12 ;  /* 0x000ab00c01007387 */ /* 0x0001e20000100a00 */
[C---:B------:R-:W-:Y:S02]  /*3d7e0*/  IADD3 R30, P1, R34.reuse, R6, RZ ;  /* 0x00000006221e7210 */ /* 0x040fe40007f3e0ff */
[----:B------:R-:W-:Y:S01]  /*3d7f0*/  IMAD.X R9, R47, 0x1, R0, P0 ;  /* 0x000000012f097824 */ /* 0x000fe200000e0600 */
[C---:B------:R-:W-:Y:S01]  /*3d800*/  IADD3 R24, P0, R34.reuse, R4, RZ ;  /* 0x0000000422187210 */ /* 0x040fe20007f1e0ff */
[----:B------:R1:W-:Y:S01]  /*3d810*/  STL.64 [R1+0xaa8], R28 ;  /* 0x000aa81c01007387 */ /* 0x0003e20000100a00 */
[----:B------:R-:W-:Y:S01]  /*3d820*/  VIADD R27, R34, UR8 ;  /* 0x00000008221b7c36 */ /* 0x000fe20008000000 */
[----:B------:R-:W-:Y:S01]  /*3d830*/  ULDC UR8, c[0x0][0x248] ;  /* 0x0000920000087ab9 */ /* 0x000fe20000000800 */
[----:B------:R-:W-:-:S02]  /*3d840*/  IMAD.X R33, R46, 0x1, R3, P3 ;  /* 0x000000012e217824 */ /* 0x000fc400018e0603 */
[C---:B------:R-:W-:Y:S01]  /*3d850*/  IMAD.X R25, R46.reuse, 0x1, R55, P0 ;  /* 0x000000012e197824 */ /* 0x040fe200000e0637 */
[-C--:B0-----:R-:W-:Y:S01]  /*3d860*/  IADD3 R12, P5, R35, R50.reuse, RZ ;  /* 0x00000032230c7210 */ /* 0x081fe20007fbe0ff */
[----:B------:R-:W-:Y:S01]  /*3d870*/  IMAD.X R31, R46, 0x1, R0, P1 ;  /* 0x000000012e1f7824 */ /* 0x000fe200008e0600 */
[----:B-1----:R-:W-:Y:S01]  /*3d880*/  IADD3 R28, P4, R34, R50, RZ ;  /* 0x00000032221c7210 */ /* 0x002fe20007f9e0ff */
[----:B------:R0:W-:Y:S01]  /*3d890*/  STL.64 [R1+0xaa0], R32 ;  /* 0x000aa02001007387 */ /* 0x0001e20000100a00 */
[----:B------:R-:W-:-:S03]  /*3d8a0*/  SHF.R.S32.HI R45, RZ, 0x1f, R27 ;  /* 0x0000001fff2d7819 */ /* 0x000fc6000001141b */
[--C-:B------:R-:W-:Y:S01]  /*3d8b0*/  IMAD.X R29, R46, 0x1, R56.reuse, P4 ;  /* 0x000000012e1d7824 */ /* 0x100fe200020e0638 */
[----:B------:R-:W-:Y:S01]  /*3d8c0*/  IADD3 R38, P3, R27, R48, RZ ;  /* 0x000000301b267210 */ /* 0x000fe20007f7e0ff */
[----:B------:R1:W-:Y:S01]  /*3d8d0*/  STL.64 [R1+0xa90], R24 ;  /* 0x000a901801007387 */ /* 0x0003e20000100a00 */
[----:B------:R-:W-:-:S03]  /*3d8e0*/  IMAD.X R13, R47, 0x1, R56, P5 ;  /* 0x000000012f0d7824 */ /* 0x000fc600028e0638 */
[----:B------:R2:W-:Y:S01]  /*3d8f0*/  STL.64 [R1+0xa98], R30 ;  /* 0x000a981e01007387 */ /* 0x0005e20000100a00 */
[----:B0-----:R-:W-:-:S03]  /*3d900*/  IADD3 R32, P1, R27, R49, RZ ;  /* 0x000000311b207210 */ /* 0x001fc60007f3e0ff */
[----:B------:R0:W-:Y:S01]  /*3d910*/  STL.64 [R1+0xa88], R28 ;  /* 0x000a881c01007387 */ /* 0x0001e20000100a00 */
[----:B------:R-:W-:Y:S01]  /*3d920*/  IMAD.X R39, R45, 0x1, R7, P3 ;  /* 0x000000012d277824 */ /* 0x000fe200018e0607 */
[----:B-1----:R-:W-:Y:S01]  /*3d930*/  IADD3 R24, P0, R27, R2, RZ ;  /* 0x000000021b187210 */ /* 0x002fe20007f1e0ff */
[----:B------:R-:W-:Y:S01]  /*3d940*/  IMAD.X R33, R45, 0x1, R5, P1 ;  /* 0x000000012d217824 */ /* 0x000fe200008e0605 */
[----:B--2---:R-:W-:-:S03]  /*3d950*/  IADD3 R30, P5, R27, R6, RZ ;  /* 0x000000061b1e7210 */ /* 0x004fc60007fbe0ff */
[----:B------:R-:W-:Y:S01]  /*3d960*/  IMAD.X R25, R45, 0x1, R3, P0 ;  /* 0x000000012d197824 */ /* 0x000fe200000e0603 */
[----:B0-----:R-:W-:Y:S01]  /*3d970*/  IADD3 R28, P4, R27, R4, RZ ;  /* 0x000000041b1c7210 */ /* 0x001fe20007f9e0ff */
[----:B------:R-:W-:Y:S01]  /*3d980*/  IMAD.X R31, R45, 0x1, R0, P5 ;  /* 0x000000012d1f7824 */ /* 0x000fe200028e0600 */
[----:B------:R0:W-:Y:S01]  /*3d990*/  STL.64 [R1+0xa78], R38 ;  /* 0x000a782601007387 */ /* 0x0001e20000100a00 */
[----:B------:R-:W-:Y:S01]  /*3d9a0*/  VIADD R26, R27, UR10 ;  /* 0x0000000a1b1a7c36 */ /* 0x000fe20008000000 */
[----:B------:R-:W-:Y:S01]  /*3d9b0*/  ULDC UR10, c[0x0][0x248] ;  /* 0x00009200000a7ab9 */ /* 0x000fe20000000800 */
[----:B------:R-:W-:Y:S01]  /*3d9c0*/  IMAD.X R29, R45, 0x1, R55, P4 ;  /* 0x000000012d1d7824 */ /* 0x000fe200020e0637 */
[----:B------:R-:W-:Y:S04]  /*3d9d0*/  STL.64 [R1+0xa70], R32 ;  /* 0x000a702001007387 */ /* 0x000fe80000100a00 */
[----:B------:R1:W-:Y:S01]  /*3d9e0*/  STL.64 [R1+0xa68], R24 ;  /* 0x000a681801007387 */ /* 0x0003e20000100a00 */
[----:B------:R-:W-:-:S02]  /*3d9f0*/  SHF.R.S32.HI R44, RZ, 0x1f, R26 ;  /* 0x0000001fff2c7819 */ /* 0x000fc4000001141a */
[----:B0-----:R-:W-:Y:S01]  /*3da00*/  IADD3 R38, P3, R27, R50, RZ ;  /* 0x000000321b267210 */ /* 0x001fe20007f7e0ff */
[----:B------:R0:W-:Y:S04]  /*3da10*/  STL.64 [R1+0xa60], R30 ;  /* 0x000a601e01007387 */ /* 0x0001e80000100a00 */
[----:B------:R2:W-:Y:S01]  /*3da20*/  STL.64 [R1+0xa58], R28 ;  /* 0x000a581c01007387 */ /* 0x0005e20000100a00 */
[-C--:B-1----:R-:W-:Y:S01]  /*3da30*/  IADD3 R24, P0, R34, R51.reuse, RZ ;  /* 0x0000003322187210 */ /* 0x082fe20007f1e0ff */
[----:B------:R-:W-:Y:S01]  /*3da40*/  IMAD.X R39, R45, 0x1, R56, P3 ;  /* 0x000000012d277824 */ /* 0x000fe200018e0638 */
[----:B0-----:R-:W-:-:S03]  /*3da50*/  IADD3 R30, P5, R27, R51, RZ ;  /* 0x000000331b1e7210 */ /* 0x001fc60007fbe0ff */
[--C-:B------:R-:W-:Y:S01]  /*3da60*/  IMAD.X R25, R46, 0x1, R53.reuse, P0 ;  /* 0x000000012e197824 */ /* 0x100fe200000e0635 */
[----:B--2---:R-:W-:Y:S01]  /*3da70*/  IADD3 R28, P4, R26, R48, RZ ;  /* 0x000000301a1c7210 */ /* 0x004fe20007f9e0ff */
[----:B------:R-:W-:Y:S01]  /*3da80*/  IMAD.X R31, R45, 0x1, R53, P5 ;  /* 0x000000012d1f7824 */ /* 0x000fe200028e0635 */
[----:B------:R-:W-:Y:S03]  /*3da90*/  STL.64 [R1+0xa50], R38 ;  /* 0x000a502601007387 */ /* 0x000fe60000100a00 */
[----:B------:R-:W-:Y:S01]  /*3daa0*/  IMAD.X R29, R44, 0x1, R7, P4 ;  /* 0x000000012c1d7824 */ /* 0x000fe200020e0607 */
[----:B------:R-:W-:Y:S04]  /*3dab0*/  STL.64 [R1+0xa80], R24 ;  /* 0x000a801801007387 */ /* 0x000fe80000100a00 */
[----:B------:R-:W-:Y:S04]  /*3dac0*/  STL.64 [R1+0xa48], R30 ;  /* 0x000a481e01007387 */ /* 0x000fe80000100a00 */
[----:B------:R0:W-:Y:S04]  /*3dad0*/  STL.64 [R1+0xa40], R28 ;  /* 0x000a401c01007387 */ /* 0x0001e80000100a00 */
[----:B0-----:R0:W2:Y:S01]  /*3dae0*/  LDL.LU R29, [R1+0x1798] ;  /* 0x00179800011d7983 */ /* 0x0010a20000300800 */
[----:B------:R-:W-:-:S02]  /*3daf0*/  IADD3 R32, P1, R35, R51, RZ ;  /* 0x0000003323207210 */ /* 0x000fc40007f3e0ff */
[----:B------:R-:W-:-:S03]  /*3db00*/  IADD3 R42, P3, R26, R49, RZ ;  /* 0x000000311a2a7210 */ /* 0x000fc60007f7e0ff */
[----:B------:R-:W-:Y:S01]  /*3db10*/  IMAD.X R33, R47, 0x1, R53, P1 ;  /* 0x000000012f217824 */ /* 0x000fe200008e0635 */
[C---:B------:R-:W-:Y:S02]  /*3db20*/  IADD3 R38, P1, R26.reuse, R2, RZ ;  /* 0x000000021a267210 */ /* 0x040fe40007f3e0ff */
[C---:B------:R-:W-:Y:S02]  /*3db30*/  IADD3 R24, P0, R26.reuse, R6, RZ ;  /* 0x000000061a187210 */ /* 0x040fe40007f1e0ff */
[----:B------:R-:W-:Y:S01]  /*3db40*/  IADD3 R28, P4, R26, R50, RZ ;  /* 0x000000321a1c7210 */ /* 0x000fe20007f9e0ff */
[C---:B------:R-:W-:Y:S02]  /*3db50*/  IMAD.X R43, R44.reuse, 0x1, R5, P3 ;  /* 0x000000012c2b7824 */ /* 0x040fe400018e0605 */
[C---:B------:R-:W-:Y:S02]  /*3db60*/  IMAD.X R39, R44.reuse, 0x1, R3, P1 ;  /* 0x000000012c277824 */ /* 0x040fe400008e0603 */
[----:B------:R-:W-:Y:S01]  /*3db70*/  IMAD.X R25, R44, 0x1, R0, P0 ;  /* 0x000000012c197824 */ /* 0x000fe200000e0600 */
[----:B------:R2:W-:Y:S04]  /*3db80*/  STL [R1+0xa18], R28 ;  /* 0x000a181c01007387 */ /* 0x0005e80000100800 */
[----:B--2---:R-:W2:Y:S04]  /*3db90*/  LDL.LU.64 R28, [R1+0x1790] ;  /* 0x00179000011c7983 */ /* 0x004ea80000300a00 */
[----:B------:R-:W-:Y:S04]  /*3dba0*/  STL.64 [R1+0xa38], R42 ;  /* 0x000a382a01007387 */ /* 0x000fe80000100a00 */
[----:B------:R-:W-:Y:S04]  /*3dbb0*/  STL.64 [R1+0xa30], R38 ;  /* 0x000a302601007387 */ /* 0x000fe80000100a00 */
[----:B------:R1:W-:Y:S04]  /*3dbc0*/  STL.64 [R1+0xa28], R24 ;  /* 0x000a281801007387 */ /* 0x0003e80000100a00 */
[----:B-1----:R-:W3:Y:S01]  /*3dbd0*/  LDL.LU.64 R24, [R1+0x1788] ;  /* 0x0017880001187983 */ /* 0x002ee20000300a00 */
[----:B------:R-:W-:-:S03]  /*3dbe0*/  IADD3 R30, P5, R26, R4, RZ ;  /* 0x000000041a1e7210 */ /* 0x000fc60007fbe0ff */
[----:B---3--:R1:W-:Y:S04]  /*3dbf0*/  STL.64 [R1+0x1780], R24 ;  /* 0x0017801801007387 */ /* 0x0083e80000100a00 */
[----:B-1----:R0:W3:Y:S01]  /*3dc00*/  LDL.64 R24, [R1+0xa18] ;  /* 0x000a180001187983 */ /* 0x0020e20000100a00 */
[----:B------:R-:W-:Y:S01]  /*3dc10*/  IADD3 R42, P3, R26, R51, RZ ;  /* 0x000000331a2a7210 */ /* 0x000fe20007f7e0ff */
[----:B------:R-:W-:Y:S01]  /*3dc20*/  IMAD.X R31, R44, 0x1, R55, P5 ;  /* 0x000000012c1f7824 */ /* 0x000fe200028e0637 */
[-C--:B------:R-:W-:Y:S02]  /*3dc30*/  IADD3 R38, P1, R35, R52.reuse, RZ ;  /* 0x0000003423267210 */ /* 0x080fe40007f3e0ff */
[----:B------:R-:W-:Y:S01]  /*3dc40*/  IADD3 R34, P0, R34, R52, RZ ;  /* 0x0000003422227210 */ /* 0x000fe20007f1e0ff */
[----:B------:R-:W-:Y:S01]  /*3dc50*/  IMAD.X R43, R44, 0x1, R53, P3 ;  /* 0x000000012c2b7824 */ /* 0x000fe200018e0635 */
[----:B------:R1:W-:Y:S01]  /*3dc60*/  STL.64 [R1+0xa20], R30 ;  /* 0x000a201e01007387 */ /* 0x0003e20000100a00 */
[----:B------:R-:W-:Y:S01]  /*3dc70*/  VIADD R23, R26, UR12 ;  /* 0x0000000c1a177c36 */ /* 0x000fe20008000000 */
[----:B------:R-:W-:Y:S01]  /*3dc80*/  ULDC UR12, c[0x0][0x248] ;  /* 0x00009200000c7ab9 */ /* 0x000fe20000000800 */
[----:B------:R-:W-:-:S02]  /*3dc90*/  IMAD.X R39, R47, 0x1, R54, P1 ;  /* 0x000000012f277824 */ /* 0x000fc400008e0636 */
[----:B------:R-:W-:Y:S01]  /*3dca0*/  IMAD.X R35, R46, 0x1, R54, P0 ;  /* 0x000000012e237824 */ /* 0x000fe200000e0636 */
[----:B-1----:R-:W-:Y:S02]  /*3dcb0*/  IADD3 R30, P5, R27, R52, RZ ;  /* 0x000000341b1e7210 */ /* 0x002fe40007fbe0ff */
[----:B------:R-:W-:-:S03]  /*3dcc0*/  SHF.R.S32.HI R41, RZ, 0x1f, R23 ;  /* 0x0000001fff297819 */ /* 0x000fc60000011417 */
[----:B------:R-:W-:Y:S02]  /*3dcd0*/  IMAD.X R31, R45, 0x1, R54, P5 ;  /* 0x000000012d1f7824 */ /* 0x000fe400028e0636 */
[----:B------:R-:W-:Y:S01]  /*3dce0*/  VIADD R40, R23, UR14 ;  /* 0x0000000e17287c36 */ /* 0x000fe20008000000 */
[----:B------:R-:W-:-:S03]  /*3dcf0*/  ULDC UR14, c[0x0][0x248] ;  /* 0x00009200000e7ab9 */ /* 0x000fc60000000800 */
        /* <DEDUP_REMOVED lines=15> */
[----:B------:R-:W-:Y:S01]  /*3ddf0*/  ULDC UR52, c[0x0][0x248] ;  /* 0x0000920000347ab9 */ /* 0x000fe20000000800 */
[----:B---3--:R-:W-:Y:S01]  /*3de00*/  IMAD.X R25, R44, 0x1, R56, P4 ;  /* 0x000000012c197824 */ /* 0x008fe200020e0638 */
[----:B------:R-:W-:-:S04]  /*3de10*/  IADD3 R26, P4, R26, R52, RZ ;  /* 0x000000341a1a7210 */ /* 0x000fc80007f9e0ff */
[----:B------:R1:W-:Y:S01]  /*3de20*/  STL [R1+0xa1c], R25 ;  /* 0x000a1c1901007387 */ /* 0x0003e20000100800 */
[----:B------:R-:W-:-:S03]  /*3de30*/  IMAD.X R27, R44, 0x1, R54, P4 ;  /* 0x000000012c1b7824 */ /* 0x000fc600020e0636 */
[----:B-1----:R-:W3:Y:S04]  /*3de40*/  LDL.LU.64 R24, [R1+0x1780] ;  /* 0x0017800001187983 */ /* 0x002ee80000300a00 */
[----:B------:R1:W-:Y:S04]  /*3de50*/  STL.64 [R1+0xa10], R42 ;  /* 0x000a102a01007387 */ /* 0x0003e80000100a00 */
[----:B--2---:R-:W-:Y:S04]  /*3de60*/  STL.64 [R1+0x1778], R28 ;  /* 0x0017781c01007387 */ /* 0x004fe80000100a00 */
[----:B------:R-:W-:Y:S04]  /*3de70*/  STL.64 [R1+0x1770], R10 ;  /* 0x0017700a01007387 */ /* 0x000fe80000100a00 */
[----:B------:R2:W-:Y:S01]  /*3de80*/  STL.64 [R1+0x9f8], R38 ;  /* 0x0009f82601007387 */ /* 0x0005e20000100a00 */
[----:B-1----:R-:W-:-:S03]  /*3de90*/  IADD3 R42, P3, R23, R48, RZ ;  /* 0x00000030172a7210 */ /* 0x002fc60007f7e0ff */
[----:B------:R1:W-:Y:S04]  /*3dea0*/  STL.64 [R1+0x9f0], R34 ;  /* 0x0009f02201007387 */ /* 0x0003e80000100a00 */
[----:B------:R4:W-:Y:S01]  /*3deb0*/  STL.64 [R1+0x9d8], R30 ;  /* 0x0009d81e01007387 */ /* 0x0009e20000100a00 */
[----:B--2---:R-:W-:-:S03]  /*3dec0*/  IADD3 R38, P1, R23, R49, RZ ;  /* 0x0000003117267210 */ /* 0x004fc60007f3e0ff */
[----:B------:R2:W-:Y:S01]  /*3ded0*/  STL.64 [R1+0x9c0], R26 ;  /* 0x0009c01a01007387 */ /* 0x0005e20000100a00 */
[----:B-1----:R-:W-:Y:S01]  /*3dee0*/  IADD3 R34, P0, R23, R2, RZ ;  /* 0x0000000217227210 */ /* 0x002fe20007f1e0ff */
[----:B------:R-:W-:Y:S01]  /*3def0*/  IMAD.X R39, R41, 0x1, R5, P1 ;  /* 0x0000000129277824 */ /* 0x000fe200008e0605 */
[----:B----4-:R-:W-:Y:S01]  /*3df00*/  IADD3 R30, P5, R23, R6, RZ ;  /* 0x00000006171e7210 */ /* 0x010fe20007fbe0ff */
[C---:B------:R-:W-:Y:S02]  /*3df10*/  IMAD.X R43, R41.reuse, 0x1, R7, P3 ;  /* 0x00000001292b7824 */ /* 0x040fe400018e0607 */
[----:B------:R-:W-:Y:S01]  /*3df20*/  IMAD.X R35, R41, 0x1, R3, P0 ;  /* 0x0000000129237824 */ /* 0x000fe200000e0603 */
[----:B--2---:R-:W-:Y:S01]  /*3df30*/  IADD3 R26, P4, R23, R4, RZ ;  /* 0x00000004171a7210 */ /* 0x004fe20007f9e0ff */
[----:B------:R-:W-:Y:S01]  /*3df40*/  IMAD.X R31, R41, 0x1, R0, P5 ;  /* 0x00000001291f7824 */ /* 0x000fe200028e0600 */
[----:B------:R-:W-:Y:S01]  /*3df50*/  IADD3 R28, P3, R23, R50, RZ ;  /* 0x00000032171c7210 */ /* 0x000fe20007f7e0ff */
[----:B------:R1:W-:Y:S02]  /*3df60*/  STL.64 [R1+0x9b0], R38 ;  /* 0x0009b02601007387 */ /* 0x0003e40000100a00 */
[----:B------:R-:W-:-:S02]  /*3df70*/  IMAD.X R27, R41, 0x1, R55, P4 ;  /* 0x00000001291b7824 */ /* 0x000fc400020e0637 */
[----:B------:R-:W-:Y:S01]  /*3df80*/  STL.64 [R1+0x9b8], R42 ;  /* 0x0009b82a01007387 */ /* 0x000fe20000100a00 */
[----:B------:R-:W-:-:S03]  /*3df90*/  IMAD.X R29, R41, 0x1, R56, P3 ;  /* 0x00000001291d7824 */ /* 0x000fc600018e0638 */
[----:B------:R2:W-:Y:S01]  /*3dfa0*/  STL.64 [R1+0x9a0], R34 ;  /* 0x0009a02201007387 */ /* 0x0005e20000100a00 */
[----:B-1----:R-:W-:-:S03]  /*3dfb0*/  IADD3 R38, P1, R23, R51, RZ ;  /* 0x0000003317267210 */ /* 0x002fc60007f3e0ff */
[----:B------:R1:W-:Y:S04]  /*3dfc0*/  STL.64 [R1+0x980], R30 ;  /* 0x0009801e01007387 */ /* 0x0003e80000100a00 */
[----:B------:R4:W-:Y:S01]  /*3dfd0*/  STL.64 [R1+0x978], R26 ;  /* 0x0009781a01007387 */ /* 0x0009e20000100a00 */
[----:B--2---:R-:W-:Y:S02]  /*3dfe0*/  IADD3 R34, P0, R23, R52, RZ ;  /* 0x0000003417227210 */ /* 0x004fe40007f1e0ff */
[----:B------:R-:W-:Y:S02]  /*3dff0*/  SHF.R.S32.HI R23, RZ, 0x1f, R40 ;  /* 0x0000001fff177819 */ /* 0x000fe40000011428 */
[----:B-1----:R-:W-:Y:S01]  /*3e000*/  IADD3 R30, P5, R40, R48, RZ ;  /* 0x00000030281e7210 */ /* 0x002fe20007fbe0ff */
[----:B------:R-:W-:-:S02]  /*3e010*/  IMAD.X R39, R41, 0x1, R53, P1 ;  /* 0x0000000129277824 */ /* 0x000fc400008e0635 */
[----:B------:R-:W-:Y:S01]  /*3e020*/  IMAD.X R35, R41, 0x1, R54, P0 ;  /* 0x0000000129237824 */ /* 0x000fe200000e0636 */
[C---:B----4-:R-:W-:Y:S01]  /*3e030*/  IADD3 R26, P4, R40.reuse, R49, RZ ;  /* 0x00000031281a7210 */ /* 0x050fe20007f9e0ff */
[C---:B------:R-:W-:Y:S01]  /*3e040*/  IMAD.X R31, R23.reuse, 0x1, R7, P5 ;  /* 0x00000001171f7824 */ /* 0x040fe200028e0607 */
[----:B------:R1:W-:Y:S03]  /*3e050*/  STL.64 [R1+0x970], R28 ;  /* 0x0009701c01007387 */ /* 0x0003e60000100a00 */
[----:B------:R-:W-:Y:S01]  /*3e060*/  IMAD.X R27, R23, 0x1, R5, P4 ;  /* 0x00000001171b7824 */ /* 0x000fe200020e0605 */
[----:B------:R2:W-:Y:S04]  /*3e070*/  STL.64 [R1+0x968], R38 ;  /* 0x0009682601007387 */ /* 0x0005e80000100a00 */
[----:B------:R4:W-:Y:S01]  /*3e080*/  STL.64 [R1+0x950], R34 ;  /* 0x0009502201007387 */ /* 0x0009e20000100a00 */
[----:B-1----:R-:W-:-:S03]  /*3e090*/  IADD3 R28, P3, R40, R2, RZ ;  /* 0x00000002281c7210 */ /* 0x002fc60007f7e0ff */
[----:B------:R1:W-:Y:S01]  /*3e0a0*/  STL.64 [R1+0x948], R30 ;  /* 0x0009481e01007387 */ /* 0x0003e20000100a00 */
[C---:B--2---:R-:W-:Y:S01]  /*3e0b0*/  IADD3 R38, P1, R40.reuse, R6, RZ ;  /* 0x0000000628267210 */ /* 0x044fe20007f3e0ff */
[C---:B------:R-:W-:Y:S01]  /*3e0c0*/  IMAD.X R29, R23.reuse, 0x1, R3, P3 ;  /* 0x00000001171d7824 */ /* 0x040fe200018e0603 */
[C---:B----4-:R-:W-:Y:S01]  /*3e0d0*/  IADD3 R34, P0, R40.reuse, R4, RZ ;  /* 0x0000000428227210 */ /* 0x050fe20007f1e0ff */
[----:B------:R2:W-:Y:S02]  /*3e0e0*/  STL.64 [R1+0x940], R26 ;  /* 0x0009401a01007387 */ /* 0x0005e40000100a00 */
[C---:B------:R-:W-:Y:S01]  /*3e0f0*/  IMAD.X R39, R23.reuse, 0x1, R0, P1 ;  /* 0x0000000117277824 */ /* 0x040fe200008e0600 */
[C---:B-1----:R-:W-:Y:S01]  /*3e100*/  IADD3 R30, P5, R40.reuse, R50, RZ ;  /* 0x00000032281e7210 */ /* 0x042fe20007fbe0ff */
[C---:B------:R-:W-:Y:S01]  /*3e110*/  IMAD.X R35, R23.reuse, 0x1, R55, P0 ;  /* 0x0000000117237824 */ /* 0x040fe200000e0637 */
[----:B------:R1:W-:Y:S03]  /*3e120*/  STL.64 [R1+0x938], R28 ;  /* 0x0009381c01007387 */ /* 0x0003e60000100a00 */
[----:B------:R-:W-:Y:S01]  /*3e130*/  IMAD.X R31, R23, 0x1, R56, P5 ;  /* 0x00000001171f7824 */ /* 0x000fe200028e0638 */
[----:B--2---:R-:W-:Y:S01]  /*3e140*/  IADD3 R26, P4, R40, R51, RZ ;  /* 0x00000033281a7210 */ /* 0x004fe20007f9e0ff */
[----:B------:R2:W-:Y:S01]  /*3e150*/  STL.64 [R1+0x930], R38 ;  /* 0x0009302601007387 */ /* 0x0005e20000100a00 */
[----:B------:R-:W-:-:S03]  /*3e160*/  SHF.R.S32.HI R10, RZ, 0x1f, R21 ;  /* 0x0000001fff0a7819 */ /* 0x000fc60000011415 */
[----:B------:R-:W-:Y:S01]  /*3e170*/  IMAD.X R27, R23, 0x1, R53, P4 ;  /* 0x00000001171b7824 */ /* 0x000fe200020e0635 */
[----:B-1----:R-:W-:Y:S01]  /*3e180*/  IADD3 R28, P3, R40, R52, RZ ;  /* 0x00000034281c7210 */ /* 0x002fe20007f7e0ff */
[----:B------:R1:W-:Y:S04]  /*3e190*/  STL.64 [R1+0x928], R34 ;  /* 0x0009282201007387 */ /* 0x0003e80000100a00 */
[----:B------:R4:W-:Y:S01]  /*3e1a0*/  STL.64 [R1+0x920], R30 ;  /* 0x0009201e01007387 */ /* 0x0009e20000100a00 */
[----:B--2---:R-:W-:Y:S01]  /*3e1b0*/  IADD3 R38, P1, R21, R48, RZ ;  /* 0x0000003015267210 */ /* 0x004fe20007f3e0ff */
[----:B------:R-:W-:Y:S02]  /*3e1c0*/  IMAD.X R29, R23, 0x1, R54, P3 ;  /* 0x00000001171d7824 */ /* 0x000fe400018e0636 */
[----:B------:R2:W-:Y:S01]  /*3e1d0*/  STL.64 [R1+0x918], R26 ;  /* 0x0009181a01007387 */ /* 0x0005e20000100a00 */
[C---:B-1----:R-:W-:Y:S01]  /*3e1e0*/  IADD3 R34, P0, R21.reuse, R49, RZ ;  /* 0x0000003115227210 */ /* 0x042fe20007f1e0ff */
[----:B------:R-:W-:Y:S01]  /*3e1f0*/  IMAD.X R39, R10, 0x1, R7, P1 ;  /* 0x000000010a277824 */ /* 0x000fe200008e0607 */
[----:B----4-:R-:W-:-:S03]  /*3e200*/  IADD3 R30, P5, R21, R2, RZ ;  /* 0x00000002151e7210 */ /* 0x010fc60007fbe0ff */
[C---:B------:R-:W-:Y:S01]  /*3e210*/  IMAD.X R35, R10.reuse, 0x1, R5, P0 ;  /* 0x000000010a237824 */ /* 0x040fe200000e0605 */
[C---:B--2---:R-:W-:Y:S01]  /*3e220*/  IADD3 R26, P4, R21.reuse, R6, RZ ;  /* 0x00000006151a7210 */ /* 0x044fe20007f9e0ff */
        /* <DEDUP_REMOVED lines=12> */
[----:B-1----:R-:W-:Y:S01]  /*3e2f0*/  IADD3 R30, P5, R21, R52, RZ ;  /* 0x00000034151e7210 */ /* 0x002fe20007fbe0ff */
[C---:B------:R-:W-:Y:S01]  /*3e300*/  IMAD.X R35, R10.reuse, 0x1, R53, P0 ;  /* 0x000000010a237824 */ /* 0x040fe200000e0635 */
[----:B------:R-:W-:Y:S01]  /*3e310*/  SHF.R.S32.HI R21, RZ, 0x1f, R22 ;  /* 0x0000001fff157819 */ /* 0x000fe20000011416 */
[----:B------:R1:W-:Y:S02]  /*3e320*/  STL.64 [R1+0x8c0], R28 ;  /* 0x0008c01c01007387 */ /* 0x0003e40000100a00 */
[----:B------:R-:W-:Y:S01]  /*3e330*/  IMAD.X R31, R10, 0x1, R54, P5 ;  /* 0x000000010a1f7824 */ /* 0x000fe200028e0636 */
[C---:B--2---:R-:W-:Y:S01]  /*3e340*/  IADD3 R26, P4, R22.reuse, R48, RZ ;  /* 0x00000030161a7210 */ /* 0x044fe20007f9e0ff */
[----:B------:R2:W-:Y:S04]  /*3e350*/  STL.64 [R1+0x8b8], R38 ;  /* 0x0008b82601007387 */ /* 0x0005e80000100a00 */
[C---:B------:R-:W-:Y:S01]  /*3e360*/  IMAD.X R27, R21.reuse, 0x1, R7, P4 ;  /* 0x00000001151b7824 */ /* 0x040fe200020e0607 */
[C---:B-1----:R-:W-:Y:S01]  /*3e370*/  IADD3 R28, P3, R22.reuse, R49, RZ ;  /* 0x00000031161c7210 */ /* 0x042fe20007f7e0ff */
[----:B------:R1:W-:Y:S04]  /*3e380*/  STL.64 [R1+0x8b0], R34 ;  /* 0x0008b02201007387 */ /* 0x0003e80000100a00 */
[----:B------:R4:W-:Y:S01]  /*3e390*/  STL.64 [R1+0x8a8], R30 ;  /* 0x0008a81e01007387 */ /* 0x0009e20000100a00 */
[----:B--2---:R-:W-:Y:S01]  /*3e3a0*/  IADD3 R38, P1, R22, R2, RZ ;  /* 0x0000000216267210 */ /* 0x004fe20007f3e0ff */
[----:B------:R-:W-:-:S02]  /*3e3b0*/  IMAD.X R29, R21, 0x1, R5, P3 ;  /* 0x00000001151d7824 */ /* 0x000fc400018e0605 */
[----:B------:R2:W-:Y:S01]  /*3e3c0*/  STL.64 [R1+0x8a0], R26 ;  /* 0x0008a01a01007387 */ /* 0x0005e20000100a00 */
[C---:B-1----:R-:W-:Y:S01]  /*3e3d0*/  IADD3 R34, P0, R22.reuse, R6, RZ ;  /* 0x0000000616227210 */ /* 0x042fe20007f1e0ff */
[----:B------:R-:W-:Y:S01]  /*3e3e0*/  IMAD.X R39, R21, 0x1, R3, P1 ;  /* 0x0000000115277824 */ /* 0x000fe200008e0603 */
[----:B----4-:R-:W-:-:S03]  /*3e3f0*/  IADD3 R30, P5, R22, R4, RZ ;  /* 0x00000004161e7210 */ /* 0x010fc60007fbe0ff */
[C---:B------:R-:W-:Y:S01]  /*3e400*/  IMAD.X R35, R21.reuse, 0x1, R0, P0 ;  /* 0x0000000115237824 */ /* 0x040fe200000e0600 */
[C---:B--2---:R-:W-:Y:S01]  /*3e410*/  IADD3 R26, P4, R22.reuse, R50, RZ ;  /* 0x00000032161a7210 */ /* 0x044fe20007f9e0ff */
[C---:B------:R-:W-:Y:S01]  /*3e420*/  IMAD.X R31, R21.reuse, 0x1, R55, P5 ;  /* 0x00000001151f7824 */ /* 0x040fe200028e0637 */
[----:B------:R1:W-:Y:S01]  /*3e430*/  STL.64 [R1+0x898], R28 ;  /* 0x0008981c01007387 */ /* 0x0003e20000100a00 */
[----:B------:R-:W-:Y:S02]  /*3e440*/  SHF.R.S32.HI R10, RZ, 0x1f, R14 ;  /* 0x0000001fff0a7819 */ /* 0x000fe4000001140e */
[----:B------:R-:W-:Y:S01]  /*3e450*/  IMAD.X R27, R21, 0x1, R56, P4 ;  /* 0x00000001151b7824 */ /* 0x000fe200020e0638 */
[----:B------:R-:W-:Y:S04]  /*3e460*/  STL.64 [R1+0x890], R38 ;  /* 0x0008902601007387 */ /* 0x000fe80000100a00 */
[----:B------:R2:W-:Y:S01]  /*3e470*/  STL.64 [R1+0x888], R34 ;  /* 0x0008882201007387 */ /* 0x0005e20000100a00 */
[----:B-1----:R-:W-:-:S02]  /*3e480*/  IADD3 R28, P3, R22, R51, RZ ;  /* 0x00000033161c7210 */ /* 0x002fc40007f7e0ff */
[----:B------:R-:W-:Y:S01]  /*3e490*/  IADD3 R22, P1, R22, R52, RZ ;  /* 0x0000003416167210 */ /* 0x000fe20007f3e0ff */
[----:B------:R1:W-:Y:S02]  /*3e4a0*/  STL.64 [R1+0x878], R30 ;  /* 0x0008781e01007387 */ /* 0x0003e40000100a00 */
[C---:B------:R-:W-:Y:S01]  /*3e4b0*/  IMAD.X R29, R21.reuse, 0x1, R53, P3 ;  /* 0x00000001151d7824 */ /* 0x040fe200018e0635 */
[C---:B--2---:R-:W-:Y:S01]  /*3e4c0*/  IADD3 R34, P0, R14.reuse, R48, RZ ;  /* 0x000000300e227210 */ /* 0x044fe20007f1e0ff */
[----:B------:R2:W-:Y:S01]  /*3e4d0*/  STL.64 [R1+0x870], R26 ;  /* 0x0008701a01007387 */ /* 0x0005e20000100a00 */
[----:B------:R-:W-:Y:S01]  /*3e4e0*/  IMAD.X R23, R21, 0x1, R54, P1 ;  /* 0x0000000115177824 */ /* 0x000fe200008e0636 */
[----:B-1----:R-:W-:Y:S02]  /*3e4f0*/  IADD3 R30, P5, R14, R49, RZ ;  /* 0x000000310e1e7210 */ /* 0x002fe40007fbe0ff */
[----:B------:R-:W-:Y:S01]  /*3e500*/  IMAD.X R35, R10, 0x1, R7, P0 ;  /* 0x000000010a237824 */ /* 0x000fe200000e0607 */
[----:B------:R1:W-:Y:S01]  /*3e510*/  STL.64 [R1+0x868], R28 ;  /* 0x0008681c01007387 */ /* 0x0003e20000100a00 */
[----:B--2---:R-:W-:Y:S01]  /*3e520*/  IADD3 R26, P4, R14, R2, RZ ;  /* 0x000000020e1a7210 */ /* 0x004fe20007f9e0ff */
[----:B------:R-:W-:-:S02]  /*3e530*/  IMAD.X R31, R10, 0x1, R5, P5 ;  /* 0x000000010a1f7824 */ /* 0x000fc400028e0605 */
[----:B------:R2:W-:Y:S02]  /*3e540*/  STL.64 [R1+0x860], R22 ;  /* 0x0008601601007387 */ /* 0x0005e40000100a00 */
[----:B------:R-:W-:Y:S02]  /*3e550*/  IMAD.X R27, R10, 0x1, R3, P4 ;  /* 0x000000010a1b7824 */ /* 0x000fe400020e0603 */
[----:B------:R4:W-:Y:S01]  /*3e560*/  STL.64 [R1+0x858], R34 ;  /* 0x0008582201007387 */ /* 0x0009e20000100a00 */
[----:B-1----:R-:W-:-:S03]  /*3e570*/  IADD3 R28, P3, R14, R6, RZ ;  /* 0x000000060e1c7210 */ /* 0x002fc60007f7e0ff */
[----:B------:R1:W-:Y:S01]  /*3e580*/  STL.64 [R1+0x850], R30 ;  /* 0x0008501e01007387 */ /* 0x0003e20000100a00 */
[----:B--2---:R-:W-:Y:S01]  /*3e590*/  IADD3 R22, P1, R14, R4, RZ ;  /* 0x000000040e167210 */ /* 0x004fe20007f3e0ff */
[----:B------:R-:W-:Y:S01]  /*3e5a0*/  IMAD.X R29, R10, 0x1, R0, P3 ;  /* 0x000000010a1d7824 */ /* 0x000fe200018e0600 */
[----:B----4-:R-:W-:Y:S01]  /*3e5b0*/  IADD3 R34, P0, R14, R50, RZ ;  /* 0x000000320e227210 */ /* 0x010fe20007f1e0ff */
[----:B------:R2:W-:Y:S02]  /*3e5c0*/  STL.64 [R1+0x848], R26 ;  /* 0x0008481a01007387 */ /* 0x0005e40000100a00 */
[----:B------:R-:W-:Y:S01]  /*3e5d0*/  IMAD.X R23, R10, 0x1, R55, P1 ;  /* 0x000000010a177824 */ /* 0x000fe200008e0637 */
[----:B-1----:R-:W-:Y:S01]  /*3e5e0*/  IADD3 R30, P5, R14, R51, RZ ;  /* 0x000000330e1e7210 */ /* 0x002fe20007fbe0ff */
[C---:B------:R-:W-:Y:S01]  /*3e5f0*/  IMAD.X R35, R10.reuse, 0x1, R56, P0 ;  /* 0x000000010a237824 */ /* 0x040fe200000e0638 */
[----:B------:R1:W-:Y:S03]  /*3e600*/  STL.64 [R1+0x840], R28 ;  /* 0x0008401c01007387 */ /* 0x0003e60000100a00 */
[----:B------:R-:W-:Y:S01]  /*3e610*/  IMAD.X R31, R10, 0x1, R53, P5 ;  /* 0x000000010a1f7824 */ /* 0x000fe200028e0635 */
[----:B--2---:R-:W-:Y:S01]  /*3e620*/  IADD3 R26, P4, R14, R52, RZ ;  /* 0x000000340e1a7210 */ /* 0x004fe20007f9e0ff */
[----:B------:R2:W-:Y:S01]  /*3e630*/  STL.64 [R1+0x828], R22 ;  /* 0x0008281601007387 */ /* 0x0005e20000100a00 */
[----:B------:R-:W-:-:S02]  /*3e640*/  SHF.R.S32.HI R14, RZ, 0x1f, R20 ;  /* 0x0000001fff0e7819 */ /* 0x000fc40000011414 */
[----:B-1----:R-:W-:Y:S01]  /*3e650*/  IADD3 R28, P3, R20, R48, RZ ;  /* 0x00000030141c7210 */ /* 0x002fe20007f7e0ff */
[----:B------:R-:W-:Y:S01]  /*3e660*/  IMAD.X R27, R10, 0x1, R54, P4 ;  /* 0x000000010a1b7824 */ /* 0x000fe200020e0636 */
[----:B------:R1:W-:Y:S04]  /*3e670*/  STL.64 [R1+0x820], R34 ;  /* 0x0008202201007387 */ /* 0x0003e80000100a00 */
[----:B------:R4:W-:Y:S01]  /*3e680*/  STL.64 [R1+0x818], R30 ;  /* 0x0008181e01007387 */ /* 0x0009e20000100a00 */
[----:B--2---:R-:W-:Y:S01]  /*3e690*/  IADD3 R22, P1, R20, R49, RZ ;  /* 0x0000003114167210 */ /* 0x004fe20007f3e0ff */
[----:B------:R-:W-:Y:S02]  /*3e6a0*/  IMAD.X R29, R14, 0x1, R7, P3 ;  /* 0x000000010e1d7824 */ /* 0x000fe400018e0607 */
[----:B------:R2:W-:Y:S01]  /*3e6b0*/  STL.64 [R1+0x808], R26 ;  /* 0x0008081a01007387 */ /* 0x0005e20000100a00 */
[----:B-1----:R-:W-:Y:S01]  /*3e6c0*/  IADD3 R34, P0, R20, R2, RZ ;  /* 0x0000000214227210 */ /* 0x002fe20007f1e0ff */
[----:B------:R-:W-:Y:S01]  /*3e6d0*/  IMAD.X R23, R14, 0x1, R5, P1 ;  /* 0x000000010e177824 */ /* 0x000fe200008e0605 */
[----:B----4-:R-:W-:-:S03]  /*3e6e0*/  IADD3 R30, P5, R20, R6, RZ ;  /* 0x00000006141e7210 */ /* 0x010fc60007fbe0ff */
[----:B------:R-:W-:Y:S01]  /*3e6f0*/  IMAD.X R35, R14, 0x1, R3, P0 ;  /* 0x000000010e237824 */ /* 0x000fe200000e0603 */
[----:B--2---:R-:W-:Y:S01]  /*3e700*/  IADD3 R26, P4, R20, R4, RZ ;  /* 0x00000004141a7210 */ /* 0x004fe20007f9e0ff */
[C---:B------:R-:W-:Y:S01]  /*3e710*/  IMAD.X R31, R14.reuse, 0x1, R0, P5 ;  /* 0x000000010e1f7824 */ /* 0x040fe200028e0600 */
[----:B------:R1:W-:Y:S03]  /*3e720*/  STL.64 [R1+0x800], R28 ;  /* 0x0008001c01007387 */ /* 0x0003e60000100a00 */
[----:B------:R-:W-:Y:S01]  /*3e730*/  IMAD.X R27, R14, 0x1, R55, P4 ;  /* 0x000000010e1b7824 */ /* 0x000fe200020e0637 */
[----:B------:R2:W-:Y:S01]  /*3e740*/  STL.64 [R1+0x7f8], R22 ;  /* 0x0007f81601007387 */ /* 0x0005e20000100a00 */
[----:B------:R-:W-:-:S03]  /*3e750*/  SHF.R.S32.HI R10, RZ, 0x1f, R58 ;  /* 0x0000001fff0a7819 */ /* 0x000fc6000001143a */
[----:B------:R-:W-:Y:S01]  /*3e760*/  STL.64 [R1+0x7f0], R34 ;  /* 0x0007f02201007387 */ /* 0x000fe20000100a00 */
[----:B-1----:R-:W-:-:S03]  /*3e770*/  IADD3 R28, P3, R20, R50, RZ ;  /* 0x00000032141c7210 */ /* 0x002fc60007f7e0ff */
[----:B------:R1:W-:Y:S01]  /*3e780*/  STL.64 [R1+0x7e8], R30 ;  /* 0x0007e81e01007387 */ /* 0x0003e20000100a00 */
[C---:B--2---:R-:W-:Y:S02]  /*3e790*/  IADD3 R22, P1, R20.reuse, R51, RZ ;  /* 0x0000003314167210 */ /* 0x044fe40007f3e0ff */
[----:B------:R-:W-:Y:S01]  /*3e7a0*/  IADD3 R20, P0, R20, R52, RZ ;  /* 0x0000003414147210 */ /* 0x000fe20007f1e0ff */
[C---:B------:R-:W-:Y:S01]  /*3e7b0*/  IMAD.X R29, R14.reuse, 0x1, R56, P3 ;  /* 0x000000010e1d7824 */ /* 0x040fe200018e0638 */
[----:B------:R2:W-:Y:S01]  /*3e7c0*/  STL.64 [R1+0x7d0], R26 ;  /* 0x0007d01a01007387 */ /* 0x0005e20000100a00 */
[----:B------:R-:W-:Y:S01]  /*3e7d0*/  IMAD.X R23, R14, 0x1, R53, P1 ;  /* 0x000000010e177824 */ /* 0x000fe200008e0635 */
[----:B-1----:R-:W-:Y:S01]  /*3e7e0*/  IADD3 R30, P5, R58, R48, RZ ;  /* 0x000000303a1e7210 */ /* 0x002fe20007fbe0ff */
[----:B------:R-:W-:Y:S01]  /*3e7f0*/  IMAD.X R21, R14, 0x1, R54, P0 ;  /* 0x000000010e157824 */ /* 0x000fe200000e0636 */
[----:B------:R1:W-:Y:S03]  /*3e800*/  STL.64 [R1+0x7c8], R28 ;  /* 0x0007c81c01007387 */ /* 0x0003e60000100a00 */
[----:B------:R-:W-:Y:S01]  /*3e810*/  IMAD.X R31, R10, 0x1, R7, P5 ;  /* 0x000000010a1f7824 */ /* 0x000fe200028e0607 */
[----:B--2---:R-:W-:Y:S01]  /*3e820*/  IADD3 R26, P4, R58, R49, RZ ;  /* 0x000000313a1a7210 */ /* 0x004fe20007f9e0ff */
[----:B------:R2:W-:Y:S04]  /*3e830*/  STL.64 [R1+0x7c0], R22 ;  /* 0x0007c01601007387 */ /* 0x0005e80000100a00 */
[----:B------:R4:W-:Y:S01]  /*3e840*/  STL.64 [R1+0x7b8], R20 ;  /* 0x0007b81401007387 */ /* 0x0009e20000100a00 */
[----:B------:R-:W-:Y:S01]  /*3e850*/  IMAD.X R27, R10, 0x1, R5, P4 ;  /* 0x000000010a1b7824 */ /* 0x000fe200020e0605 */
[----:B-1----:R-:W-:-:S02]  /*3e860*/  IADD3 R28, P3, R58, R2, RZ ;  /* 0x000000023a1c7210 */ /* 0x002fc40007f7e0ff */
[----:B------:R1:W-:Y:S01]  /*3e870*/  STL.64 [R1+0x7b0], R30 ;  /* 0x0007b01e01007387 */ /* 0x0003e20000100a00 */
[----:B--2---:R-:W-:Y:S02]  /*3e880*/  IADD3 R22, P1, R58, R6, RZ ;  /* 0x000000063a167210 */ /* 0x004fe40007f3e0ff */
[----:B------:R-:W-:Y:S01]  /*3e890*/  IMAD.X R29, R10, 0x1, R3, P3 ;  /* 0x000000010a1d7824 */ /* 0x000fe200018e0603 */
[----:B----4-:R-:W-:Y:S01]  /*3e8a0*/  IADD3 R20, P0, R58, R4, RZ ;  /* 0x000000043a147210 */ /* 0x010fe20007f1e0ff */
[----:B------:R2:W-:Y:S01]  /*3e8b0*/  STL.64 [R1+0x7a8], R26 ;  /* 0x0007a81a01007387 */ /* 0x0005e20000100a00 */
[----:B------:R-:W-:Y:S01]  /*3e8c0*/  IMAD.X R23, R10, 0x1, R0, P1 ;  /* 0x000000010a177824 */ /* 0x000fe200008e0600 */
[----:B-1----:R-:W-:Y:S02]  /*3e8d0*/  IADD3 R30, P5, R58, R50, RZ ;  /* 0x000000323a1e7210 */ /* 0x002fe40007fbe0ff */
[C---:B------:R-:W-:Y:S01]  /*3e8e0*/  IMAD.X R21, R10.reuse, 0x1, R55, P0 ;  /* 0x000000010a157824 */ /* 0x040fe200000e0637 */
[----:B------:R1:W-:Y:S02]  /*3e8f0*/  STL.64 [R1+0x7a0], R28 ;  /* 0x0007a01c01007387 */ /* 0x0003e40000100a00 */
[----:B------:R-:W-:Y:S01]  /*3e900*/  IMAD.X R31, R10, 0x1, R56, P5 ;  /* 0x000000010a1f7824 */ /* 0x000fe200028e0638 */
[C---:B--2---:R-:W-:Y:S01]  /*3e910*/  IADD3 R26, P4, R58.reuse, R51, RZ ;  /* 0x000000333a1a7210 */ /* 0x044fe20007f9e0ff */
[----:B------:R2:W-:Y:S01]  /*3e920*/  STL.64 [R1+0x798], R22 ;  /* 0x0007981601007387 */ /* 0x0005e20000100a00 */
[----:B-1----:R-:W-:-:S03]  /*3e930*/  IADD3 R28, P3, R58, R52, RZ ;  /* 0x000000343a1c7210 */ /* 0x002fc60007f7e0ff */
[----:B------:R1:W-:Y:S01]  /*3e940*/  STL.64 [R1+0x778], R20 ;  /* 0x0007781401007387 */ /* 0x0003e20000100a00 */
[----:B------:R-:W-:Y:S01]  /*3e950*/  SHF.R.S32.HI R58, RZ, 0x1f, R59 ;  /* 0x0000001fff3a7819 */ /* 0x000fe2000001143b */
[C---:B------:R-:W-:Y:S02]  /*3e960*/  IMAD.X R27, R10.reuse, 0x1, R53, P4 ;  /* 0x000000010a1b7824 */ /* 0x040fe400020e0635 */
[----:B------:R4:W-:Y:S01]  /*3e970*/  STL.64 [R1+0x770], R30 ;  /* 0x0007701e01007387 */ /* 0x0009e20000100a00 */
[C---:B--2---:R-:W-:Y:S01]  /*3e980*/  IADD3 R22, P1, R59.reuse, R48, RZ ;  /* 0x000000303b167210 */ /* 0x044fe20007f3e0ff */
[----:B------:R-:W-:Y:S01]  /*3e990*/  IMAD.X R29, R10, 0x1, R54, P3 ;  /* 0x000000010a1d7824 */ /* 0x000fe200018e0636 */
[C---:B-1----:R-:W-:Y:S01]  /*3e9a0*/  IADD3 R20, P0, R59.reuse, R49, RZ ;  /* 0x000000313b147210 */ /* 0x042fe20007f1e0ff */
[----:B------:R1:W-:Y:S02]  /*3e9b0*/  STL.64 [R1+0x768], R26 ;  /* 0x0007681a01007387 */ /* 0x0003e40000100a00 */
[C---:B------:R-:W-:Y:S01]  /*3e9c0*/  IMAD.X R23, R58.reuse, 0x1, R7, P1 ;  /* 0x000000013a177824 */ /* 0x040fe200008e0607 */
[C---:B----4-:R-:W-:Y:S01]  /*3e9d0*/  IADD3 R30, P5, R59.reuse, R2, RZ ;  /* 0x000000023b1e7210 */ /* 0x050fe20007fbe0ff */
[C---:B------:R-:W-:Y:S01]  /*3e9e0*/  IMAD.X R21, R58.reuse, 0x1, R5, P0 ;  /* 0x000000013a157824 */ /* 0x040fe200000e0605 */
[----:B------:R2:W-:Y:S03]  /*3e9f0*/  STL.64 [R1+0x758], R28 ;  /* 0x0007581c01007387 */ /* 0x0005e60000100a00 */
[----:B------:R-:W-:Y:S01]  /*3ea00*/  IMAD.X R31, R58, 0x1, R3, P5 ;  /* 0x000000013a1f7824 */ /* 0x000fe200028e0603 */
[C---:B-1----:R-:W-:Y:S01]  /*3ea10*/  IADD3 R26, P4, R59.reuse, R6, RZ ;  /* 0x000000063b1a7210 */ /* 0x042fe20007f9e0ff */
[----:B------:R1:W-:Y:S01]  /*3ea20*/  STL.64 [R1+0x750], R22 ;  /* 0x0007501601007387 */ /* 0x0003e20000100a00 */
[----:B--2---:R-:W-:-:S03]  /*3ea30*/  IADD3 R28, P3, R59, R4, RZ ;  /* 0x000000043b1c7210 */ /* 0x004fc60007f7e0ff */
[----:B------:R2:W-:Y:S01]  /*3ea40*/  STL.64 [R1+0x748], R20 ;  /* 0x0007481401007387 */ /* 0x0005e20000100a00 */
[----:B------:R-:W-:-:S03]  /*3ea50*/  IMAD.X R27, R58, 0x1, R0, P4 ;  /* 0x000000013a1b7824 */ /* 0x000fc600020e0600 */
[----:B------:R4:W-:Y:S01]  /*3ea60*/  STL.64 [R1+0x740], R30 ;  /* 0x0007401e01007387 */ /* 0x0009e20000100a00 */
[----:B------:R-:W-:Y:S01]  /*3ea70*/  IMAD.X R29, R58, 0x1, R55, P3 ;  /* 0x000000013a1d7824 */ /* 0x000fe200018e0637 */
[C---:B-1----:R-:W-:Y:S02]  /*3ea80*/  IADD3 R22, P1, R59.reuse, R50, RZ ;  /* 0x000000323b167210 */ /* 0x042fe40007f3e0ff */
[----:B------:R1:W-:Y:S01]  /*3ea90*/  STL.64 [R1+0x738], R26 ;  /* 0x0007381a01007387 */ /* 0x0003e20000100a00 */
[C---:B--2---:R-:W-:Y:S02]  /*3eaa0*/  IADD3 R20, P0, R59.reuse, R51, RZ ;  /* 0x000000333b147210 */ /* 0x044fe40007f1e0ff */
[----:B----4-:R-:W-:-:S03]  /*3eab0*/  IADD3 R30, P5, R59, R52, RZ ;  /* 0x000000343b1e7210 */ /* 0x010fc60007fbe0ff */
[C---:B------:R-:W-:Y:S01]  /*3eac0*/  IMAD.X R21, R58.reuse, 0x1, R53, P0 ;  /* 0x000000013a157824 */ /* 0x040fe200000e0635 */
[----:B------:R-:W-:Y:S01]  /*3ead0*/  SHF.R.S32.HI R59, RZ, 0x1f, R60 ;  /* 0x0000001fff3b7819 */ /* 0x000fe2000001143c */
[----:B------:R-:W-:Y:S01]  /*3eae0*/  IMAD.X R23, R58, 0x1, R56, P1 ;  /* 0x000000013a177824 */ /* 0x000fe200008e0638 */
[----:B-1----:R-:W-:Y:S01]  /*3eaf0*/  IADD3 R26, P4, R60, R48, RZ ;  /* 0x000000303c1a7210 */ /* 0x002fe20007f9e0ff */
[----:B------:R-:W-:Y:S01]  /*3eb00*/  IMAD.X R31, R58, 0x1, R54, P5 ;  /* 0x000000013a1f7824 */ /* 0x000fe200028e0636 */
[----:B------:R1:W-:Y:S01]  /*3eb10*/  STL.64 [R1+0x730], R28 ;  /* 0x0007301c01007387 */ /* 0x0003e20000100a00 */
[C---:B------:R-:W-:Y:S02]  /*3eb20*/  IADD3 R34, P1, R60.reuse, R2, RZ ;  /* 0x000000023c227210 */ /* 0x040fe40007f3e0ff */
[----:B------:R-:W-:Y:S01]  /*3eb30*/  IMAD.X R27, R59, 0x1, R7, P4 ;  /* 0x000000013b1b7824 */ /* 0x000fe200020e0607 */
[----:B------:R-:W-:Y:S04]  /*3eb40*/  STL.64 [R1+0x1758], R20 ;  /* 0x0017581401007387 */ /* 0x000fe80000100a00 */
[----:B------:R2:W-:Y:S01]  /*3eb50*/  STL.64 [R1+0x728], R22 ;  /* 0x0007281601007387 */ /* 0x0005e20000100a00 */
[----:B-1----:R-:W-:-:S03]  /*3eb60*/  IADD3 R28, P3, R60, R49, RZ ;  /* 0x000000313c1c7210 */ /* 0x002fc60007f7e0ff */
[----:B------:R1:W-:Y:S01]  /*3eb70*/  STL.64 [R1+0x710], R30 ;  /* 0x0007101e01007387 */ /* 0x0003e20000100a00 */
[C---:B------:R-:W-:Y:S02]  /*3eb80*/  IMAD.X R35, R59.reuse, 0x1, R3, P1 ;  /* 0x000000013b237824 */ /* 0x040fe400008e0603 */
[----:B------:R-:W-:Y:S01]  /*3eb90*/  IMAD.X R29, R59, 0x1, R5, P3 ;  /* 0x000000013b1d7824 */ /* 0x000fe200018e0605 */
[C---:B--2---:R-:W-:Y:S01]  /*3eba0*/  IADD3 R22, P0, R60.reuse, R6, RZ ;  /* 0x000000063c167210 */ /* 0x044fe20007f1e0ff */
[----:B------:R2:W-:Y:S01]  /*3ebb0*/  STL.64 [R1+0x708], R26 ;  /* 0x0007081a01007387 */ /* 0x0005e20000100a00 */
[----:B-1----:R-:W-:-:S03]  /*3ebc0*/  IADD3 R30, P5, R60, R4, RZ ;  /* 0x000000043c1e7210 */ /* 0x002fc60007fbe0ff */
[C---:B------:R-:W-:Y:S01]  /*3ebd0*/  IMAD.X R23, R59.reuse, 0x1, R0, P0 ;  /* 0x000000013b177824 */ /* 0x040fe200000e0600 */
[----:B------:R1:W-:Y:S01]  /*3ebe0*/  STL.64 [R1+0x700], R28 ;  /* 0x0007001c01007387 */ /* 0x0003e20000100a00 */
[C---:B------:R-:W-:Y:S01]  /*3ebf0*/  IMAD.X R31, R59.reuse, 0x1, R55, P5 ;  /* 0x000000013b1f7824 */ /* 0x040fe200028e0637 */
[C---:B--2---:R-:W-:Y:S02]  /*3ec00*/  IADD3 R26, P4, R60.reuse, R50, RZ ;  /* 0x000000323c1a7210 */ /* 0x044fe40007f9e0ff */
[----:B------:R-:W-:Y:S01]  /*3ec10*/  STL.64 [R1+0x6f8], R34 ;  /* 0x0006f82201007387 */ /* 0x000fe20000100a00 */
[C---:B------:R-:W-:Y:S02]  /*3ec20*/  IADD3 R20, P1, R60.reuse, R52, RZ ;  /* 0x000000343c147210 */ /* 0x040fe40007f3e0ff */
[----:B------:R-:W-:Y:S01]  /*3ec30*/  IMAD.X R27, R59, 0x1, R56, P4 ;  /* 0x000000013b1b7824 */ /* 0x000fe200020e0638 */
[----:B-1----:R-:W-:Y:S01]  /*3ec40*/  IADD3 R28, P3, R60, R51, RZ ;  /* 0x000000333c1c7210 */ /* 0x002fe20007f7e0ff */
[----:B------:R1:W-:Y:S01]  /*3ec50*/  STL.64 [R1+0x6f0], R22 ;  /* 0x0006f01601007387 */ /* 0x0003e20000100a00 */
[----:B------:R-:W-:-:S03]  /*3ec60*/  SHF.R.S32.HI R58, RZ, 0x1f, R61 ;  /* 0x0000001fff3a7819 */ /* 0x000fc6000001143d */
[----:B------:R2:W-:Y:S01]  /*3ec70*/  STL.64 [R1+0x6e0], R30 ;  /* 0x0006e01e01007387 */ /* 0x0005e20000100a00 */
[C---:B------:R-:W-:Y:S02]  /*3ec80*/  IMAD.X R29, R59.reuse, 0x1, R53, P3 ;  /* 0x000000013b1d7824 */ /* 0x040fe400018e0635 */
[----:B------:R-:W-:Y:S01]  /*3ec90*/  IMAD.X R21, R59, 0x1, R54, P1 ;  /* 0x000000013b157824 */ /* 0x000fe200008e0636 */
[----:B------:R4:W-:Y:S01]  /*3eca0*/  STL.64 [R1+0x6d8], R26 ;  /* 0x0006d81a01007387 */ /* 0x0009e20000100a00 */
[C---:B-1----:R-:W-:Y:S02]  /*3ecb0*/  IADD3 R22, P0, R61.reuse, R48, RZ ;  /* 0x000000303d167210 */ /* 0x042fe40007f1e0ff */
[----:B--2---:R-:W-:-:S03]  /*3ecc0*/  IADD3 R30, P5, R61, R49, RZ ;  /* 0x000000313d1e7210 */ /* 0x004fc60007fbe0ff */
[C---:B------:R-:W-:Y:S01]  /*3ecd0*/  IMAD.X R23, R58.reuse, 0x1, R7, P0 ;  /* 0x000000013a177824 */ /* 0x040fe200000e0607 */
        /* <DEDUP_REMOVED lines=11> */
[C---:B------:R-:W-:Y:S01]  /*3ed90*/  VIADD R60, R61.reuse, UR4 ;  /* 0x000000043d3c7c36 */ /* 0x040fe20008000000 */
[----:B------:R2:W-:Y:S01]  /*3eda0*/  STL.64 [R1+0x688], R26 ;  /* 0x0006881a01007387 */ /* 0x0005e20000100a00 */
[C---:B------:R-:W-:Y:S01]  /*3edb0*/  IMAD.X R21, R58.reuse, 0x1, R55, P1 ;  /* 0x000000013a157824 */ /* 0x040fe200008e0637 */
[----:B------:R-:W-:Y:S01]  /*3edc0*/  ULDC UR4, c[0x0][0x228] ;  /* 0x00008a0000047ab9 */ /* 0x000fe20000000800 */
[----:B-1----:R-:W-:Y:S01]  /*3edd0*/  IADD3 R30, P5, R61, R51, RZ ;  /* 0x000000333d1e7210 */ /* 0x002fe20007fbe0ff */
[----:B------:R-:W-:Y:S01]  /*3ede0*/  IMAD.X R23, R58, 0x1, R56, P0 ;  /* 0x000000013a177824 */ /* 0x000fe200000e0638 */
[----:B------:R1:W-:Y:S01]  /*3edf0*/  STL.64 [R1+0x680], R28 ;  /* 0x0006801c01007387 */ /* 0x0003e20000100a00 */
[----:B------:R-:W-:-:S02]  /*3ee00*/  SHF.R.S32.HI R59, RZ, 0x1f, R60 ;  /* 0x0000001fff3b7819 */ /* 0x000fc4000001143c */
[----:B------:R-:W-:Y:S01]  /*3ee10*/  IMAD.X R31, R58, 0x1, R53, P5 ;  /* 0x000000013a1f7824 */ /* 0x000fe200028e0635 */
[----:B--2---:R-:W-:Y:S01]  /*3ee20*/  IADD3 R26, P4, R61, R52, RZ ;  /* 0x000000343d1a7210 */ /* 0x004fe20007f9e0ff */
[----:B------:R2:W-:Y:S01]  /*3ee30*/  STL.64 [R1+0x678], R20 ;  /* 0x0006781401007387 */ /* 0x0005e20000100a00 */
[----:B-1----:R-:W-:-:S03]  /*3ee40*/  IADD3 R28, P3, R60, R48, RZ ;  /* 0x000000303c1c7210 */ /* 0x002fc60007f7e0ff */
[----:B------:R-:W-:Y:S01]  /*3ee50*/  IMAD.X R27, R58, 0x1, R54, P4 ;  /* 0x000000013a1b7824 */ /* 0x000fe200020e0636 */
[----:B------:R1:W-:Y:S04]  /*3ee60*/  STL.64 [R1+0x670], R22 ;  /* 0x0006701601007387 */ /* 0x0003e80000100a00 */
[----:B------:R4:W-:Y:S01]  /*3ee70*/  STL.64 [R1+0x668], R30 ;  /* 0x0006681e01007387 */ /* 0x0009e20000100a00 */
[C---:B--2---:R-:W-:Y:S01]  /*3ee80*/  IADD3 R20, P1, R60.reuse, R49, RZ ;  /* 0x000000313c147210 */ /* 0x044fe20007f3e0ff */
[C---:B------:R-:W-:Y:S02]  /*3ee90*/  IMAD.X R29, R59.reuse, 0x1, R7, P3 ;  /* 0x000000013b1d7824 */ /* 0x040fe400018e0607 */
        /* <DEDUP_REMOVED lines=8> */
[C---:B------:R-:W-:Y:S02]  /*3ef20*/  VIADD R61, R60.reuse, UR51 ;  /* 0x000000333c3d7c36 */ /* 0x040fe40008000000 */
[----:B------:R-:W-:Y:S01]  /*3ef30*/  IMAD.X R27, R59, 0x1, R55, P4 ;  /* 0x000000013b1b7824 */ /* 0x000fe200020e0637 */
[----:B------:R2:W-:Y:S02]  /*3ef40*/  STL.64 [R1+0x650], R20 ;  /* 0x0006501401007387 */ /* 0x0005e40000100a00 */
[----:B------:R-:W-:Y:S02]  /*3ef50*/  SHF.R.S32.HI R58, RZ, 0x1f, R61 ;  /* 0x0000001fff3a7819 */ /* 0x000fe4000001143d */
[----:B------:R4:W-:Y:S01]  /*3ef60*/  STL.64 [R1+0x648], R22 ;  /* 0x0006481601007387 */ /* 0x0009e20000100a00 */
[----:B-1----:R-:W-:-:S03]  /*3ef70*/  IADD3 R28, P3, R60, R50, RZ ;  /* 0x000000323c1c7210 */ /* 0x002fc60007f7e0ff */
[----:B------:R1:W-:Y:S01]  /*3ef80*/  STL.64 [R1+0x640], R30 ;  /* 0x0006401e01007387 */ /* 0x0003e20000100a00 */
[C---:B--2---:R-:W-:Y:S01]  /*3ef90*/  IADD3 R20, P1, R60.reuse, R51, RZ ;  /* 0x000000333c147210 */ /* 0x044fe20007f3e0ff */
[C---:B------:R-:W-:Y:S01]  /*3efa0*/  IMAD.X R29, R59.reuse, 0x1, R56, P3 ;  /* 0x000000013b1d7824 */ /* 0x040fe200018e0638 */
[----:B----4-:R-:W-:Y:S01]  /*3efb0*/  IADD3 R22, P0, R60, R52, RZ ;  /* 0x000000343c167210 */ /* 0x010fe20007f1e0ff */
[----:B------:R2:W-:Y:S02]  /*3efc0*/  STL.64 [R1+0x618], R26 ;  /* 0x0006181a01007387 */ /* 0x0005e40000100a00 */
[----:B------:R-:W-:Y:S01]  /*3efd0*/  IMAD.X R21, R59, 0x1, R53, P1 ;  /* 0x000000013b157824 */ /* 0x000fe200008e0635 */
[----:B-1----:R-:W-:Y:S01]  /*3efe0*/  IADD3 R30, P5, R61, R48, RZ ;  /* 0x000000303d1e7210 */ /* 0x002fe20007fbe0ff */
[----:B------:R-:W-:Y:S01]  /*3eff0*/  IMAD.X R23, R59, 0x1, R54, P0 ;  /* 0x000000013b177824 */ /* 0x000fe200000e0636 */
[----:B------:R1:W-:Y:S03]  /*3f000*/  STL.64 [R1+0x610], R28 ;  /* 0x0006101c01007387 */ /* 0x0003e60000100a00 */
[C---:B------:R-:W-:Y:S01]  /*3f010*/  IMAD.X R31, R58.reuse, 0x1, R7, P5 ;  /* 0x000000013a1f7824 */ /* 0x040fe200028e0607 */
        /* <DEDUP_REMOVED lines=10> */
[C---:B------:R-:W-:Y:S01]  /*3f0c0*/  IMAD.X R21, R58.reuse, 0x1, R0, P1 ;  /* 0x000000013a157824 */ /* 0x040fe200008e0600 */
[C---:B----4-:R-:W-:Y:S01]  /*3f0d0*/  IADD3 R30, P5, R61.reuse, R50, RZ ;  /* 0x000000323d1e7210 */ /* 0x050fe20007fbe0ff */
[C---:B------:R-:W-:Y:S02]  /*3f0e0*/  VIADD R60, R61.reuse, UR50 ;  /* 0x000000323d3c7c36 */ /* 0x040fe40008000000 */
[C---:B------:R-:W-:Y:S01]  /*3f0f0*/  IMAD.X R23, R58.reuse, 0x1, R55, P0 ;  /* 0x000000013a177824 */ /* 0x040fe200000e0637 */
[C---:B--2---:R-:W-:Y:S01]  /*3f100*/  IADD3 R26, P4, R61.reuse, R51, RZ ;  /* 0x000000333d1a7210 */ /* 0x044fe20007f9e0ff */
[----:B------:R-:W-:Y:S01]  /*3f110*/  IMAD.X R31, R58, 0x1, R56, P5 ;  /* 0x000000013a1f7824 */ /* 0x000fe200028e0638 */
[----:B------:R1:W-:Y:S01]  /*3f120*/  STL.64 [R1+0x5e8], R28 ;  /* 0x0005e81c01007387 */ /* 0x0003e20000100a00 */
[----:B------:R-:W-:-:S02]  /*3f130*/  IADD3 R34, P3, R61, R52, RZ ;  /* 0x000000343d227210 */ /* 0x000fc40007f7e0ff */
[----:B------:R-:W-:Y:S01]  /*3f140*/  SHF.R.S32.HI R61, RZ, 0x1f, R60 ;  /* 0x0000001fff3d7819 */ /* 0x000fe2000001143c */
[----:B------:R2:W-:Y:S01]  /*3f150*/  STL.64 [R1+0x5e0], R20 ;  /* 0x0005e01401007387 */ /* 0x0005e20000100a00 */
[----:B------:R-:W-:-:S03]  /*3f160*/  IMAD.X R27, R58, 0x1, R53, P4 ;  /* 0x000000013a1b7824 */ /* 0x000fc600020e0635 */
[----:B------:R-:W-:Y:S01]  /*3f170*/  STL.64 [R1+0x1760], R22 ;  /* 0x0017601601007387 */ /* 0x000fe20000100a00 */
[----:B-1----:R-:W-:-:S03]  /*3f180*/  IADD3 R28, P0, R60, R49, RZ ;  /* 0x000000313c1c7210 */ /* 0x002fc60007f1e0ff */
[----:B------:R1:W-:Y:S01]  /*3f190*/  STL.64 [R1+0x5d0], R30 ;  /* 0x0005d01e01007387 */ /* 0x0003e20000100a00 */
[----:B--2---:R-:W-:-:S03]  /*3f1a0*/  IADD3 R20, P1, R60, R48, RZ ;  /* 0x000000303c147210 */ /* 0x004fc60007f3e0ff */
[----:B------:R2:W-:Y:S01]  /*3f1b0*/  STL.64 [R1+0x5c8], R26 ;  /* 0x0005c81a01007387 */ /* 0x0005e20000100a00 */
[----:B------:R-:W-:Y:S02]  /*3f1c0*/  IMAD.X R35, R58, 0x1, R54, P3 ;  /* 0x000000013a237824 */ /* 0x000fe400018e0636 */
[C---:B------:R-:W-:Y:S01]  /*3f1d0*/  IMAD.X R21, R61.reuse, 0x1, R7, P1 ;  /* 0x000000013d157824 */ /* 0x040fe200008e0607 */
[C---:B-1----:R-:W-:Y:S01]  /*3f1e0*/  IADD3 R30, P5, R60.reuse, R2, RZ ;  /* 0x000000023c1e7210 */ /* 0x042fe20007fbe0ff */
[C---:B------:R-:W-:Y:S01]  /*3f1f0*/  IMAD.X R29, R61.reuse, 0x1, R5, P0 ;  /* 0x000000013d1d7824 */ /* 0x040fe200000e0605 */
[C---:B------:R-:W-:Y:S02]  /*3f200*/  IADD3 R22, P3, R60.reuse, R4, RZ ;  /* 0x000000043c167210 */ /* 0x040fe40007f7e0ff */
[C---:B--2---:R-:W-:Y:S01]  /*3f210*/  IADD3 R26, P4, R60.reuse, R6, RZ ;  /* 0x000000063c1a7210 */ /* 0x044fe20007f9e0ff */
[----:B------:R-:W-:Y:S01]  /*3f220*/  IMAD.X R31, R61, 0x1, R3, P5 ;  /* 0x000000013d1f7824 */ /* 0x000fe200028e0603 */
[----:B------:R1:W-:Y:S01]  /*3f230*/  STL.64 [R1+0x5a0], R20 ;  /* 0x0005a01401007387 */ /* 0x0003e20000100a00 */
[----:B------:R-:W-:-:S02]  /*3f240*/  VIADD R59, R60, UR49 ;  /* 0x000000313c3b7c36 */ /* 0x000fc40008000000 */
[C---:B------:R-:W-:Y:S01]  /*3f250*/  IMAD.X R27, R61.reuse, 0x1, R0, P4 ;  /* 0x000000013d1b7824 */ /* 0x040fe200020e0600 */
[----:B------:R-:W-:Y:S01]  /*3f260*/  STL.64 [R1+0x5a8], R34 ;  /* 0x0005a82201007387 */ /* 0x000fe20000100a00 */
[----:B------:R-:W-:-:S03]  /*3f270*/  IMAD.X R23, R61, 0x1, R55, P3 ;  /* 0x000000013d177824 */ /* 0x000fc600018e0637 */
[----:B------:R2:W-:Y:S01]  /*3f280*/  STL.64 [R1+0x598], R28 ;  /* 0x0005981c01007387 */ /* 0x0005e20000100a00 */
[----:B-1----:R-:W-:-:S03]  /*3f290*/  IADD3 R20, P1, R60, R50, RZ ;  /* 0x000000323c147210 */ /* 0x002fc60007f3e0ff */
[----:B------:R1:W-:Y:S01]  /*3f2a0*/  STL.64 [R1+0x590], R30 ;  /* 0x0005901e01007387 */ /* 0x0003e20000100a00 */
[----:B------:R-:W-:-:S03]  /*3f2b0*/  SHF.R.S32.HI R58, RZ, 0x1f, R59 ;  /* 0x0000001fff3a7819 */ /* 0x000fc6000001143b */
[----:B------:R4:W-:Y:S01]  /*3f2c0*/  STL.64 [R1+0x588], R26 ;  /* 0x0005881a01007387 */ /* 0x0009e20000100a00 */
[----:B--2---:R-:W-:-:S03]  /*3f2d0*/  IADD3 R28, P0, R60, R51, RZ ;  /* 0x000000333c1c7210 */ /* 0x004fc60007f1e0ff */
[----:B------:R2:W-:Y:S01]  /*3f2e0*/  STL.64 [R1+0x570], R22 ;  /* 0x0005701601007387 */ /* 0x0005e20000100a00 */
[C---:B------:R-:W-:Y:S01]  /*3f2f0*/  IMAD.X R21, R61.reuse, 0x1, R56, P1 ;  /* 0x000000013d157824 */ /* 0x040fe200008e0638 */
[----:B-1----:R-:W-:Y:S01]  /*3f300*/  IADD3 R30, P5, R60, R52, RZ ;  /* 0x000000343c1e7210 */ /* 0x002fe20007fbe0ff */
[----:B------:R-:W-:Y:S01]  /*3f310*/  IMAD.X R29, R61, 0x1, R53, P0 ;  /* 0x000000013d1d7824 */ /* 0x000fe200000e0635 */
[----:B----4-:R-:W-:-:S03]  /*3f320*/  IADD3 R26, P4, R59, R48, RZ ;  /* 0x000000303b1a7210 */ /* 0x010fc60007f9e0ff */
[----:B------:R-:W-:Y:S01]  /*3f330*/  IMAD.X R31, R61, 0x1, R54, P5 ;  /* 0x000000013d1f7824 */ /* 0x000fe200028e0636 */
[----:B--2---:R-:W-:Y:S01]  /*3f340*/  IADD3 R22, P3, R59, R49, RZ ;  /* 0x000000313b167210 */ /* 0x004fe20007f7e0ff */
[----:B------:R1:W-:Y:S01]  /*3f350*/  STL.64 [R1+0x568], R20 ;  /* 0x0005681401007387 */ /* 0x0003e20000100a00 */
[----:B------:R-:W-:-:S03]  /*3f360*/  IMAD.X R27, R58, 0x1, R7, P4 ;  /* 0x000000013a1b7824 */ /* 0x000fc600020e0607 */
[----:B------:R2:W-:Y:S01]  /*3f370*/  STL.64 [R1+0x560], R28 ;  /* 0x0005601c01007387 */ /* 0x0005e20000100a00 */
[----:B------:R-:W-:-:S03]  /*3f380*/  IMAD.X R23, R58, 0x1, R5, P3 ;  /* 0x000000013a177824 */ /* 0x000fc600018e0605 */
[----:B------:R4:W-:Y:S01]  /*3f390*/  STL.64 [R1+0x558], R30 ;  /* 0x0005581e01007387 */ /* 0x0009e20000100a00 */
[----:B-1----:R-:W-:-:S03]  /*3f3a0*/  IADD3 R20, P1, R59, R2, RZ ;  /* 0x000000023b147210 */ /* 0x002fc60007f3e0ff */
[----:B------:R1:W-:Y:S01]  /*3f3b0*/  STL.64 [R1+0x550], R26 ;  /* 0x0005501a01007387 */ /* 0x0003e20000100a00 */
[----:B--2---:R-:W-:-:S03]  /*3f3c0*/  IADD3 R28, P0, R59, R6, RZ ;  /* 0x000000063b1c7210 */ /* 0x004fc60007f1e0ff */
[----:B------:R2:W-:Y:S01]  /*3f3d0*/  STL.64 [R1+0x548], R22 ;  /* 0x0005481601007387 */ /* 0x0005e20000100a00 */
[C---:B----4-:R-:W-:Y:S01]  /*3f3e0*/  IADD3 R30, P5, R59.reuse, R4, RZ ;  /* 0x000000043b1e7210 */ /* 0x050fe20007fbe0ff */
[C---:B------:R-:W-:Y:S02]  /*3f3f0*/  IMAD.X R21, R58.reuse, 0x1, R3, P1 ;  /* 0x000000013a157824 */ /* 0x040fe400008e0603 */
[C---:B------:R-:W-:Y:S01]  /*3f400*/  IMAD.X R29, R58.reuse, 0x1, R0, P0 ;  /* 0x000000013a1d7824 */ /* 0x040fe200000e0600 */
[C---:B-1----:R-:W-:Y:S01]  /*3f410*/  IADD3 R26, P4, R59.reuse, R50, RZ ;  /* 0x000000323b1a7210 */ /* 0x042fe20007f9e0ff */
[C---:B------:R-:W-:Y:S02]  /*3f420*/  VIADD R60, R59.reuse, UR48 ;  /* 0x000000303b3c7c36 */ /* 0x040fe40008000000 */
[C---:B------:R-:W-:Y:S01]  /*3f430*/  IMAD.X R31, R58.reuse, 0x1, R55, P5 ;  /* 0x000000013a1f7824 */ /* 0x040fe200028e0637 */
[----:B--2---:R-:W-:Y:S01]  /*3f440*/  IADD3 R22, P3, R59, R51, RZ ;  /* 0x000000333b167210 */ /* 0x004fe20007f7e0ff */
[----:B------:R1:W-:Y:S01]  /*3f450*/  STL.64 [R1+0x540], R20 ;  /* 0x0005401401007387 */ /* 0x0003e20000100a00 */
[----:B------:R-:W-:-:S03]  /*3f460*/  IMAD.X R27, R58, 0x1, R56, P4 ;  /* 0x000000013a1b7824 */ /* 0x000fc600020e0638 */
[----:B------:R2:W-:Y:S01]  /*3f470*/  STL.64 [R1+0x538], R28 ;  /* 0x0005381c01007387 */ /* 0x0005e20000100a00 */
[----:B------:R-:W-:-:S03]  /*3f480*/  IMAD.X R23, R58, 0x1, R53, P3 ;  /* 0x000000013a177824 */ /* 0x000fc600018e0635 */
[----:B------:R4:W-:Y:S01]  /*3f490*/  STL.64 [R1+0x518], R30 ;  /* 0x0005181e01007387 */ /* 0x0009e20000100a00 */
[----:B-1----:R-:W-:Y:S02]  /*3f4a0*/  IADD3 R20, P1, R59, R52, RZ ;  /* 0x000000343b147210 */ /* 0x002fe40007f3e0ff */
[----:B------:R-:W-:Y:S02]  /*3f4b0*/  SHF.R.S32.HI R59, RZ, 0x1f, R60 ;  /* 0x0000001fff3b7819 */ /* 0x000fe4000001143c */
[C---:B--2---:R-:W-:Y:S01]  /*3f4c0*/  IADD3 R28, P0, R60.reuse, R48, RZ ;  /* 0x000000303c1c7210 */ /* 0x044fe20007f1e0ff */
[----:B------:R1:W-:Y:S01]  /*3f4d0*/  STL.64 [R1+0x510], R26 ;  /* 0x0005101a01007387 */ /* 0x0003e20000100a00 */
[----:B----4-:R-:W-:-:S03]  /*3f4e0*/  IADD3 R30, P5, R60, R49, RZ ;  /* 0x000000313c1e7210 */ /* 0x010fc60007fbe0ff */
[----:B------:R2:W-:Y:S01]  /*3f4f0*/  STL.64 [R1+0x508], R22 ;  /* 0x0005081601007387 */ /* 0x0005e20000100a00 */
[----:B------:R-:W-:Y:S02]  /*3f500*/  IMAD.X R21, R58, 0x1, R54, P1 ;  /* 0x000000013a157824 */ /* 0x000fe400008e0636 */
[C---:B------:R-:W-:Y:S02]  /*3f510*/  IMAD.X R29, R59.reuse, 0x1, R7, P0 ;  /* 0x000000013b1d7824 */ /* 0x040fe400000e0607 */
[C---:B------:R-:W-:Y:S01]  /*3f520*/  IMAD.X R31, R59.reuse, 0x1, R5, P5 ;  /* 0x000000013b1f7824 */ /* 0x040fe200028e0605 */
[C---:B-1----:R-:W-:Y:S02]  /*3f530*/  IADD3 R26, P4, R60.reuse, R2, RZ ;  /* 0x000000023c1a7210 */ /* 0x042fe40007f9e0ff */
[----:B--2---:R-:W-:Y:S01]  /*3f540*/  IADD3 R22, P3, R60, R6, RZ ;  /* 0x000000063c167210 */ /* 0x004fe20007f7e0ff */
[----:B------:R1:W-:Y:S02]  /*3f550*/  STL.64 [R1+0x500], R20 ;  /* 0x0005001401007387 */ /* 0x0003e40000100a00 */
[----:B------:R-:W-:-:S02]  /*3f560*/  IMAD.X R27, R59, 0x1, R3, P4 ;  /* 0x000000013b1b7824 */ /* 0x000fc400020e0603 */
[----:B------:R-:W-:Y:S01]  /*3f570*/  VIADD R61, R60, UR47 ;  /* 0x0000002f3c3d7c36 */ /* 0x000fe20008000000 */
        /* <DEDUP_REMOVED lines=8> */
[C---:B------:R-:W-:Y:S01]  /*3f600*/  IMAD.X R21, R59.reuse, 0x1, R55, P1 ;  /* 0x000000013b157824 */ /* 0x040fe200008e0637 */
[----:B------:R-:W-:Y:S01]  /*3f610*/  SHF.R.S32.HI R58, RZ, 0x1f, R61 ;  /* 0x0000001fff3a7819 */ /* 0x000fe2000001143d */
[C---:B------:R-:W-:Y:S01]  /*3f620*/  IMAD.X R29, R59.reuse, 0x1, R56, P0 ;  /* 0x000000013b1d7824 */ /* 0x040fe200000e0638 */
[----:B-1----:R-:W-:Y:S01]  /*3f630*/  IADD3 R26, P4, R60, R52, RZ ;  /* 0x000000343c1a7210 */ /* 0x002fe20007f9e0ff */
[----:B------:R-:W-:Y:S01]  /*3f640*/  IMAD.X R31, R59, 0x1, R53, P5 ;  /* 0x000000013b1f7824 */ /* 0x000fe200028e0635 */
[----:B--2---:R-:W-:Y:S01]  /*3f650*/  IADD3 R22, P3, R61, R48, RZ ;  /* 0x000000303d167210 */ /* 0x004fe20007f7e0ff */
[----:B------:R1:W-:Y:S02]  /*3f660*/  STL.64 [R1+0x4d8], R20 ;  /* 0x0004d81401007387 */ /* 0x0003e40000100a00 */
[----:B------:R-:W-:-:S02]  /*3f670*/  IMAD.X R27, R59, 0x1, R54, P4 ;  /* 0x000000013b1b7824 */ /* 0x000fc400020e0636 */
        /* <DEDUP_REMOVED lines=11> */
[C---:B------:R-:W-:Y:S01]  /*3f730*/  IMAD.X R31, R58.reuse, 0x1, R0, P5 ;  /* 0x000000013a1f7824 */ /* 0x040fe200028e0600 */
[C---:B--2---:R-:W-:Y:S01]  /*3f740*/  IADD3 R22, P3, R61.reuse, R50, RZ ;  /* 0x000000323d167210 */ /* 0x044fe20007f7e0ff */
[----:B------:R-:W-:Y:S01]  /*3f750*/  VIADD R60, R61, UR46 ;  /* 0x0000002e3d3c7c36 */ /* 0x000fe20008000000 */
[----:B------:R1:W-:Y:S01]  /*3f760*/  STL.64 [R1+0x4b0], R20 ;  /* 0x0004b01401007387 */ /* 0x0003e20000100a00 */
[----:B------:R-:W-:-:S02]  /*3f770*/  IMAD.X R27, R58, 0x1, R55, P4 ;  /* 0x000000013a1b7824 */ /* 0x000fc400020e0637 */
[----:B------:R-:W-:Y:S01]  /*3f780*/  IMAD.X R23, R58, 0x1, R56, P3 ;  /* 0x000000013a177824 */ /* 0x000fe200018e0638 */
[----:B------:R2:W-:Y:S04]  /*3f790*/  STL.64 [R1+0x4a8], R28 ;  /* 0x0004a81c01007387 */ /* 0x0005e80000100a00 */
[----:B------:R4:W-:Y:S01]  /*3f7a0*/  STL.64 [R1+0x4a0], R30 ;  /* 0x0004a01e01007387 */ /* 0x0009e20000100a00 */
[----:B-1----:R-:W-:-:S03]  /*3f7b0*/  IADD3 R20, P1, R61, R51, RZ ;  /* 0x000000333d147210 */ /* 0x002fc60007f3e0ff */
[----:B------:R1:W-:Y:S01]  /*3f7c0*/  STL.64 [R1+0x480], R26 ;  /* 0x0004801a01007387 */ /* 0x0003e20000100a00 */
[----:B--2---:R-:W-:Y:S02]  /*3f7d0*/  IADD3 R28, P0, R61, R52, RZ ;  /* 0x000000343d1c7210 */ /* 0x004fe40007f1e0ff */
[----:B------:R-:W-:Y:S02]  /*3f7e0*/  SHF.R.S32.HI R61, RZ, 0x1f, R60 ;  /* 0x0000001fff3d7819 */ /* 0x000fe4000001143c */
[----:B----4-:R-:W-:Y:S01]  /*3f7f0*/  IADD3 R30, P5, R60, R48, RZ ;  /* 0x000000303c1e7210 */ /* 0x010fe20007fbe0ff */
[----:B------:R2:W-:Y:S01]  /*3f800*/  STL.64 [R1+0x478], R22 ;  /* 0x0004781601007387 */ /* 0x0005e20000100a00 */
[C---:B------:R-:W-:Y:S02]  /*3f810*/  IMAD.X R21, R58.reuse, 0x1, R53, P1 ;  /* 0x000000013a157824 */ /* 0x040fe400008e0635 */
[----:B------:R-:W-:Y:S01]  /*3f820*/  IMAD.X R29, R58, 0x1, R54, P0 ;  /* 0x000000013a1d7824 */ /* 0x000fe200000e0636 */
[C---:B-1----:R-:W-:Y:S01]  /*3f830*/  IADD3 R26, P4, R60.reuse, R49, RZ ;  /* 0x000000313c1a7210 */ /* 0x042fe20007f9e0ff */
[----:B------:R-:W-:Y:S01]  /*3f840*/  IMAD.X R31, R61, 0x1, R7, P5 ;  /* 0x000000013d1f7824 */ /* 0x000fe200028e0607 */
[----:B------:R1:W-:Y:S01]  /*3f850*/  STL.64 [R1+0x470], R20 ;  /* 0x0004701401007387 */ /* 0x0003e20000100a00 */
[----:B--2---:R-:W-:-:S02]  /*3f860*/  IADD3 R22, P3, R60, R2, RZ ;  /* 0x000000023c167210 */ /* 0x004fc40007f7e0ff */
[C---:B------:R-:W-:Y:S01]  /*3f870*/  IMAD.X R27, R61.reuse, 0x1, R5, P4 ;  /* 0x000000013d1b7824 */ /* 0x040fe200020e0605 */
[----:B------:R2:W-:Y:S02]  /*3f880*/  STL.64 [R1+0x458], R28 ;  /* 0x0004581c01007387 */ /* 0x0005e40000100a00 */
[----:B------:R-:W-:Y:S01]  /*3f890*/  IMAD.X R23, R61, 0x1, R3, P3 ;  /* 0x000000013d177824 */ /* 0x000fe200018e0603 */
[C---:B-1----:R-:W-:Y:S01]  /*3f8a0*/  IADD3 R20, P1, R60.reuse, R6, RZ ;  /* 0x000000063c147210 */ /* 0x042fe20007f3e0ff */
[----:B------:R1:W-:Y:S01]  /*3f8b0*/  STL.64 [R1+0x450], R30 ;  /* 0x0004501e01007387 */ /* 0x0003e20000100a00 */
[----:B------:R-:W-:-:S03]  /*3f8c0*/  VIADD R59, R60, UR45 ;  /* 0x0000002d3c3b7c36 */ /* 0x000fc60008000000 */
[----:B------:R4:W-:Y:S01]  /*3f8d0*/  STL.64 [R1+0x448], R26 ;  /* 0x0004481a01007387 */ /* 0x0009e20000100a00 */
[----:B--2---:R-:W-:-:S03]  /*3f8e0*/  IADD3 R28, P0, R60, R4, RZ ;  /* 0x000000043c1c7210 */ /* 0x004fc60007f1e0ff */
[----:B------:R2:W-:Y:S01]  /*3f8f0*/  STL.64 [R1+0x440], R22 ;  /* 0x0004401601007387 */ /* 0x0005e20000100a00 */
[C---:B------:R-:W-:Y:S01]  /*3f900*/  IMAD.X R21, R61.reuse, 0x1, R0, P1 ;  /* 0x000000013d157824 */ /* 0x040fe200008e0600 */
[C---:B-1----:R-:W-:Y:S01]  /*3f910*/  IADD3 R30, P5, R60.reuse, R50, RZ ;  /* 0x000000323c1e7210 */ /* 0x042fe20007fbe0ff */
[----:B------:R-:W-:Y:S01]  /*3f920*/  IMAD.X R29, R61, 0x1, R55, P0 ;  /* 0x000000013d1d7824 */ /* 0x000fe200000e0637 */
[----:B----4-:R-:W-:-:S03]  /*3f930*/  IADD3 R26, P4, R60, R51, RZ ;  /* 0x000000333c1a7210 */ /* 0x010fc60007f9e0ff */
[C---:B------:R-:W-:Y:S01]  /*3f940*/  IMAD.X R31, R61.reuse, 0x1, R56, P5 ;  /* 0x000000013d1f7824 */ /* 0x040fe200028e0638 */
[----:B--2---:R-:W-:Y:S01]  /*3f950*/  IADD3 R22, P3, R60, R52, RZ ;  /* 0x000000343c167210 */ /* 0x004fe20007f7e0ff */
[----:B------:R1:W-:Y:S01]  /*3f960*/  STL.64 [R1+0x438], R20 ;  /* 0x0004381401007387 */ /* 0x0003e20000100a00 */
[C---:B------:R-:W-:Y:S01]  /*3f970*/  IMAD.X R27, R61.reuse, 0x1, R53, P4 ;  /* 0x000000013d1b7824 */ /* 0x040fe200020e0635 */
[----:B------:R-:W-:Y:S02]  /*3f980*/  SHF.R.S32.HI R58, RZ, 0x1f, R59 ;  /* 0x0000001fff3a7819 */ /* 0x000fe4000001143b */
        /* <DEDUP_REMOVED lines=23> */
[----:B----4-:R-:W-:Y:S01]  /*3fb00*/  IADD3 R30, P5, R59, R52, RZ ;  /* 0x000000343b1e7210 */ /* 0x010fe20007fbe0ff */
[C---:B------:R-:W-:Y:S01]  /*3fb10*/  IMAD.X R21, R58.reuse, 0x1, R56, P1 ;  /* 0x000000013a157824 */ /* 0x040fe200008e0638 */
[----:B------:R-:W-:Y:S01]  /*3fb20*/  SHF.R.S32.HI R59, RZ, 0x1f, R60 ;  /* 0x0000001fff3b7819 */ /* 0x000fe2000001143c */
[----:B------:R-:W-:Y:S01]  /*3fb30*/  IMAD.X R29, R58, 0x1, R53, P0 ;  /* 0x000000013a1d7824 */ /* 0x000fe200000e0635 */
        /* <DEDUP_REMOVED lines=13> */
[----:B------:R-:W-:Y:S01]  /*3fc10*/  IMAD.X R21, R59, 0x1, R3, P1 ;  /* 0x000000013b157824 */ /* 0x000fe200008e0603 */
[----:B-1----:R-:W-:-:S03]  /*3fc20*/  IADD3 R26, P4, R60, R50, RZ ;  /* 0x000000323c1a7210 */ /* 0x002fc60007f9e0ff */
[C---:B------:R-:W-:Y:S01]  /*3fc30*/  IMAD.X R31, R59.reuse, 0x1, R55, P5 ;  /* 0x000000013b1f7824 */ /* 0x040fe200028e0637 */
[C---:B--2---:R-:W-:Y:S01]  /*3fc40*/  IADD3 R22, P3, R60.reuse, R51, RZ ;  /* 0x000000333c167210 */ /* 0x044fe20007f7e0ff */
[C---:B------:R-:W-:Y:S01]  /*3fc50*/  IMAD.X R29, R59.reuse, 0x1, R0, P0 ;  /* 0x000000013b1d7824 */ /* 0x040fe200000e0600 */
[----:B------:R1:W-:Y:S01]  /*3fc60*/  STL.64 [R1+0x3a0], R20 ;  /* 0x0003a01401007387 */ /* 0x0003e20000100a00 */
[C---:B------:R-:W-:Y:S02]  /*3fc70*/  VIADD R61, R60.reuse, UR43 ;  /* 0x0000002b3c3d7c36 */ /* 0x040fe40008000000 */
[C---:B------:R-:W-:Y:S01]  /*3fc80*/  IMAD.X R27, R59.reuse, 0x1, R56, P4 ;  /* 0x000000013b1b7824 */ /* 0x040fe200020e0638 */
[----:B------:R-:W-:Y:S01]  /*3fc90*/  STL.64 [R1+0x1728], R30 ;  /* 0x0017281e01007387 */ /* 0x000fe20000100a00 */
[----:B------:R-:W-:Y:S01]  /*3fca0*/  IMAD.X R23, R59, 0x1, R53, P3 ;  /* 0x000000013b177824 */ /* 0x000fe200018e0635 */
[----:B------:R-:W-:Y:S02]  /*3fcb0*/  SHF.R.S32.HI R58, RZ, 0x1f, R61 ;  /* 0x0000001fff3a7819 */ /* 0x000fe4000001143d */
[----:B------:R2:W-:Y:S01]  /*3fcc0*/  STL.64 [R1+0x398], R28 ;  /* 0x0003981c01007387 */ /* 0x0005e20000100a00 */
[----:B-1----:R-:W-:-:S03]  /*3fcd0*/  IADD3 R20, P1, R60, R52, RZ ;  /* 0x000000343c147210 */ /* 0x002fc60007f3e0ff */
[----:B------:R1:W-:Y:S01]  /*3fce0*/  STL.64 [R1+0x388], R26 ;  /* 0x0003881a01007387 */ /* 0x0003e20000100a00 */
[----:B------:R-:W-:-:S03]  /*3fcf0*/  IADD3 R34, P0, R61, R48, RZ ;  /* 0x000000303d227210 */ /* 0x000fc60007f1e0ff */
[----:B------:R4:W-:Y:S01]  /*3fd00*/  STL.64 [R1+0x380], R22 ;  /* 0x0003801601007387 */ /* 0x0009e20000100a00 */
[----:B------:R-:W-:Y:S01]  /*3fd10*/  IMAD.X R21, R59, 0x1, R54, P1 ;  /* 0x000000013b157824 */ /* 0x000fe200008e0636 */
[C---:B--2---:R-:W-:Y:S01]  /*3fd20*/  IADD3 R28, P5, R61.reuse, R49, RZ ;  /* 0x000000313d1c7210 */ /* 0x044fe20007fbe0ff */
[----:B------:R-:W-:Y:S01]  /*3fd30*/  IMAD.X R35, R58, 0x1, R7, P0 ;  /* 0x000000013a237824 */ /* 0x000fe200000e0607 */
[----:B-1----:R-:W-:-:S03]  /*3fd40*/  IADD3 R26, P4, R61, R2, RZ ;  /* 0x000000023d1a7210 */ /* 0x002fc60007f9e0ff */
[C---:B------:R-:W-:Y:S01]  /*3fd50*/  IMAD.X R29, R58.reuse, 0x1, R5, P5 ;  /* 0x000000013a1d7824 */ /* 0x040fe200028e0605 */
[C---:B----4-:R-:W-:Y:S01]  /*3fd60*/  IADD3 R22, P3, R61.reuse, R6, RZ ;  /* 0x000000063d167210 */ /* 0x050fe20007f7e0ff */
[----:B------:R1:W-:Y:S01]  /*3fd70*/  STL.64 [R1+0x370], R20 ;  /* 0x0003701401007387 */ /* 0x0003e20000100a00 */
[C---:B------:R-:W-:Y:S01]  /*3fd80*/  IMAD.X R27, R58.reuse, 0x1, R3, P4 ;  /* 0x000000013a1b7824 */ /* 0x040fe200020e0603 */
[C---:B------:R-:W-:Y:S01]  /*3fd90*/  IADD3 R30, P0, R61.reuse, R50, RZ ;  /* 0x000000323d1e7210 */ /* 0x040fe20007f1e0ff */
[C---:B------:R-:W-:Y:S02]  /*3fda0*/  VIADD R60, R61.reuse, UR42 ;  /* 0x0000002a3d3c7c36 */ /* 0x040fe40008000000 */
[----:B------:R-:W-:Y:S01]  /*3fdb0*/  IMAD.X R23, R58, 0x1, R0, P3 ;  /* 0x000000013a177824 */ /* 0x000fe200018e0600 */
[----:B------:R2:W-:Y:S01]  /*3fdc0*/  STL.64 [R1+0x360], R28 ;  /* 0x0003601c01007387 */ /* 0x0005e20000100a00 */
[----:B-1----:R-:W-:-:S03]  /*3fdd0*/  IADD3 R20, P1, R61, R4, RZ ;  /* 0x000000043d147210 */ /* 0x002fc60007f3e0ff */
[----:B------:R1:W-:Y:S01]  /*3fde0*/  STL.64 [R1+0x368], R34 ;  /* 0x0003682201007387 */ /* 0x0003e20000100a00 */
[----:B------:R-:W-:-:S03]  /*3fdf0*/  IMAD.X R31, R58, 0x1, R56, P0 ;  /* 0x000000013a1f7824 */ /* 0x000fc600000e0638 */
[----:B------:R-:W-:Y:S01]  /*3fe00*/  STL.64 [R1+0x1738], R26 ;  /* 0x0017381a01007387 */ /* 0x000fe20000100a00 */
[C---:B--2---:R-:W-:Y:S01]  /*3fe10*/  IADD3 R28, P5, R61.reuse, R51, RZ ;  /* 0x000000333d1c7210 */ /* 0x044fe20007fbe0ff */
[C---:B------:R-:W-:Y:S02]  /*3fe20*/  IMAD.X R21, R58.reuse, 0x1, R55, P1 ;  /* 0x000000013a157824 */ /* 0x040fe400008e0637 */
[----:B------:R2:W-:Y:S01]  /*3fe30*/  STL.64 [R1+0x350], R22 ;  /* 0x0003501601007387 */ /* 0x0005e20000100a00 */
[----:B-1----:R-:W-:Y:S02]  /*3fe40*/  IADD3 R34, P4, R61, R52, RZ ;  /* 0x000000343d227210 */ /* 0x002fe40007f9e0ff */
[----:B------:R-:W-:Y:S01]  /*3fe50*/  SHF.R.S32.HI R61, RZ, 0x1f, R60 ;  /* 0x0000001fff3d7819 */ /* 0x000fe2000001143c */
[----:B------:R-:W-:Y:S01]  /*3fe60*/  IMAD.X R29, R58, 0x1, R53, P5 ;  /* 0x000000013a1d7824 */ /* 0x000fe200028e0635 */
[----:B------:R1:W-:Y:S01]  /*3fe70*/  STL.64 [R1+0x340], R20 ;  /* 0x0003401401007387 */ /* 0x0003e20000100a00 */
[----:B--2---:R-:W-:-:S03]  /*3fe80*/  IADD3 R22, P3, R60, R48, RZ ;  /* 0x000000303c167210 */ /* 0x004fc60007f7e0ff */
[----:B------:R2:W-:Y:S02]  /*3fe90*/  STL.64 [R1+0x338], R30 ;  /* 0x0003381e01007387 */ /* 0x0005e40000100a00 */
[C---:B------:R-:W-:Y:S02]  /*3fea0*/  IMAD.X R23, R61.reuse, 0x1, R7, P3 ;  /* 0x000000013d177824 */ /* 0x040fe400018e0607 */
[----:B------:R4:W-:Y:S01]  /*3feb0*/  STL.64 [R1+0x330], R28 ;  /* 0x0003301c01007387 */ /* 0x0009e20000100a00 */
[----:B-1----:R-:W-:Y:S01]  /*3fec0*/  IADD3 R20, P1, R60, R49, RZ ;  /* 0x000000313c147210 */ /* 0x002fe20007f3e0ff */
[----:B------:R-:W-:Y:S01]  /*3fed0*/  IMAD.X R35, R58, 0x1, R54, P4 ;  /* 0x000000013a237824 */ /* 0x000fe200020e0636 */
[C---:B------:R-:W-:Y:S02]  /*3fee0*/  IADD3 R26, P4, R60.reuse, R4, RZ ;  /* 0x000000043c1a7210 */ /* 0x040fe40007f9e0ff */
[C---:B--2---:R-:W-:Y:S01]  /*3fef0*/  IADD3 R30, P0, R60.reuse, R2, RZ ;  /* 0x000000023c1e7210 */ /* 0x044fe20007f1e0ff */
[----:B------:R1:W-:Y:S01]  /*3ff00*/  STL.64 [R1+0x310], R22 ;  /* 0x0003101601007387 */ /* 0x0003e20000100a00 */
[----:B------:R-:W-:Y:S01]  /*3ff10*/  IMAD.X R21, R61, 0x1, R5, P1 ;  /* 0x000000013d157824 */ /* 0x000fe200008e0605 */
[----:B----4-:R-:W-:-:S02]  /*3ff20*/  IADD3 R28, P5, R60, R6, RZ ;  /* 0x000000063c1c7210 */ /* 0x010fc40007fbe0ff */
[C---:B------:R-:W-:Y:S01]  /*3ff30*/  IMAD.X R31, R61.reuse, 0x1, R3, P0 ;  /* 0x000000013d1f7824 */ /* 0x040fe200000e0603 */
[----:B------:R-:W-:Y:S01]  /*3ff40*/  STL.64 [R1+0x318], R34 ;  /* 0x0003182201007387 */ /* 0x000fe20000100a00 */
[C---:B------:R-:W-:Y:S02]  /*3ff50*/  VIADD R59, R60.reuse, UR41 ;  /* 0x000000293c3b7c36 */ /* 0x040fe40008000000 */
[C---:B------:R-:W-:Y:S01]  /*3ff60*/  IMAD.X R29, R61.reuse, 0x1, R0, P5 ;  /* 0x000000013d1d7824 */ /* 0x040fe200028e0600 */
[----:B-1----:R-:W-:Y:S01]  /*3ff70*/  IADD3 R22, P3, R60, R50, RZ ;  /* 0x000000323c167210 */ /* 0x002fe20007f7e0ff */
[----:B------:R1:W-:Y:S01]  /*3ff80*/  STL.64 [R1+0x308], R20 ;  /* 0x0003081401007387 */ /* 0x0003e20000100a00 */
[----:B------:R-:W-:-:S03]  /*3ff90*/  IMAD.X R27, R61, 0x1, R55, P4 ;  /* 0x000000013d1b7824 */ /* 0x000fc600020e0637 */
[----:B------:R-:W-:Y:S01]  /*3ffa0*/  IMAD.X R23, R61, 0x1, R56, P3 ;  /* 0x000000013d177824 */ /* 0x000fe200018e0638 */
[----:B------:R2:W-:Y:S01]  /*3ffb0*/  STL.64 [R1+0x300], R30 ;  /* 0x0003001e01007387 */ /* 0x0005e20000100a00 */
[----:B------:R-:W-:-:S03]  /*3ffc0*/  SHF.R.S32.HI R58, RZ, 0x1f, R59 ;  /* 0x0000001fff3a7819 */ /* 0x000fc6000001143b */
[----:B------:R4:W-:Y:S01]  /*3ffd0*/  STL.64 [R1+0x2f8], R28 ;  /* 0x0002f81c01007387 */ /* 0x0009e20000100a00 */
[----:B-1----:R-:W-:-:S03]  /*3ffe0*/  IADD3 R20, P1, R60, R51, RZ ;  /* 0x000000333c147210 */ /* 0x002fc60007f3e0ff */
[----:B------:R1:W-:Y:S01]  /*3fff0*/  STL.64 [R1+0x2e0], R26 ;  /* 0x0002e01a01007387 */ /* 0x0003e20000100a00 */
[----:B--2---:R-:W-:-:S03]  /*40000*/  IADD3 R30, P0, R60, R52, RZ ;  /* 0x000000343c1e7210 */ /* 0x004fc60007f1e0ff */
[----:B------:R2:W-:Y:S01]  /*40010*/  STL.64 [R1+0x2d8], R22 ;  /* 0x0002d81601007387 */ /* 0x0005e20000100a00 */
[----:B------:R-:W-:Y:S01]  /*40020*/  IMAD.X R21, R61, 0x1, R53, P1 ;  /* 0x000000013d157824 */ /* 0x000fe200008e0635 */
[----:B----4-:R-:W-:Y:S01]  /*40030*/  IADD3 R28, P5, R59, R48, RZ ;  /* 0x000000303b1c7210 */ /* 0x010fe20007fbe0ff */
[----:B------:R-:W-:Y:S01]  /*40040*/  IMAD.X R31, R61, 0x1, R54, P0 ;  /* 0x000000013d1f7824 */ /* 0x000fe200000e0636 */
[----:B-1----:R-:W-:-:S03]  /*40050*/  IADD3 R26, P4, R59, R49, RZ ;  /* 0x000000313b1a7210 */ /* 0x002fc60007f9e0ff */
[C---:B------:R-:W-:Y:S01]  /*40060*/  IMAD.X R29, R58.reuse, 0x1, R7, P5 ;  /* 0x000000013a1d7824 */ /* 0x040fe200028e0607 */
[----:B--2---:R-:W-:Y:S01]  /*40070*/  IADD3 R22, P3, R59, R2, RZ ;  /* 0x000000023b167210 */ /* 0x004fe20007f7e0ff */
[----:B------:R1:W-:Y:S01]  /*40080*/  STL.64 [R1+0x2d0], R20 ;  /* 0x0002d01401007387 */ /* 0x0003e20000100a00 */
[----:B------:R-:W-:-:S03]  /*40090*/  IMAD.X R27, R58, 0x1, R5, P4 ;  /* 0x000000013a1b7824 */ /* 0x000fc600020e0605 */
[----:B------:R-:W-:Y:S01]  /*400a0*/  IMAD.X R23, R58, 0x1, R3, P3 ;  /* 0x000000013a177824 */ /* 0x000fe200018e0603 */
[----:B------:R2:W-:Y:S04]  /*400b0*/  STL.64 [R1+0x2c8], R30 ;  /* 0x0002c81e01007387 */ /* 0x0005e80000100a00 */
[----:B------:R4:W-:Y:S01]  /*400c0*/  STL.64 [R1+0x2c0], R28 ;  /* 0x0002c01c01007387 */ /* 0x0009e20000100a00 */
[----:B-1----:R-:W-:-:S03]  /*400d0*/  IADD3 R20, P1, R59, R6, RZ ;  /* 0x000000063b147210 */ /* 0x002fc60007f3e0ff */
[----:B------:R1:W-:Y:S01]  /*400e0*/  STL.64 [R1+0x2b8], R26 ;  /* 0x0002b81a01007387 */ /* 0x0003e20000100a00 */
[----:B--2---:R-:W-:-:S03]  /*400f0*/  IADD3 R30, P0, R59, R4, RZ ;  /* 0x000000043b1e7210 */ /* 0x004fc60007f1e0ff */
[----:B------:R2:W-:Y:S01]  /*40100*/  STL.64 [R1+0x2b0], R22 ;  /* 0x0002b01601007387 */ /* 0x0005e20000100a00 */
[C---:B------:R-:W-:Y:S01]  /*40110*/  IMAD.X R21, R58.reuse, 0x1, R0, P1 ;  /* 0x000000013a157824 */ /* 0x040fe200008e0600 */
[C---:B----4-:R-:W-:Y:S01]  /*40120*/  IADD3 R28, P5, R59.reuse, R50, RZ ;  /* 0x000000323b1c7210 */ /* 0x050fe20007fbe0ff */
[C---:B------:R-:W-:Y:S01]  /*40130*/  VIADD R60, R59.reuse, UR40 ;  /* 0x000000283b3c7c36 */ /* 0x040fe20008000000 */
[C---:B-1----:R-:W-:Y:S01]  /*40140*/  IADD3 R26, P4, R59.reuse, R51, RZ ;  /* 0x000000333b1a7210 */ /* 0x042fe20007f9e0ff */
[C---:B------:R-:W-:Y:S02]  /*40150*/  IMAD.X R31, R58.reuse, 0x1, R55, P0 ;  /* 0x000000013a1f7824 */ /* 0x040fe400000e0637 */
[C---:B------:R-:W-:Y:S01]  /*40160*/  IMAD.X R29, R58.reuse, 0x1, R56, P5 ;  /* 0x000000013a1d7824 */ /* 0x040fe200028e0638 */
[----:B--2---:R-:W-:Y:S01]  /*40170*/  IADD3 R22, P3, R59, R52, RZ ;  /* 0x000000343b167210 */ /* 0x004fe20007f7e0ff */
[----:B------:R1:W-:Y:S01]  /*40180*/  STL.64 [R1+0x2a8], R20 ;  /* 0x0002a81401007387 */ /* 0x0003e20000100a00 */
[----:B------:R-:W-:Y:S01]  /*40190*/  IMAD.X R27, R58, 0x1, R53, P4 ;  /* 0x000000013a1b7824 */ /* 0x000fe200020e0635 */
[----:B------:R-:W-:-:S02]  /*401a0*/  SHF.R.S32.HI R61, RZ, 0x1f, R60 ;  /* 0x0000001fff3d7819 */ /* 0x000fc4000001143c */
        /* <DEDUP_REMOVED lines=9> */
[----:B------:R-:W-:Y:S01]  /*40240*/  IMAD.X R31, R61, 0x1, R5, P0 ;  /* 0x000000013d1f7824 */ /* 0x000fe200000e0605 */
[----:B-1----:R-:W-:-:S03]  /*40250*/  IADD3 R26, P4, R60, R6, RZ ;  /* 0x000000063c1a7210 */ /* 0x002fc60007f9e0ff */
[C---:B------:R-:W-:Y:S01]  /*40260*/  IMAD.X R29, R61.reuse, 0x1, R3, P5 ;  /* 0x000000013d1d7824 */ /* 0x040fe200028e0603 */
[C---:B--2---:R-:W-:Y:S01]  /*40270*/  IADD3 R22, P3, R60.reuse, R4, RZ ;  /* 0x000000043c167210 */ /* 0x044fe20007f7e0ff */
[C---:B------:R-:W-:Y:S01]  /*40280*/  VIADD R59, R60.reuse, UR39 ;  /* 0x000000273c3b7c36 */ /* 0x040fe20008000000 */
[----:B------:R1:W-:Y:S01]  /*40290*/  STL.64 [R1+0x260], R20 ;  /* 0x0002601401007387 */ /* 0x0003e20000100a00 */
[C---:B------:R-:W-:Y:S01]  /*402a0*/  IMAD.X R27, R61.reuse, 0x1, R0, P4 ;  /* 0x000000013d1b7824 */ /* 0x040fe200020e0600 */
[C---:B------:R-:W-:Y:S01]  /*402b0*/  IADD3 R44, P0, R60.reuse, R51, RZ ;  /* 0x000000333c2c7210 */ /* 0x040fe20007f1e0ff */
        /* <DEDUP_REMOVED lines=8> */
[C---:B------:R-:W-:Y:S01]  /*40340*/  IMAD.X R21, R61.reuse, 0x1, R56, P1 ;  /* 0x000000013d157824 */ /* 0x040fe200008e0638 */
[----:B------:R2:W-:Y:S01]  /*40350*/  STL.64 [R1+0x240], R22 ;  /* 0x0002401601007387 */ /* 0x0005e20000100a00 */
[----:B------:R-:W-:Y:S01]  /*40360*/  IMAD.X R45, R61, 0x1, R53, P0 ;  /* 0x000000013d2d7824 */ /* 0x000fe200000e0635 */
[----:B-1----:R-:W-:Y:S01]  /*40370*/  IADD3 R26, P3, R59, R49, RZ ;  /* 0x000000313b1a7210 */ /* 0x002fe20007f7e0ff */
[----:B------:R-:W-:-:S02]  /*40380*/  IMAD.X R31, R61, 0x1, R54, P5 ;  /* 0x000000013d1f7824 */ /* 0x000fc400028e0636 */
[C---:B------:R-:W-:Y:S01]  /*40390*/  IMAD.X R29, R60.reuse, 0x1, R7, P4 ;  /* 0x000000013c1d7824 */ /* 0x040fe200020e0607 */
[----:B------:R-:W-:Y:S01]  /*403a0*/  STL.64 [R1+0x16f8], R44 ;  /* 0x0016f82c01007387 */ /* 0x000fe20000100a00 */
[C---:B------:R-:W-:Y:S01]  /*403b0*/  IMAD.X R27, R60.reuse, 0x1, R5, P3 ;  /* 0x000000013c1b7824 */ /* 0x040fe200018e0605 */
[C---:B--2---:R-:W-:Y:S02]  /*403c0*/  IADD3 R22, P1, R59.reuse, R2, RZ ;  /* 0x000000023b167210 */ /* 0x044fe40007f3e0ff */
[----:B------:R1:W-:Y:S03]  /*403d0*/  STL.64 [R1+0x238], R20 ;  /* 0x0002381401007387 */ /* 0x0003e60000100a00 */
[----:B------:R-:W-:Y:S01]  /*403e0*/  IMAD.X R23, R60, 0x1, R3, P1 ;  /* 0x000000013c177824 */ /* 0x000fe200008e0603 */
[----:B------:R2:W-:Y:S04]  /*403f0*/  STL.64 [R1+0x220], R30 ;  /* 0x0002201e01007387 */ /* 0x0005e80000100a00 */
[----:B------:R4:W-:Y:S01]  /*40400*/  STL.64 [R1+0x218], R28 ;  /* 0x0002181c01007387 */ /* 0x0009e20000100a00 */
[----:B-1----:R-:W-:-:S03]  /*40410*/  IADD3 R20, P0, R59, R6, RZ ;  /* 0x000000063b147210 */ /* 0x002fc60007f1e0ff */
[----:B------:R1:W-:Y:S01]  /*40420*/  STL.64 [R1+0x210], R26 ;  /* 0x0002101a01007387 */ /* 0x0003e20000100a00 */
[----:B--2---:R-:W-:-:S03]  /*40430*/  IADD3 R30, P5, R59, R4, RZ ;  /* 0x000000043b1e7210 */ /* 0x004fc60007fbe0ff */
[----:B------:R2:W-:Y:S01]  /*40440*/  STL.64 [R1+0x208], R22 ;  /* 0x0002081601007387 */ /* 0x0005e20000100a00 */
[C---:B----4-:R-:W-:Y:S01]  /*40450*/  IADD3 R28, P4, R59.reuse, R50, RZ ;  /* 0x000000323b1c7210 */ /* 0x050fe20007f9e0ff */
[C---:B------:R-:W-:Y:S01]  /*40460*/  IMAD.X R21, R60.reuse, 0x1, R0, P0 ;  /* 0x000000013c157824 */ /* 0x040fe200000e0600 */
[C---:B-1----:R-:W-:Y:S01]  /*40470*/  IADD3 R26, P3, R59.reuse, R51, RZ ;  /* 0x000000333b1a7210 */ /* 0x042fe20007f7e0ff */
[C---:B------:R-:W-:Y:S02]  /*40480*/  VIADD R58, R59.reuse, UR38 ;  /* 0x000000263b3a7c36 */ /* 0x040fe40008000000 */
[C---:B------:R-:W-:Y:S01]  /*40490*/  IMAD.X R31, R60.reuse, 0x1, R55, P5 ;  /* 0x000000013c1f7824 */ /* 0x040fe200028e0637 */
[----:B--2---:R-:W-:Y:S01]  /*404a0*/  IADD3 R22, P1, R59, R52, RZ ;  /* 0x000000343b167210 */ /* 0x004fe20007f3e0ff */
[C---:B------:R-:W-:Y:S01]  /*404b0*/  IMAD.X R29, R60.reuse, 0x1, R56, P4 ;  /* 0x000000013c1d7824 */ /* 0x040fe200020e0638 */
[----:B------:R1:W-:Y:S01]  /*404c0*/  STL.64 [R1+0x200], R20 ;  /* 0x0002001401007387 */ /* 0x0003e20000100a00 */
[C---:B------:R-:W-:Y:S01]  /*404d0*/  IMAD.X R27, R60.reuse, 0x1, R53, P3 ;  /* 0x000000013c1b7824 */ /* 0x040fe200018e0635 */
[----:B------:R-:W-:Y:S01]  /*404e0*/  SHF.R.S32.HI R61, RZ, 0x1f, R58 ;  /* 0x0000001fff3d7819 */ /* 0x000fe2000001143a */
        /* <DEDUP_REMOVED lines=11> */
[----:B------:R-:W-:Y:S01]  /*405a0*/  IMAD.X R29, R61, 0x1, R3, P4 ;  /* 0x000000013d1d7824 */ /* 0x000fe200020e0603 */
[----:B--2---:R-:W-:-:S03]  /*405b0*/  IADD3 R22, P1, R58, R4, RZ ;  /* 0x000000043a167210 */ /* 0x004fc60007f3e0ff */
[C---:B------:R-:W-:Y:S01]  /*405c0*/  IMAD.X R27, R61.reuse, 0x1, R0, P3 ;  /* 0x000000013d1b7824 */ /* 0x040fe200018e0600 */
[----:B------:R1:W-:Y:S01]  /*405d0*/  STL.64 [R1+0x1c0], R20 ;  /* 0x0001c01401007387 */ /* 0x0003e20000100a00 */
[C---:B------:R-:W-:Y:S02]  /*405e0*/  VIADD R59, R58.reuse, UR37 ;  /* 0x000000253a3b7c36 */ /* 0x040fe40008000000 */
[----:B------:R-:W-:Y:S01]  /*405f0*/  IMAD.X R23, R61, 0x1, R55, P1 ;  /* 0x000000013d177824 */ /* 0x000fe200008e0637 */
[----:B------:R2:W-:Y:S04]  /*40600*/  STL.64 [R1+0x1b8], R30 ;  /* 0x0001b81e01007387 */ /* 0x0005e80000100a00 */
[----:B------:R4:W-:Y:S01]  /*40610*/  STL.64 [R1+0x1b0], R28 ;  /* 0x0001b01c01007387 */ /* 0x0009e20000100a00 */
[----:B-1----:R-:W-:-:S03]  /*40620*/  IADD3 R20, P0, R58, R50, RZ ;  /* 0x000000323a147210 */ /* 0x002fc60007f1e0ff */
[----:B------:R1:W-:Y:S01]  /*40630*/  STL.64 [R1+0x1a8], R26 ;  /* 0x0001a81a01007387 */ /* 0x0003e20000100a00 */
[----:B--2---:R-:W-:-:S03]  /*40640*/  IADD3 R30, P5, R58, R51, RZ ;  /* 0x000000333a1e7210 */ /* 0x004fc60007fbe0ff */
[----:B------:R2:W-:Y:S01]  /*40650*/  STL.64 [R1+0x198], R22 ;  /* 0x0001981601007387 */ /* 0x0005e20000100a00 */
[----:B------:R-:W-:Y:S02]  /*40660*/  SHF.R.S32.HI R60, RZ, 0x1f, R59 ;  /* 0x0000001fff3c7819 */ /* 0x000fe4000001143b */
[----:B----4-:R-:W-:Y:S01]  /*40670*/  IADD3 R28, P4, R58, R52, RZ ;  /* 0x000000343a1c7210 */ /* 0x010fe20007f9e0ff */
[C---:B------:R-:W-:Y:S02]  /*40680*/  IMAD.X R21, R61.reuse, 0x1, R56, P0 ;  /* 0x000000013d157824 */ /* 0x040fe400000e0638 */
[----:B------:R-:W-:Y:S01]  /*40690*/  IMAD.X R31, R61, 0x1, R53, P5 ;  /* 0x000000013d1f7824 */ /* 0x000fe200028e0635 */
[----:B-1----:R-:W-:Y:S01]  /*406a0*/  IADD3 R26, P3, R59, R48, RZ ;  /* 0x000000303b1a7210 */ /* 0x002fe20007f7e0ff */
[----:B------:R-:W-:Y:S01]  /*406b0*/  IMAD.X R29, R61, 0x1, R54, P4 ;  /* 0x000000013d1d7824 */ /* 0x000fe200020e0636 */
[----:B--2---:R-:W-:-:S03]  /*406c0*/  IADD3 R22, P1, R59, R49, RZ ;  /* 0x000000313b167210 */ /* 0x004fc60007f3e0ff */
[C---:B------:R-:W-:Y:S01]  /*406d0*/  IMAD.X R27, R60.reuse, 0x1, R7, P3 ;  /* 0x000000013c1b7824 */ /* 0x040fe200018e0607 */
[----:B------:R1:W-:Y:S01]  /*406e0*/  STL.64 [R1+0x190], R20 ;  /* 0x0001901401007387 */ /* 0x0003e20000100a00 */
[----:B------:R-:W-:-:S03]  /*406f0*/  IMAD.X R23, R60, 0x1, R5, P1 ;  /* 0x000000013c177824 */ /* 0x000fc600008e0605 */
        /* <DEDUP_REMOVED lines=23> */
[----:B----4-:R-:W-:Y:S01]  /*40870*/  IADD3 R28, P4, R58, R49, RZ ;  /* 0x000000313a1c7210 */ /* 0x010fe20007f9e0ff */
[----:B------:R-:W-:Y:S01]  /*40880*/  IMAD.X R21, R60, 0x1, R54, P0 ;  /* 0x000000013c157824 */ /* 0x000fe200000e0636 */
[----:B-1----:R-:W-:-:S03]  /*40890*/  IADD3 R26, P3, R58, R2, RZ ;  /* 0x000000023a1a7210 */ /* 0x002fc60007f7e0ff */
[C---:B------:R-:W-:Y:S01]  /*408a0*/  IMAD.X R29, R61.reuse, 0x1, R5, P4 ;  /* 0x000000013d1d7824 */ /* 0x040fe200020e0605 */
[C---:B--2---:R-:W-:Y:S01]  /*408b0*/  IADD3 R22, P1, R58.reuse, R6, RZ ;  /* 0x000000063a167210 */ /* 0x044fe20007f3e0ff */
[C---:B------:R-:W-:Y:S02]  /*408c0*/  IMAD.X R31, R61.reuse, 0x1, R7, P5 ;  /* 0x000000013d1f7824 */ /* 0x040fe400028e0607 */
[C---:B------:R-:W-:Y:S01]  /*408d0*/  IMAD.X R27, R61.reuse, 0x1, R3, P3 ;  /* 0x000000013d1b7824 */ /* 0x040fe200018e0603 */
[----:B------:R1:W-:Y:S01]  /*408e0*/  STL.64 [R1+0x8], R20 ;  /* 0x0000081401007387 */ /* 0x0003e20000100a00 */
[----:B------:R-:W-:Y:S02]  /*408f0*/  IMAD.X R23, R61, 0x1, R0, P1 ;  /* 0x000000013d177824 */ /* 0x000fe400008e0600 */
[C---:B------:R-:W-:Y:S01]  /*40900*/  VIADD R59, R58.reuse, UR35 ;  /* 0x000000233a3b7c36 */ /* 0x040fe20008000000 */
[----:B------:R2:W-:Y:S01]  /*40910*/  STL.64 [R1+0x10], R28 ;  /* 0x0000101c01007387 */ /* 0x0005e20000100a00 */
[----:B------:R-:W-:-:S03]  /*40920*/  IADD3 R46, P5, R58, R50, RZ ;  /* 0x000000323a2e7210 */ /* 0x000fc60007fbe0ff */
[----:B------:R-:W-:Y:S01]  /*40930*/  STL.64 [R1], R30 ;  /* 0x0000001e01007387 */ /* 0x000fe20000100a00 */
[----:B-1----:R-:W-:-:S03]  /*40940*/  IADD3 R20, P0, R58, R4, RZ ;  /* 0x000000043a147210 */ /* 0x002fc60007f1e0ff */
[----:B------:R1:W-:Y:S01]  /*40950*/  STL.64 [R1+0x1a0], R26 ;  /* 0x0001a01a01007387 */ /* 0x0003e20000100a00 */
[----:B------:R-:W-:Y:S02]  /*40960*/  SHF.R.S32.HI R60, RZ, 0x1f, R59 ;  /* 0x0000001fff3c7819 */ /* 0x000fe4000001143b */
[C---:B--2---:R-:W-:Y:S01]  /*40970*/  IADD3 R28, P4, R58.reuse, R51, RZ ;  /* 0x000000333a1c7210 */ /* 0x044fe20007f9e0ff */
[----:B------:R2:W-:Y:S01]  /*40980*/  STL.64 [R1+0x1e0], R22 ;  /* 0x0001e01601007387 */ /* 0x0005e20000100a00 */
[--C-:B------:R-:W-:Y:S02]  /*40990*/  IMAD.X R17, R47, 0x1, R55.reuse, P6 ;  /* 0x000000012f117824 */ /* 0x100fe400030e0637 */
[C---:B------:R-:W-:Y:S02]  /*409a0*/  IMAD.X R21, R61.reuse, 0x1, R55, P0 ;  /* 0x000000013d157824 */ /* 0x040fe400000e0637 */
[C---:B------:R-:W-:Y:S01]  /*409b0*/  IMAD.X R47, R61.reuse, 0x1, R56, P5 ;  /* 0x000000013d2f7824 */ /* 0x040fe200028e0638 */
[----:B-1----:R-:W-:Y:S01]  /*409c0*/  IADD3 R26, P3, R58, R52, RZ ;  /* 0x000000343a1a7210 */ /* 0x002fe20007f7e0ff */
[----:B------:R-:W-:Y:S01]  /*409d0*/  IMAD.X R29, R61, 0x1, R53, P4 ;  /* 0x000000013d1d7824 */ /* 0x000fe200020e0635 */
[----:B--2---:R-:W-:-:S03]  /*409e0*/  IADD3 R22, P1, R59, R48, RZ ;  /* 0x000000303b167210 */ /* 0x004fc60007f3e0ff */
[----:B------:R-:W-:Y:S01]  /*409f0*/  IMAD.X R27, R61, 0x1, R54, P3 ;  /* 0x000000013d1b7824 */ /* 0x000fe200018e0636 */
[----:B------:R1:W-:Y:S01]  /*40a00*/  STL.64 [R1+0x1d8], R20 ;  /* 0x0001d81401007387 */ /* 0x0003e20000100a00 */
[----:B------:R-:W-:-:S03]  /*40a10*/  IMAD.X R23, R60, 0x1, R7, P1 ;  /* 0x000000013c177824 */ /* 0x000fc600008e0607 */
[----:B------:R-:W-:Y:S01]  /*40a20*/  STL.64 [R1+0x1708], R46 ;  /* 0x0017082e01007387 */ /* 0x000fe20000100a00 */
[----:B------:R-:W-:-:S03]  /*40a30*/  IADD3 R30, P5, R59, R2, RZ ;  /* 0x000000023b1e7210 */ /* 0x000fc60007fbe0ff */
[----:B------:R2:W-:Y:S01]  /*40a40*/  STL.64 [R1+0x228], R28 ;  /* 0x0002281c01007387 */ /* 0x0005e20000100a00 */
[----:B-1----:R-:W-:-:S03]  /*40a50*/  IADD3 R20, P0, R59, R49, RZ ;  /* 0x000000313b147210 */ /* 0x002fc60007f1e0ff */
[----:B------:R1:W-:Y:S01]  /*40a60*/  STL.64 [R1+0x280], R26 ;  /* 0x0002801a01007387 */ /* 0x0003e20000100a00 */
[----:B------:R-:W-:-:S03]  /*40a70*/  IMAD.X R31, R60, 0x1, R3, P5 ;  /* 0x000000013c1f7824 */ /* 0x000fc600028e0603 */
[----:B------:R4:W-:Y:S01]  /*40a80*/  STL.64 [R1+0x278], R22 ;  /* 0x0002781601007387 */ /* 0x0009e20000100a00 */
[C---:B--2---:R-:W-:Y:S01]  /*40a90*/  IADD3 R28, P4, R59.reuse, R6, RZ ;  /* 0x000000063b1c7210 */ /* 0x044fe20007f9e0ff */
[----:B------:R-:W-:Y:S01]  /*40aa0*/  IMAD.X R21, R60, 0x1, R5, P0 ;  /* 0x000000013c157824 */ /* 0x000fe200000e0605 */
[----:B-1----:R-:W-:-:S03]  /*40ab0*/  IADD3 R26, P3, R59, R4, RZ ;  /* 0x000000043b1a7210 */ /* 0x002fc60007f7e0ff */
[C---:B------:R-:W-:Y:S01]  /*40ac0*/  IMAD.X R29, R60.reuse, 0x1, R0, P4 ;  /* 0x000000013c1d7824 */ /* 0x040fe200020e0600 */
[C---:B----4-:R-:W-:Y:S01]  /*40ad0*/  IADD3 R22, P1, R59.reuse, R50, RZ ;  /* 0x000000323b167210 */ /* 0x050fe20007f3e0ff */
[C---:B------:R-:W-:Y:S02]  /*40ae0*/  VIADD R58, R59.reuse, UR34 ;  /* 0x000000223b3a7c36 */ /* 0x040fe40008000000 */
[C---:B------:R-:W-:Y:S01]  /*40af0*/  IMAD.X R27, R60.reuse, 0x1, R55, P3 ;  /* 0x000000013c1b7824 */ /* 0x040fe200018e0637 */
[----:B------:R1:W-:Y:S01]  /*40b00*/  STL.64 [R1+0x270], R20 ;  /* 0x0002701401007387 */ /* 0x0003e20000100a00 */
[----:B------:R-:W-:Y:S01]  /*40b10*/  IMAD.X R23, R60, 0x1, R56, P1 ;  /* 0x000000013c177824 */ /* 0x000fe200008e0638 */
[----:B------:R-:W-:Y:S02]  /*40b20*/  SHF.R.S32.HI R61, RZ, 0x1f, R58 ;  /* 0x0000001fff3d7819 */ /* 0x000fe4000001143a */
[----:B------:R2:W-:Y:S04]  /*40b30*/  STL.64 [R1+0x2a0], R30 ;  /* 0x0002a01e01007387 */ /* 0x0005e80000100a00 */
[----:B------:R4:W-:Y:S01]  /*40b40*/  STL.64 [R1+0x2f0], R28 ;  /* 0x0002f01c01007387 */ /* 0x0009e20000100a00 */
[----:B-1----:R-:W-:-:S03]  /*40b50*/  IADD3 R20, P0, R59, R51, RZ ;  /* 0x000000333b147210 */ /* 0x002fc60007f1e0ff */
[----:B------:R1:W-:Y:S01]  /*40b60*/  STL.64 [R1+0x2e8], R26 ;  /* 0x0002e81a01007387 */ /* 0x0003e20000100a00 */
[----:B--2---:R-:W-:-:S03]  /*40b70*/  IADD3 R30, P5, R59, R52, RZ ;  /* 0x000000343b1e7210 */ /* 0x004fc60007fbe0ff */
[----:B------:R2:W-:Y:S01]  /*40b80*/  STL.64 [R1+0x328], R22 ;  /* 0x0003281601007387 */ /* 0x0005e20000100a00 */
[----:B----4-:R-:W-:Y:S01]  /*40b90*/  IADD3 R28, P4, R58, R48, RZ ;  /* 0x000000303a1c7210 */ /* 0x010fe20007f9e0ff */
[----:B------:R-:W-:Y:S01]  /*40ba0*/  IMAD.X R21, R60, 0x1, R53, P0 ;  /* 0x000000013c157824 */ /* 0x000fe200000e0635 */
[----:B-1----:R-:W-:Y:S01]  /*40bb0*/  IADD3 R26, P3, R58, R49, RZ ;  /* 0x000000313a1a7210 */ /* 0x002fe20007f7e0ff */
[----:B------:R-:W-:Y:S01]  /*40bc0*/  IMAD.X R31, R60, 0x1, R54, P5 ;  /* 0x000000013c1f7824 */ /* 0x000fe200028e0636 */
[----:B--2---:R-:W-:Y:S01]  /*40bd0*/  IADD3 R22, P1, R58, R2, RZ ;  /* 0x000000023a167210 */ /* 0x004fe20007f3e0ff */
[C---:B------:R-:W-:Y:S02]  /*40be0*/  IMAD.X R29, R61.reuse, 0x1, R7, P4 ;  /* 0x000000013d1d7824 */ /* 0x040fe400020e0607 */
        /* <DEDUP_REMOVED lines=12> */
[C---:B------:R-:W-:Y:S01]  /*40cb0*/  VIADD R59, R58.reuse, UR33 ;  /* 0x000000213a3b7c36 */ /* 0x040fe20008000000 */
[----:B--2---:R-:W-:Y:S01]  /*40cc0*/  IADD3 R22, P1, R58, R52, RZ ;  /* 0x000000343a167210 */ /* 0x004fe20007f3e0ff */
[C---:B------:R-:W-:Y:S02]  /*40cd0*/  IMAD.X R31, R61.reuse, 0x1, R55, P5 ;  /* 0x000000013d1f7824 */ /* 0x040fe400028e0637 */
[C---:B------:R-:W-:Y:S02]  /*40ce0*/  IMAD.X R29, R61.reuse, 0x1, R56, P4 ;  /* 0x000000013d1d7824 */ /* 0x040fe400020e0638 */
[C---:B------:R-:W-:Y:S01]  /*40cf0*/  IMAD.X R27, R61.reuse, 0x1, R53, P3 ;  /* 0x000000013d1b7824 */ /* 0x040fe200018e0635 */
[----:B------:R1:W-:Y:S01]  /*40d00*/  STL.64 [R1+0x3e0], R20 ;  /* 0x0003e01401007387 */ /* 0x0003e20000100a00 */
[----:B------:R-:W-:Y:S01]  /*40d10*/  IMAD.X R23, R61, 0x1, R54, P1 ;  /* 0x000000013d177824 */ /* 0x000fe200008e0636 */
[----:B------:R-:W-:-:S02]  /*40d20*/  SHF.R.S32.HI R60, RZ, 0x1f, R59 ;  /* 0x0000001fff3c7819 */ /* 0x000fc4000001143b */
        /* <DEDUP_REMOVED lines=9> */
[C---:B------:R-:W-:Y:S01]  /*40dc0*/  IMAD.X R31, R60.reuse, 0x1, R5, P5 ;  /* 0x000000013c1f7824 */ /* 0x040fe200028e0605 */
[C---:B--2---:R-:W-:Y:S01]  /*40dd0*/  IADD3 R22, P1, R59.reuse, R4, RZ ;  /* 0x000000043b167210 */ /* 0x044fe20007f3e0ff */
[C---:B------:R-:W-:Y:S02]  /*40de0*/  IMAD.X R29, R60.reuse, 0x1, R3, P4 ;  /* 0x000000013c1d7824 */ /* 0x040fe400020e0603 */
[----:B------:R-:W-:Y:S01]  /*40df0*/  IMAD.X R27, R60, 0x1, R0, P3 ;  /* 0x000000013c1b7824 */ /* 0x000fe200018e0600 */
[----:B------:R1:W-:Y:S01]  /*40e00*/  STL.64 [R1+0x488], R20 ;  /* 0x0004881401007387 */ /* 0x0003e20000100a00 */
[----:B------:R-:W-:-:S02]  /*40e10*/  VIADD R58, R59, UR32 ;  /* 0x000000203b3a7c36 */ /* 0x000fc40008000000 */
[----:B------:R-:W-:Y:S01]  /*40e20*/  IMAD.X R23, R60, 0x1, R55, P1 ;  /* 0x000000013c177824 */ /* 0x000fe200008e0637 */
[----:B------:R2:W-:Y:S02]  /*40e30*/  STL.64 [R1+0x530], R30 ;  /* 0x0005301e01007387 */ /* 0x0005e40000100a00 */
[----:B------:R-:W-:Y:S02]  /*40e40*/  SHF.R.S32.HI R61, RZ, 0x1f, R58 ;  /* 0x0000001fff3d7819 */ /* 0x000fe4000001143a */
        /* <DEDUP_REMOVED lines=10> */
[----:B------:R-:W-:Y:S02]  /*40ef0*/  IMAD.X R29, R60, 0x1, R54, P4 ;  /* 0x000000013c1d7824 */ /* 0x000fe400020e0636 */
        /* <DEDUP_REMOVED lines=14> */
[----:B------:R-:W-:Y:S02]  /*40fe0*/  VIADD R59, R58, UR31 ;  /* 0x0000001f3a3b7c36 */ /* 0x000fe40008000000 */
        /* <DEDUP_REMOVED lines=13> */
[C---:B-1----:R-:W-:Y:S01]  /*410c0*/  IADD3 R26, P3, R59.reuse, R2, RZ ;  /* 0x000000023b1a7210 */ /* 0x042fe20007f7e0ff */
[C---:B------:R-:W-:Y:S01]  /*410d0*/  IMAD.X R31, R60.reuse, 0x1, R7, P5 ;  /* 0x000000013c1f7824 */ /* 0x040fe200028e0607 */
[----:B--2---:R-:W-:Y:S01]  /*410e0*/  IADD3 R22, P1, R59, R6, RZ ;  /* 0x000000063b167210 */ /* 0x004fe20007f3e0ff */
[C---:B------:R-:W-:Y:S02]  /*410f0*/  IMAD.X R29, R60.reuse, 0x1, R5, P4 ;  /* 0x000000013c1d7824 */ /* 0x040fe400020e0605 */
[C---:B------:R-:W-:Y:S01]  /*41100*/  IMAD.X R27, R60.reuse, 0x1, R3, P3 ;  /* 0x000000013c1b7824 */ /* 0x040fe200018e0603 */
[----:B------:R1:W-:Y:S01]  /*41110*/  STL.64 [R1+0x6b0], R20 ;  /* 0x0006b01401007387 */ /* 0x0003e20000100a00 */
[----:B------:R-:W-:-:S02]  /*41120*/  IMAD.X R23, R60, 0x1, R0, P1 ;  /* 0x000000013c177824 */ /* 0x000fc400008e0600 */
[C---:B------:R-:W-:Y:S01]  /*41130*/  VIADD R58, R59.reuse, UR30 ;  /* 0x0000001e3b3a7c36 */ /* 0x040fe20008000000 */
[----:B------:R2:W-:Y:S04]  /*41140*/  STL.64 [R1+0x6a8], R30 ;  /* 0x0006a81e01007387 */ /* 0x0005e80000100a00 */
[----:B------:R4:W-:Y:S01]  /*41150*/  STL.64 [R1+0x718], R28 ;  /* 0x0007181c01007387 */ /* 0x0009e20000100a00 */
[----:B------:R-:W-:Y:S02]  /*41160*/  SHF.R.S32.HI R61, RZ, 0x1f, R58 ;  /* 0x0000001fff3d7819 */ /* 0x000fe4000001143a */
[C---:B-1----:R-:W-:Y:S01]  /*41170*/  IADD3 R20, P0, R59.reuse, R4, RZ ;  /* 0x000000043b147210 */ /* 0x042fe20007f1e0ff */
[----:B------:R1:W-:Y:S01]  /*41180*/  STL.64 [R1+0x790], R26 ;  /* 0x0007901a01007387 */ /* 0x0003e20000100a00 */
[----:B--2---:R-:W-:-:S03]  /*41190*/  IADD3 R30, P5, R59, R50, RZ ;  /* 0x000000323b1e7210 */ /* 0x004fc60007fbe0ff */
[----:B------:R2:W-:Y:S01]  /*411a0*/  STL.64 [R1+0x788], R22 ;  /* 0x0007881601007387 */ /* 0x0005e20000100a00 */
[C---:B----4-:R-:W-:Y:S01]  /*411b0*/  IADD3 R28, P4, R59.reuse, R51, RZ ;  /* 0x000000333b1c7210 */ /* 0x050fe20007f9e0ff */
[C---:B------:R-:W-:Y:S02]  /*411c0*/  IMAD.X R21, R60.reuse, 0x1, R55, P0 ;  /* 0x000000013c157824 */ /* 0x040fe400000e0637 */
[----:B------:R-:W-:Y:S01]  /*411d0*/  IMAD.X R31, R60, 0x1, R56, P5 ;  /* 0x000000013c1f7824 */ /* 0x000fe200028e0638 */
[----:B-1----:R-:W-:Y:S02]  /*411e0*/  IADD3 R26, P3, R59, R52, RZ ;  /* 0x000000343b1a7210 */ /* 0x002fe40007f7e0ff */
[----:B--2---:R-:W-:Y:S01]  /*411f0*/  IADD3 R22, P1, R58, R48, RZ ;  /* 0x000000303a167210 */ /* 0x004fe20007f3e0ff */
[----:B------:R-:W-:Y:S01]  /*41200*/  IMAD.X R29, R60, 0x1, R53, P4 ;  /* 0x000000013c1d7824 */ /* 0x000fe200020e0635 */
[----:B------:R1:W-:Y:S01]  /*41210*/  STL.64 [R1+0x760], R20 ;  /* 0x0007601401007387 */ /* 0x0003e20000100a00 */
[----:B------:R-:W-:-:S02]  /*41220*/  IADD3 R40, P5, R58, R2, RZ ;  /* 0x000000023a287210 */ /* 0x000fc40007fbe0ff */
[----:B------:R-:W-:Y:S01]  /*41230*/  IMAD.X R23, R61, 0x1, R7, P1 ;  /* 0x000000013d177824 */ /* 0x000fe200008e0607 */
[----:B------:R2:W-:Y:S01]  /*41240*/  STL.64 [R1+0x780], R30 ;  /* 0x0007801e01007387 */ /* 0x0005e20000100a00 */
[----:B------:R-:W-:-:S03]  /*41250*/  IMAD.X R27, R60, 0x1, R54, P3 ;  /* 0x000000013c1b7824 */ /* 0x000fc600018e0636 */
[----:B------:R4:W-:Y:S01]  /*41260*/  STL.64 [R1+0x7e0], R28 ;  /* 0x0007e01c01007387 */ /* 0x0009e20000100a00 */
[----:B-1----:R-:W-:-:S03]  /*41270*/  IADD3 R20, P0, R58, R49, RZ ;  /* 0x000000313a147210 */ /* 0x002fc60007f1e0ff */
[----:B------:R1:W-:Y:S01]  /*41280*/  STL.64 [R1+0x810], R22 ;  /* 0x0008101601007387 */ /* 0x0003e20000100a00 */
[C---:B--2---:R-:W-:Y:S01]  /*41290*/  IADD3 R30, P4, R58.reuse, R6, RZ ;  /* 0x000000063a1e7210 */ /* 0x044fe20007f9e0ff */
[C---:B------:R-:W-:Y:S01]  /*412a0*/  IMAD.X R41, R61.reuse, 0x1, R3, P5 ;  /* 0x000000013d297824 */ /* 0x040fe200028e0603 */
[C---:B----4-:R-:W-:Y:S01]  /*412b0*/  IADD3 R28, P3, R58.reuse, R4, RZ ;  /* 0x000000043a1c7210 */ /* 0x050fe20007f7e0ff */
[C---:B------:R-:W-:Y:S01]  /*412c0*/  IMAD.X R21, R61.reuse, 0x1, R5, P0 ;  /* 0x000000013d157824 */ /* 0x040fe200000e0605 */
[----:B------:R2:W-:Y:S01]  /*412d0*/  STL.64 [R1+0x7d8], R26 ;  /* 0x0007d81a01007387 */ /* 0x0005e20000100a00 */
[C---:B-1----:R-:W-:Y:S01]  /*412e0*/  IADD3 R22, P1, R58.reuse, R50, RZ ;  /* 0x000000323a167210 */ /* 0x042fe20007f3e0ff */
[C---:B------:R-:W-:Y:S02]  /*412f0*/  IMAD.X R31, R61.reuse, 0x1, R0, P4 ;  /* 0x000000013d1f7824 */ /* 0x040fe400020e0600 */
[C---:B------:R-:W-:Y:S02]  /*41300*/  VIADD R59, R58.reuse, UR29 ;  /* 0x0000001d3a3b7c36 */ /* 0x040fe40008000000 */
[C---:B------:R-:W-:Y:S01]  /*41310*/  IMAD.X R29, R61.reuse, 0x1, R55, P3 ;  /* 0x000000013d1d7824 */ /* 0x040fe200018e0637 */
[----:B------:R-:W-:Y:S01]  /*41320*/  STL.64 [R1+0x16c0], R40 ;  /* 0x0016c02801007387 */ /* 0x000fe20000100a00 */
[----:B------:R-:W-:Y:S01]  /*41330*/  IMAD.X R23, R61, 0x1, R56, P1 ;  /* 0x000000013d177824 */ /* 0x000fe200008e0638 */
[----:B--2---:R-:W-:-:S02]  /*41340*/  IADD3 R26, P0, R58, R51, RZ ;  /* 0x000000333a1a7210 */ /* 0x004fc40007f1e0ff */
[----:B------:R1:W-:Y:S01]  /*41350*/  STL.64 [R1+0x838], R20 ;  /* 0x0008381401007387 */ /* 0x0003e20000100a00 */
[----:B------:R-:W-:-:S03]  /*41360*/  SHF.R.S32.HI R60, RZ, 0x1f, R59 ;  /* 0x0000001fff3c7819 */ /* 0x000fc6000001143b */
[----:B------:R2:W-:Y:S01]  /*41370*/  STL.64 [R1+0x880], R30 ;  /* 0x0008801e01007387 */ /* 0x0005e20000100a00 */
[----:B------:R-:W-:-:S03]  /*41380*/  IMAD.X R27, R61, 0x1, R53, P0 ;  /* 0x000000013d1b7824 */ /* 0x000fc600000e0635 */
[----:B------:R4:W-:Y:S01]  /*41390*/  STL.64 [R1+0x8e8], R28 ;  /* 0x0008e81c01007387 */ /* 0x0009e20000100a00 */
[----:B-1----:R-:W-:-:S03]  /*413a0*/  IADD3 R20, P5, R58, R52, RZ ;  /* 0x000000343a147210 */ /* 0x002fc60007fbe0ff */
[----:B------:R1:W-:Y:S01]  /*413b0*/  STL.64 [R1+0x8e0], R22 ;  /* 0x0008e01601007387 */ /* 0x0003e20000100a00 */
[----:B--2---:R-:W-:Y:S01]  /*413c0*/  IADD3 R30, P4, R59, R48, RZ ;  /* 0x000000303b1e7210 */ /* 0x004fe20007f9e0ff */
[----:B------:R-:W-:Y:S01]  /*413d0*/  IMAD.X R21, R61, 0x1, R54, P5 ;  /* 0x000000013d157824 */ /* 0x000fe200028e0636 */
[C---:B----4-:R-:W-:Y:S01]  /*413e0*/  IADD3 R28, P3, R59.reuse, R49, RZ ;  /* 0x000000313b1c7210 */ /* 0x050fe20007f7e0ff */
[----:B------:R2:W-:Y:S02]  /*413f0*/  STL.64 [R1+0x8d8], R26 ;  /* 0x0008d81a01007387 */ /* 0x0005e40000100a00 */
[C---:B------:R-:W-:Y:S01]  /*41400*/  IMAD.X R31, R60.reuse, 0x1, R7, P4 ;  /* 0x000000013c1f7824 */ /* 0x040fe200020e0607 */
[C---:B-1----:R-:W-:Y:S01]  /*41410*/  IADD3 R22, P1, R59.reuse, R2, RZ ;  /* 0x000000023b167210 */ /* 0x042fe20007f3e0ff */
[C---:B------:R-:W-:Y:S01]  /*41420*/  IMAD.X R29, R60.reuse, 0x1, R5, P3 ;  /* 0x000000013c1d7824 */ /* 0x040fe200018e0605 */
[----:B------:R1:W-:Y:S03]  /*41430*/  STL.64 [R1+0x8c8], R20 ;  /* 0x0008c81401007387 */ /* 0x0003e60000100a00 */
[----:B------:R-:W-:Y:S01]  /*41440*/  IMAD.X R23, R60, 0x1, R3, P1 ;  /* 0x000000013c177824 */ /* 0x000fe200008e0603 */
[C---:B--2---:R-:W-:Y:S01]  /*41450*/  IADD3 R26, P0, R59.reuse, R6, RZ ;  /* 0x000000063b1a7210 */ /* 0x044fe20007f1e0ff */
[----:B------:R2:W-:Y:S01]  /*41460*/  STL.64 [R1+0x960], R30 ;  /* 0x0009601e01007387 */ /* 0x0005e20000100a00 */
[----:B------:R-:W-:-:S03]  /*41470*/  VIADD R58, R59, UR28 ;  /* 0x0000001c3b3a7c36 */ /* 0x000fc60008000000 */
[----:B------:R4:W-:Y:S01]  /*41480*/  STL.64 [R1+0x958], R28 ;  /* 0x0009581c01007387 */ /* 0x0009e20000100a00 */
[C---:B-1----:R-:W-:Y:S01]  /*41490*/  IADD3 R20, P5, R59.reuse, R4, RZ ;  /* 0x000000043b147210 */ /* 0x042fe20007fbe0ff */
[C---:B------:R-:W-:Y:S02]  /*414a0*/  IMAD.X R27, R60.reuse, 0x1, R0, P0 ;  /* 0x000000013c1b7824 */ /* 0x040fe400000e0600 */
[----:B------:R1:W-:Y:S01]  /*414b0*/  STL.64 [R1+0x998], R22 ;  /* 0x0009981601007387 */ /* 0x0003e20000100a00 */
[C---:B--2---:R-:W-:Y:S01]  /*414c0*/  IADD3 R30, P4, R59.reuse, R50, RZ ;  /* 0x000000323b1e7210 */ /* 0x044fe20007f9e0ff */
[C---:B------:R-:W-:Y:S01]  /*414d0*/  IMAD.X R21, R60.reuse, 0x1, R55, P5 ;  /* 0x000000013c157824 */ /* 0x040fe200028e0637 */
[C---:B----4-:R-:W-:Y:S01]  /*414e0*/  IADD3 R28, P3, R59.reuse, R51, RZ ;  /* 0x000000333b1c7210 */ /* 0x050fe20007f7e0ff */
[----:B------:R2:W-:Y:S01]  /*414f0*/  STL.64 [R1+0x990], R26 ;  /* 0x0009901a01007387 */ /* 0x0005e20000100a00 */
[----:B-1----:R-:W-:Y:S01]  /*41500*/  IADD3 R22, P1, R59, R52, RZ ;  /* 0x000000343b167210 */ /* 0x002fe20007f3e0ff */
[C---:B------:R-:W-:Y:S01]  /*41510*/  IMAD.X R31, R60.reuse, 0x1, R56, P4 ;  /* 0x000000013c1f7824 */ /* 0x040fe200020e0638 */
[----:B------:R-:W-:Y:S01]  /*41520*/  SHF.R.S32.HI R61, RZ, 0x1f, R58 ;  /* 0x0000001fff3d7819 */ /* 0x000fe2000001143a */
[----:B------:R-:W-:-:S02]  /*41530*/  IMAD.X R29, R60, 0x1, R53, P3 ;  /* 0x000000013c1d7824 */ /* 0x000fc400018e0635 */
[----:B------:R-:W-:Y:S01]  /*41540*/  IMAD.X R23, R60, 0x1, R54, P1 ;  /* 0x000000013c177824 */ /* 0x000fe200008e0636 */
[----:B------:R1:W-:Y:S01]  /*41550*/  STL.64 [R1+0x9a8], R20 ;  /* 0x0009a81401007387 */ /* 0x0003e20000100a00 */
[----:B--2---:R-:W-:-:S03]  /*41560*/  IADD3 R26, P0, R58, R48, RZ ;  /* 0x000000303a1a7210 */ /* 0x004fc60007f1e0ff */
[----:B------:R2:W-:Y:S04]  /*41570*/  STL.64 [R1+0x9d0], R30 ;  /* 0x0009d01e01007387 */ /* 0x0005e80000100a00 */
[----:B------:R4:W-:Y:S01]  /*41580*/  STL.64 [R1+0x9c8], R28 ;  /* 0x0009c81c01007387 */ /* 0x0009e20000100a00 */
[C---:B------:R-:W-:Y:S01]  /*41590*/  IMAD.X R27, R61.reuse, 0x1, R7, P0 ;  /* 0x000000013d1b7824 */ /* 0x040fe200000e0607 */
[C---:B-1----:R-:W-:Y:S02]  /*415a0*/  IADD3 R20, P5, R58.reuse, R49, RZ ;  /* 0x000000313a147210 */ /* 0x042fe40007fbe0ff */
[----:B------:R1:W-:Y:S01]  /*415b0*/  STL.64 [R1+0x9e8], R22 ;  /* 0x0009e81601007387 */ /* 0x0003e20000100a00 */
[C---:B--2---:R-:W-:Y:S02]  /*415c0*/  IADD3 R30, P4, R58.reuse, R2, RZ ;  /* 0x000000023a1e7210 */ /* 0x044fe40007f9e0ff */
[C---:B------:R-:W-:Y:S01]  /*415d0*/  IMAD.X R21, R61.reuse, 0x1, R5, P5 ;  /* 0x000000013d157824 */ /* 0x040fe200028e0605 */
[C---:B----4-:R-:W-:Y:S01]  /*415e0*/  IADD3 R28, P3, R58.reuse, R6, RZ ;  /* 0x000000063a1c7210 */ /* 0x050fe20007f7e0ff */
[----:B------:R2:W-:Y:S01]  /*415f0*/  STL.64 [R1+0x9e0], R26 ;  /* 0x0009e01a01007387 */ /* 0x0005e20000100a00 */
[----:B------:R-:W-:Y:S01]  /*41600*/  IMAD.X R31, R61, 0x1, R3, P4 ;  /* 0x000000013d1f7824 */ /* 0x000fe200020e0603 */
[----:B-1----:R-:W-:-:S02]  /*41610*/  IADD3 R22, P1, R58, R4, RZ ;  /* 0x000000043a167210 */ /* 0x002fc40007f3e0ff */
[C---:B------:R-:W-:Y:S01]  /*41620*/  IMAD.X R29, R61.reuse, 0x1, R0, P3 ;  /* 0x000000013d1d7824 */ /* 0x040fe200018e0600 */
[----:B------:R1:W-:Y:S01]  /*41630*/  STL.64 [R1+0xa08], R20 ;  /* 0x000a081401007387 */ /* 0x0003e20000100a00 */
[C---:B------:R-:W-:Y:S02]  /*41640*/  VIADD R59, R58.reuse, UR26 ;  /* 0x0000001a3a3b7c36 */ /* 0x040fe40008000000 */
[----:B------:R-:W-:Y:S01]  /*41650*/  IMAD.X R23, R61, 0x1, R55, P1 ;  /* 0x000000013d177824 */ /* 0x000fe200008e0637 */
[----:B--2---:R-:W-:Y:S01]  /*41660*/  IADD3 R26, P0, R58, R50, RZ ;  /* 0x000000323a1a7210 */ /* 0x004fe20007f1e0ff */
[----:B------:R2:W-:Y:S01]  /*41670*/  STL.64 [R1+0xa00], R30 ;  /* 0x000a001e01007387 */ /* 0x0005e20000100a00 */
[----:B------:R-:W-:-:S03]  /*41680*/  SHF.R.S32.HI R60, RZ, 0x1f, R59 ;  /* 0x0000001fff3c7819 */ /* 0x000fc6000001143b */
[----:B------:R4:W-:Y:S01]  /*41690*/  STL.64 [R1+0xae0], R28 ;  /* 0x000ae01c01007387 */ /* 0x0009e20000100a00 */
[C---:B-1----:R-:W-:Y:S01]  /*416a0*/  IADD3 R20, P5, R58.reuse, R51, RZ ;  /* 0x000000333a147210 */ /* 0x042fe20007fbe0ff */
[----:B------:R-:W-:Y:S02]  /*416b0*/  IMAD.X R27, R61, 0x1, R56, P0 ;  /* 0x000000013d1b7824 */ /* 0x000fe400000e0638 */
[----:B------:R1:W-:Y:S01]  /*416c0*/  STL.64 [R1+0xad8], R22 ;  /* 0x000ad81601007387 */ /* 0x0003e20000100a00 */
[----:B--2---:R-:W-:-:S03]  /*416d0*/  IADD3 R30, P4, R58, R52, RZ ;  /* 0x000000343a1e7210 */ /* 0x004fc60007f9e0ff */
[----:B------:R2:W-:Y:S01]  /*416e0*/  STL.64 [R1+0xaf0], R26 ;  /* 0x000af01a01007387 */ /* 0x0005e20000100a00 */
[----:B------:R-:W-:Y:S01]  /*416f0*/  IMAD.X R21, R61, 0x1, R53, P5 ;  /* 0x000000013d157824 */ /* 0x000fe200028e0635 */
[C---:B----4-:R-:W-:Y:S02]  /*41700*/  IADD3 R28, P3, R59.reuse, R48, RZ ;  /* 0x000000303b1c7210 */ /* 0x050fe40007f7e0ff */
[----:B-1----:R-:W-:Y:S01]  /*41710*/  IADD3 R22, P1, R59, R49, RZ ;  /* 0x000000313b167210 */ /* 0x002fe20007f3e0ff */
[----:B------:R-:W-:Y:S01]  /*41720*/  IMAD.X R31, R61, 0x1, R54, P4 ;  /* 0x000000013d1f7824 */ /* 0x000fe200020e0636 */
[----:B--2---:R-:W-:-:S03]  /*41730*/  IADD3 R26, P0, R59, R2, RZ ;  /* 0x000000023b1a7210 */ /* 0x004fc60007f1e0ff */
[C---:B------:R-:W-:Y:S01]  /*41740*/  IMAD.X R23, R60.reuse, 0x1, R5, P1 ;  /* 0x000000013c177824 */ /* 0x040fe200008e0605 */
[----:B------:R1:W-:Y:S01]  /*41750*/  STL.64 [R1+0xae8], R20 ;  /* 0x000ae81401007387 */ /* 0x0003e20000100a00 */
[C---:B------:R-:W-:Y:S01]  /*41760*/  IMAD.X R29, R60.reuse, 0x1, R7, P3 ;  /* 0x000000013c1d7824 */ /* 0x040fe200018e0607 */
[C---:B------:R-:W-:Y:S01]  /*41770*/  IADD3 R38, P4, R59.reuse, R4, RZ ;  /* 0x000000043b267210 */ /* 0x040fe20007f9e0ff */
[----:B------:R-:W-:Y:S01]  /*41780*/  IMAD.X R27, R60, 0x1, R3, P0 ;  /* 0x000000013c1b7824 */ /* 0x000fe200000e0603 */
[----:B------:R2:W-:Y:S01]  /*41790*/  STL.64 [R1+0xb08], R30 ;  /* 0x000b081e01007387 */ /* 0x0005e20000100a00 */
[----:B------:R-:W-:-:S03]  /*417a0*/  VIADD R58, R59, UR24 ;  /* 0x000000183b3a7c36 */ /* 0x000fc60008000000 */
[----:B------:R4:W-:Y:S01]  /*417b0*/  STL.64 [R1+0xb18], R22 ;  /* 0x000b181601007387 */ /* 0x0009e20000100a00 */
[----:B-1----:R-:W-:-:S03]  /*417c0*/  IADD3 R20, P5, R59, R6, RZ ;  /* 0x000000063b147210 */ /* 0x002fc60007fbe0ff */
[----:B------:R1:W-:Y:S01]  /*417d0*/  STL.64 [R1+0xb00], R28 ;  /* 0x000b001c01007387 */ /* 0x0003e20000100a00 */
[C---:B------:R-:W-:Y:S01]  /*417e0*/  IMAD.X R39, R60.reuse, 0x1, R55, P4 ;  /* 0x000000013c277824 */ /* 0x040fe200020e0637 */
[C---:B--2---:R-:W-:Y:S02]  /*417f0*/  IADD3 R30, P3, R59.reuse, R50, RZ ;  /* 0x000000323b1e7210 */ /* 0x044fe40007f7e0ff */
[----:B------:R2:W-:Y:S01]  /*41800*/  STL.64 [R1+0xb10], R26 ;  /* 0x000b101a01007387 */ /* 0x0005e20000100a00 */
[C---:B----4-:R-:W-:Y:S01]  /*41810*/  IADD3 R22, P1, R59.reuse, R51, RZ ;  /* 0x000000333b167210 */ /* 0x050fe20007f3e0ff */
[C---:B------:R-:W-:Y:S01]  /*41820*/  IMAD.X R21, R60.reuse, 0x1, R0, P5 ;  /* 0x000000013c157824 */ /* 0x040fe200028e0600 */
[----:B------:R-:W-:Y:S02]  /*41830*/  SHF.R.S32.HI R61, RZ, 0x1f, R58 ;  /* 0x0000001fff3d7819 */ /* 0x000fe4000001143a */
[----:B-1----:R-:W-:Y:S01]  /*41840*/  IADD3 R28, P0, R59, R52, RZ ;  /* 0x000000343b1c7210 */ /* 0x002fe20007f1e0ff */
[----:B------:R-:W-:Y:S01]  /*41850*/  IMAD.X R23, R60, 0x1, R53, P1 ;  /* 0x000000013c177824 */ /* 0x000fe200008e0635 */
[----:B--2---:R-:W-:Y:S01]  /*41860*/  IADD3 R26, P5, R58, R48, RZ ;  /* 0x000000303a1a7210 */ /* 0x004fe20007fbe0ff */
[C---:B------:R-:W-:Y:S01]  /*41870*/  IMAD.X R31, R60.reuse, 0x1, R56, P3 ;  /* 0x000000013c1f7824 */ /* 0x040fe200018e0638 */
[----:B------:R-:W-:Y:S01]  /*41880*/  STL.64 [R1+0x16d0], R38 ;  /* 0x0016d02601007387 */ /* 0x000fe20000100a00 */
[----:B------:R-:W-:Y:S01]  /*41890*/  IMAD.X R29, R60, 0x1, R54, P0 ;  /* 0x000000013c1d7824 */ /* 0x000fe200000e0636 */
[----:B------:R-:W-:Y:S01]  /*418a0*/  IADD3 R42, P3, R58, R2, RZ ;  /* 0x000000023a2a7210 */ /* 0x000fe20007f7e0ff */
[C---:B------:R-:W-:Y:S01]  /*418b0*/  IMAD.X R27, R61.reuse, 0x1, R7, P5 ;  /* 0x000000013d1b7824 */ /* 0x040fe200028e0607 */
[----:B------:R1:W-:Y:S04]  /*418c0*/  STL.64 [R1+0xb28], R20 ;  /* 0x000b281401007387 */ /* 0x0003e80000100a00 */
[----:B------:R2:W-:Y:S01]  /*418d0*/  STL.64 [R1+0xb38], R22 ;  /* 0x000b381601007387 */ /* 0x0005e20000100a00 */
[----:B------:R-:W-:-:S03]  /*418e0*/  IMAD.X R43, R61, 0x1, R3, P3 ;  /* 0x000000013d2b7824 */ /* 0x000fc600018e0603 */
[----:B------:R4:W-:Y:S01]  /*418f0*/  STL.64 [R1+0xb40], R30 ;  /* 0x000b401e01007387 */ /* 0x0009e20000100a00 */
[----:B-1----:R-:W-:-:S03]  /*41900*/  IADD3 R20, P4, R58, R49, RZ ;  /* 0x000000313a147210 */ /* 0x002fc60007f9e0ff */
[----:B------:R1:W-:Y:S01]  /*41910*/  STL.64 [R1+0xb58], R28 ;  /* 0x000b581c01007387 */ /* 0x0003e20000100a00 */
[C---:B--2---:R-:W-:Y:S01]  /*41920*/  IADD3 R22, P1, R58.reuse, R6, RZ ;  /* 0x000000063a167210 */ /* 0x044fe20007f3e0ff */
[C---:B------:R-:W-:Y:S02]  /*41930*/  IMAD.X R21, R61.reuse, 0x1, R5, P4 ;  /* 0x000000013d157824 */ /* 0x040fe400020e0605 */
[----:B------:R2:W-:Y:S01]  /*41940*/  STL.64 [R1+0xb50], R26 ;  /* 0x000b501a01007387 */ /* 0x0005e20000100a00 */
[C---:B----4-:R-:W-:Y:S01]  /*41950*/  IADD3 R30, P5, R58.reuse, R50, RZ ;  /* 0x000000323a1e7210 */ /* 0x050fe20007fbe0ff */
[----:B------:R-:W-:Y:S01]  /*41960*/  IMAD.X R23, R61, 0x1, R0, P1 ;  /* 0x000000013d177824 */ /* 0x000fe200008e0600 */
[C---:B-1----:R-:W-:Y:S01]  /*41970*/  IADD3 R28, P0, R58.reuse, R4, RZ ;  /* 0x000000043a1c7210 */ /* 0x042fe20007f1e0ff */
[C---:B------:R-:W-:Y:S01]  /*41980*/  VIADD R59, R58.reuse, UR22 ;  /* 0x000000163a3b7c36 */ /* 0x040fe20008000000 */
[----:B------:R-:W-:Y:S01]  /*41990*/  STL.64 [R1+0x1768], R42 ;  /* 0x0017682a01007387 */ /* 0x000fe20000100a00 */
[----:B--2---:R-:W-:-:S02]  /*419a0*/  IADD3 R26, P4, R58, R51, RZ ;  /* 0x000000333a1a7210 */ /* 0x004fc40007f9e0ff */
[C---:B------:R-:W-:Y:S01]  /*419b0*/  IMAD.X R29, R61.reuse, 0x1, R55, P0 ;  /* 0x000000013d1d7824 */ /* 0x040fe200000e0637 */
[----:B------:R1:W-:Y:S01]  /*419c0*/  STL.64 [R1+0xb48], R20 ;  /* 0x000b481401007387 */ /* 0x0003e20000100a00 */
[C---:B------:R-:W-:Y:S02]  /*419d0*/  IMAD.X R31, R61.reuse, 0x1, R56, P5 ;  /* 0x000000013d1f7824 */ /* 0x040fe400028e0638 */
        /* <DEDUP_REMOVED lines=9> */
[C---:B----4-:R-:W-:Y:S01]  /*41a70*/  IADD3 R28, P0, R59.reuse, R49, RZ ;  /* 0x000000313b1c7210 */ /* 0x050fe20007f1e0ff */
[----:B------:R-:W-:Y:S01]  /*41a80*/  IMAD.X R23, R60, 0x1, R7, P1 ;  /* 0x000000013c177824 */ /* 0x000fe200008e0607 */
[----:B-1----:R-:W-:-:S03]  /*41a90*/  IADD3 R30, P5, R59, R2, RZ ;  /* 0x000000023b1e7210 */ /* 0x002fc60007fbe0ff */
[C---:B------:R-:W-:Y:S01]  /*41aa0*/  IMAD.X R29, R60.reuse, 0x1, R5, P0 ;  /* 0x000000013c1d7824 */ /* 0x040fe200000e0605 */
[C---:B--2---:R-:W-:Y:S01]  /*41ab0*/  IADD3 R26, P4, R59.reuse, R6, RZ ;  /* 0x000000063b1a7210 */ /* 0x044fe20007f9e0ff */
[----:B------:R1:W-:Y:S01]  /*41ac0*/  STL.64 [R1+0xbb0], R20 ;  /* 0x000bb01401007387 */ /* 0x0003e20000100a00 */
[C---:B------:R-:W-:Y:S02]  /*41ad0*/  IMAD.X R31, R60.reuse, 0x1, R3, P5 ;  /* 0x000000013c1f7824 */ /* 0x040fe400028e0603 */
[C---:B------:R-:W-:Y:S02]  /*41ae0*/  VIADD R58, R59.reuse, UR18 ;  /* 0x000000123b3a7c36 */ /* 0x040fe40008000000 */
[----:B------:R-:W-:Y:S01]  /*41af0*/  IMAD.X R27, R60, 0x1, R0, P4 ;  /* 0x000000013c1b7824 */ /* 0x000fe200020e0600 */
[----:B------:R2:W-:Y:S01]  /*41b00*/  STL.64 [R1+0xbd0], R22 ;  /* 0x000bd01601007387 */ /* 0x0005e20000100a00 */
[----:B-1----:R-:W-:-:S03]  /*41b10*/  IADD3 R20, P3, R59, R4, RZ ;  /* 0x000000043b147210 */ /* 0x002fc60007f7e0ff */
[----:B------:R1:W-:Y:S01]  /*41b20*/  STL.64 [R1+0xbc8], R28 ;  /* 0x000bc81c01007387 */ /* 0x0003e20000100a00 */
[----:B------:R-:W-:-:S03]  /*41b30*/  SHF.R.S32.HI R61, RZ, 0x1f, R58 ;  /* 0x0000001fff3d7819 */ /* 0x000fc6000001143a */
[----:B------:R4:W-:Y:S01]  /*41b40*/  STL.64 [R1+0xbc0], R30 ;  /* 0x000bc01e01007387 */ /* 0x0009e20000100a00 */
[C---:B--2---:R-:W-:Y:S01]  /*41b50*/  IADD3 R22, P1, R59.reuse, R50, RZ ;  /* 0x000000323b167210 */ /* 0x044fe20007f3e0ff */
[C---:B------:R-:W-:Y:S02]  /*41b60*/  IMAD.X R21, R60.reuse, 0x1, R55, P3 ;  /* 0x000000013c157824 */ /* 0x040fe400018e0637 */
[----:B------:R2:W-:Y:S01]  /*41b70*/  STL.64 [R1+0xbb8], R26 ;  /* 0x000bb81a01007387 */ /* 0x0005e20000100a00 */
[C---:B-1----:R-:W-:Y:S01]  /*41b80*/  IADD3 R28, P0, R59.reuse, R51, RZ ;  /* 0x000000333b1c7210 */ /* 0x042fe20007f1e0ff */
[----:B------:R-:W-:Y:S01]  /*41b90*/  IMAD.X R23, R60, 0x1, R56, P1 ;  /* 0x000000013c177824 */ /* 0x000fe200008e0638 */
[----:B----4-:R-:W-:-:S03]  /*41ba0*/  IADD3 R30, P5, R59, R52, RZ ;  /* 0x000000343b1e7210 */ /* 0x010fc60007fbe0ff */
[----:B------:R-:W-:Y:S01]  /*41bb0*/  IMAD.X R29, R60, 0x1, R53, P0 ;  /* 0x000000013c1d7824 */ /* 0x000fe200000e0635 */
        /* <DEDUP_REMOVED lines=24> */
[----:B------:R-:W-:Y:S01]  /*41d40*/  STL.64 [R1+0xc38], R30 ;  /* 0x000c381e01007387 */ /* 0x000fe20000100a00 */
[----:B--2---:R-:W-:Y:S01]  /*41d50*/  IADD3 R22, P1, R58, R52, RZ ;  /* 0x000000343a167210 */ /* 0x004fe20007f3e0ff */
[----:B------:R-:W-:Y:S02]  /*41d60*/  IMAD.X R21, R61, 0x1, R53, P3 ;  /* 0x000000013d157824 */ /* 0x000fe400018e0635 */
[----:B------:R2:W-:Y:S01]  /*41d70*/  STL.64 [R1+0xc30], R26 ;  /* 0x000c301a01007387 */ /* 0x0005e20000100a00 */
[----:B-1----:R-:W-:Y:S01]  /*41d80*/  IMAD.MOV.U32 R28, RZ, RZ, R32 ;  /* 0x000000ffff1c7224 */ /* 0x002fe200078e0020 */
[----:B------:R-:W-:Y:S01]  /*41d90*/  IADD3 R32, P0, R59, R48, RZ ;  /* 0x000000303b207210 */ /* 0x000fe20007f1e0ff */
[----:B------:R-:W-:Y:S01]  /*41da0*/  IMAD.X R23, R61, 0x1, R54, P1 ;  /* 0x000000013d177824 */ /* 0x000fe200008e0636 */
[----:B------:R1:W-:Y:S01]  /*41db0*/  STL.64 [R1+0xc28], R20 ;  /* 0x000c281401007387 */ /* 0x0003e20000100a00 */
[----:B------:R-:W-:Y:S01]  /*41dc0*/  IMAD.MOV.U32 R29, RZ, RZ, R33 ;  /* 0x000000ffff1d7224 */ /* 0x000fe200078e0021 */
[C---:B--2---:R-:W-:Y:S01]  /*41dd0*/  IADD3 R26, P4, R59.reuse, R2, RZ ;  /* 0x000000023b1a7210 */ /* 0x044fe20007f9e0ff */
[C---:B------:R-:W-:Y:S01]  /*41de0*/  IMAD.X R33, R60.reuse, 0x1, R7, P0 ;  /* 0x000000013c217824 */ /* 0x040fe200000e0607 */
[C---:B------:R-:W-:Y:S01]  /*41df0*/  IADD3 R30, P5, R59.reuse, R49, RZ ;  /* 0x000000313b1e7210 */ /* 0x040fe20007fbe0ff */
[----:B------:R2:W-:Y:S02]  /*41e00*/  STL.64 [R1+0xc20], R22 ;  /* 0x000c201601007387 */ /* 0x0005e40000100a00 */
[C---:B------:R-:W-:Y:S01]  /*41e10*/  IMAD.X R27, R60.reuse, 0x1, R3, P4 ;  /* 0x000000013c1b7824 */ /* 0x040fe200020e0603 */
[C---:B-1----:R-:W-:Y:S01]  /*41e20*/  IADD3 R20, P3, R59.reuse, R6, RZ ;  /* 0x000000063b147210 */ /* 0x042fe20007f7e0ff */
[----:B------:R1:W-:Y:S01]  /*41e30*/  STL.64 [R1+0xc48], R32 ;  /* 0x000c482001007387 */ /* 0x0003e20000100a00 */
[C---:B------:R-:W-:Y:S01]  /*41e40*/  IMAD.X R31, R60.reuse, 0x1, R5, P5 ;  /* 0x000000013c1f7824 */ /* 0x040fe200028e0605 */
[C---:B------:R-:W-:Y:S01]  /*41e50*/  IADD3 R34, P5, R59.reuse, R51, RZ ;  /* 0x000000333b227210 */ /* 0x040fe20007fbe0ff */
[C---:B------:R-:W-:Y:S01]  /*41e60*/  VIADD R58, R59.reuse, UR14 ;  /* 0x0000000e3b3a7c36 */ /* 0x040fe20008000000 */
[----:B------:R4:W-:Y:S01]  /*41e70*/  STL.64 [R1+0xc58], R26 ;  /* 0x000c581a01007387 */ /* 0x0009e20000100a00 */
[----:B------:R-:W-:Y:S01]  /*41e80*/  IMAD.X R21, R60, 0x1, R0, P3 ;  /* 0x000000013c157824 */ /* 0x000fe200018e0600 */
[----:B--2---:R-:W-:-:S02]  /*41e90*/  IADD3 R22, P1, R59, R4, RZ ;  /* 0x000000043b167210 */ /* 0x004fc40007f3e0ff */
[----:B------:R2:W-:Y:S01]  /*41ea0*/  STL.64 [R1+0xc40], R30 ;  /* 0x000c401e01007387 */ /* 0x0005e20000100a00 */
[C---:B------:R-:W-:Y:S01]  /*41eb0*/  IMAD.X R35, R60.reuse, 0x1, R53, P5 ;  /* 0x000000013c237824 */ /* 0x040fe200028e0635 */
[C---:B-1----:R-:W-:Y:S01]  /*41ec0*/  IADD3 R32, P0, R59.reuse, R50, RZ ;  /* 0x000000323b207210 */ /* 0x042fe20007f1e0ff */
[C---:B------:R-:W-:Y:S01]  /*41ed0*/  IMAD.X R23, R60.reuse, 0x1, R55, P1 ;  /* 0x000000013c177824 */ /* 0x040fe200008e0637 */
[----:B----4-:R-:W-:Y:S01]  /*41ee0*/  IADD3 R26, P4, R59, R52, RZ ;  /* 0x000000343b1a7210 */ /* 0x010fe20007f9e0ff */
[----:B------:R1:W-:Y:S01]  /*41ef0*/  STL.64 [R1+0xc50], R20 ;  /* 0x000c501401007387 */ /* 0x0003e20000100a00 */
[----:B------:R-:W-:Y:S01]  /*41f00*/  SHF.R.S32.HI R61, RZ, 0x1f, R58 ;  /* 0x0000001fff3d7819 */ /* 0x000fe2000001143a */
[C---:B------:R-:W-:Y:S02]  /*41f10*/  IMAD.X R33, R60.reuse, 0x1, R56, P0 ;  /* 0x000000013c217824 */ /* 0x040fe400000e0638 */
[----:B------:R-:W-:Y:S01]  /*41f20*/  IMAD.X R27, R60, 0x1, R54, P4 ;  /* 0x000000013c1b7824 */ /* 0x000fe200020e0636 */
[C---:B--2---:R-:W-:Y:S01]  /*41f30*/  IADD3 R30, P1, R58.reuse, R49, RZ ;  /* 0x000000313a1e7210 */ /* 0x044fe20007f3e0ff */
[----:B------:R2:W-:Y:S01]  /*41f40*/  STL.64 [R1+0xc68], R22 ;  /* 0x000c681601007387 */ /* 0x0005e20000100a00 */
[----:B-1----:R-:W-:-:S03]  /*41f50*/  IADD3 R20, P3, R58, R48, RZ ;  /* 0x000000303a147210 */ /* 0x002fc60007f7e0ff */
[----:B------:R1:W-:Y:S01]  /*41f60*/  STL.64 [R1+0xc80], R34 ;  /* 0x000c802201007387 */ /* 0x0003e20000100a00 */
[C---:B------:R-:W-:Y:S01]  /*41f70*/  IMAD.X R31, R61.reuse, 0x1, R5, P1 ;  /* 0x000000013d1f7824 */ /* 0x040fe200008e0605 */
[C---:B--2---:R-:W-:Y:S02]  /*41f80*/  IADD3 R22, P0, R58.reuse, R2, RZ ;  /* 0x000000023a167210 */ /* 0x044fe40007f1e0ff */
[----:B------:R2:W-:Y:S01]  /*41f90*/  STL.64 [R1+0xc78], R26 ;  /* 0x000c781a01007387 */ /* 0x0005e20000100a00 */
[C---:B------:R-:W-:Y:S01]  /*41fa0*/  IMAD.X R21, R61.reuse, 0x1, R7, P3 ;  /* 0x000000013d157824 */ /* 0x040fe200018e0607 */
[----:B-1----:R-:W-:Y:S01]  /*41fb0*/  IADD3 R34, P5, R58, R6, RZ ;  /* 0x000000063a227210 */ /* 0x002fe20007fbe0ff */
[----:B------:R-:W-:-:S03]  /*41fc0*/  IMAD.X R23, R61, 0x1, R3, P0 ;  /* 0x000000013d177824 */ /* 0x000fc600000e0603 */
[----:B------:R1:W-:Y:S01]  /*41fd0*/  STL.64 [R1+0xc90], R20 ;  /* 0x000c901401007387 */ /* 0x0003e20000100a00 */
[C---:B--2---:R-:W-:Y:S01]  /*41fe0*/  IADD3 R26, P4, R58.reuse, R4, RZ ;  /* 0x000000043a1a7210 */ /* 0x044fe20007f9e0ff */
[C---:B------:R-:W-:Y:S02]  /*41ff0*/  IMAD.X R35, R61.reuse, 0x1, R0, P5 ;  /* 0x000000013d237824 */ /* 0x040fe400028e0600 */
[----:B------:R2:W-:Y:S01]  /*42000*/  STL.64 [R1+0xc88], R30 ;  /* 0x000c881e01007387 */ /* 0x0005e20000100a00 */
[C---:B------:R-:W-:Y:S02]  /*42010*/  VIADD R59, R58.reuse, UR12 ;  /* 0x0000000c3a3b7c36 */ /* 0x040fe40008000000 */
[----:B------:R-:W-:Y:S01]  /*42020*/  IMAD.X R27, R61, 0x1, R55, P4 ;  /* 0x000000013d1b7824 */ /* 0x000fe200020e0637 */
[----:B------:R4:W-:Y:S01]  /*42030*/  STL.64 [R1+0xca0], R22 ;  /* 0x000ca01601007387 */ /* 0x0009e20000100a00 */
[----:B-1----:R-:W-:-:S03]  /*42040*/  IADD3 R20, P3, R58, R50, RZ ;  /* 0x000000323a147210 */ /* 0x002fc60007f7e0ff */
[----:B------:R1:W-:Y:S01]  /*42050*/  STL.64 [R1+0xc98], R34 ;  /* 0x000c982201007387 */ /* 0x0003e20000100a00 */
[----:B------:R-:W-:Y:S02]  /*42060*/  SHF.R.S32.HI R60, RZ, 0x1f, R59 ;  /* 0x0000001fff3c7819 */ /* 0x000fe4000001143b */
[C---:B--2---:R-:W-:Y:S01]  /*42070*/  IADD3 R30, P1, R58.reuse, R51, RZ ;  /* 0x000000333a1e7210 */ /* 0x044fe20007f3e0ff */
[----:B------:R2:W-:Y:S01]  /*42080*/  STL.64 [R1+0xcb0], R26 ;  /* 0x000cb01a01007387 */ /* 0x0005e20000100a00 */
[C---:B------:R-:W-:Y:S01]  /*42090*/  IMAD.X R21, R61.reuse, 0x1, R56, P3 ;  /* 0x000000013d157824 */ /* 0x040fe200018e0638 */
[----:B----4-:R-:W-:Y:S02]  /*420a0*/  IADD3 R22, P0, R58, R52, RZ ;  /* 0x000000343a167210 */ /* 0x010fe40007f1e0ff */
[----:B------:R-:W-:Y:S01]  /*420b0*/  IMAD.X R31, R61, 0x1, R53, P1 ;  /* 0x000000013d1f7824 */ /* 0x000fe200008e0635 */
[----:B-1----:R-:W-:Y:S02]  /*420c0*/  IADD3 R34, P5, R59, R48, RZ ;  /* 0x000000303b227210 */ /* 0x002fe40007fbe0ff */
        /* <DEDUP_REMOVED lines=13> */
[C---:B------:R-:W-:Y:S01]  /*421a0*/  IMAD.X R31, R60.reuse, 0x1, R0, P1 ;  /* 0x000000013c1f7824 */ /* 0x040fe200008e0600 */
[C---:B-1----:R-:W-:Y:S01]  /*421b0*/  IADD3 R34, P5, R59.reuse, R50, RZ ;  /* 0x000000323b227210 */ /* 0x042fe20007fbe0ff */
[C---:B------:R-:W-:Y:S01]  /*421c0*/  VIADD R58, R59.reuse, UR10 ;  /* 0x0000000a3b3a7c36 */ /* 0x040fe20008000000 */
[----:B--2---:R-:W-:Y:S01]  /*421d0*/  IADD3 R26, P4, R59, R51, RZ ;  /* 0x000000333b1a7210 */ /* 0x004fe20007f9e0ff */
[C---:B------:R-:W-:Y:S01]  /*421e0*/  IMAD.X R23, R60.reuse, 0x1, R55, P0 ;  /* 0x000000013c177824 */ /* 0x040fe200000e0637 */
[----:B------:R1:W-:Y:S01]  /*421f0*/  STL.64 [R1+0xce8], R20 ;  /* 0x000ce81401007387 */ /* 0x0003e20000100a00 */
[C---:B------:R-:W-:Y:S01]  /*42200*/  IMAD.X R35, R60.reuse, 0x1, R56, P5 ;  /* 0x000000013c237824 */ /* 0x040fe200028e0638 */
[----:B------:R-:W-:Y:S01]  /*42210*/  ULDC UR10, c[0x0][0x228] ;  /* 0x00008a00000a7ab9 */ /* 0x000fe20000000800 */
        /* <DEDUP_REMOVED lines=16> */
[C---:B------:R-:W-:Y:S01]  /*42320*/  VIADD R59, R58.reuse, UR8 ;  /* 0x000000083a3b7c36 */ /* 0x040fe20008000000 */
[----:B------:R2:W-:Y:S01]  /*42330*/  STL.64 [R1+0xd08], R30 ;  /* 0x000d081e01007387 */ /* 0x0005e20000100a00 */
[----:B------:R-:W-:Y:S01]  /*42340*/  IMAD.X R27, R61, 0x1, R0, P4 ;  /* 0x000000013d1b7824 */ /* 0x000fe200020e0600 */
[----:B------:R-:W-:Y:S02]  /*42350*/  ULDC UR8, c[0x0][0x228] ;  /* 0x00008a0000087ab9 */ /* 0x000fe40000000800 */
        /* <DEDUP_REMOVED lines=8> */
[----:B------:R-:W-:Y:S02]  /*423e0*/  SHF.R.S32.HI R60, RZ, 0x1f, R59 ;  /* 0x0000001fff3c7819 */ /* 0x000fe4000001143b */
[----:B-1----:R-:W-:Y:S01]  /*423f0*/  IADD3 R34, P5, R58, R52, RZ ;  /* 0x000000343a227210 */ /* 0x002fe20007fbe0ff */
[----:B------:R-:W-:Y:S01]  /*42400*/  IMAD.X R23, R61, 0x1, R53, P0 ;  /* 0x000000013d177824 */ /* 0x000fe200000e0635 */
[----:B--2---:R-:W-:Y:S01]  /*42410*/  IADD3 R26, P4, R59, R48, RZ ;  /* 0x000000303b1a7210 */ /* 0x004fe20007f9e0ff */
[----:B------:R1:W-:Y:S02]  /*42420*/  STL.64 [R1+0xd30], R20 ;  /* 0x000d301401007387 */ /* 0x0003e40000100a00 */
[----:B------:R-:W-:-:S02]  /*42430*/  IMAD.X R35, R61, 0x1, R54, P5 ;  /* 0x000000013d237824 */ /* 0x000fc400028e0636 */
        /* <DEDUP_REMOVED lines=9> */
[C---:B------:R-:W-:Y:S02]  /*424d0*/  IMAD.X R31, R60.reuse, 0x1, R3, P1 ;  /* 0x000000013c1f7824 */ /* 0x040fe400008e0603 */
[C---:B------:R-:W-:Y:S01]  /*424e0*/  VIADD R58, R59.reuse, UR6 ;  /* 0x000000063b3a7c36 */ /* 0x040fe20008000000 */
[C---:B-1----:R-:W-:Y:S01]  /*424f0*/  IADD3 R34, P5, R59.reuse, R4, RZ ;  /* 0x000000043b227210 */ /* 0x042fe20007fbe0ff */
[----:B------:R-:W-:Y:S01]  /*42500*/  IMAD.X R23, R60, 0x1, R0, P0 ;  /* 0x000000013c177824 */ /* 0x000fe200000e0600 */
[----:B--2---:R-:W-:Y:S01]  /*42510*/  IADD3 R26, P4, R59, R50, RZ ;  /* 0x000000323b1a7210 */ /* 0x004fe20007f9e0ff */
[----:B------:R1:W-:Y:S01]  /*42520*/  STL.64 [R1+0xd68], R20 ;  /* 0x000d681401007387 */ /* 0x0003e20000100a00 */
[----:B------:R-:W-:Y:S01]  /*42530*/  IMAD.MOV.U32 R10, RZ, RZ, R15 ;  /* 0x000000ffff0a7224 */ /* 0x000fe200078e000f */
[----:B------:R-:W-:-:S02]  /*42540*/  ULDC UR6, c[0x0][0x228] ;  /* 0x00008a0000067ab9 */ /* 0x000fc40000000800 */
[C---:B------:R-:W-:Y:S01]  /*42550*/  IMAD.X R27, R60.reuse, 0x1, R56, P4 ;  /* 0x000000013c1b7824 */ /* 0x040fe200020e0638 */
[----:B------:R2:W-:Y:S01]  /*42560*/  STL.64 [R1+0xd60], R30 ;  /* 0x000d601e01007387 */ /* 0x0005e20000100a00 */
[----:B------:R-:W-:Y:S01]  /*42570*/  SHF.R.S32.HI R61, RZ, 0x1f, R58 ;  /* 0x0000001fff3d7819 */ /* 0x000fe2000001143a */
[----:B------:R-:W-:Y:S02]  /*42580*/  IMAD.X R35, R60, 0x1, R55, P5 ;  /* 0x000000013c237824 */ /* 0x000fe400028e0637 */
[----:B------:R4:W-:Y:S01]  /*42590*/  STL.64 [R1+0xd78], R22 ;  /* 0x000d781601007387 */ /* 0x0009e20000100a00 */
[----:B-1----:R-:W-:-:S03]  /*425a0*/  IADD3 R20, P3, R59, R51, RZ ;  /* 0x000000333b147210 */ /* 0x002fc60007f7e0ff */
[----:B------:R1:W-:Y:S01]  /*425b0*/  STL.64 [R1+0xd88], R26 ;  /* 0x000d881a01007387 */ /* 0x0003e20000100a00 */
[----:B------:R-:W-:Y:S02]  /*425c0*/  IADD3 R38, P5, R58, R49, RZ ;  /* 0x000000313a267210 */ /* 0x000fe40007fbe0ff */
[----:B--2---:R-:W-:Y:S01]  /*425d0*/  IADD3 R30, P1, R59, R52, RZ ;  /* 0x000000343b1e7210 */ /* 0x004fe20007f3e0ff */
[----:B------:R-:W-:Y:S02]  /*425e0*/  IMAD.X R21, R60, 0x1, R53, P3 ;  /* 0x000000013c157824 */ /* 0x000fe400018e0635 */
[----:B----4-:R-:W-:Y:S01]  /*425f0*/  IMAD.MOV.U32 R22, RZ, RZ, R12 ;  /* 0x000000ffff167224 */ /* 0x010fe200078e000c */
[----:B------:R-:W-:Y:S01]  /*42600*/  IADD3 R12, P0, R58, R48, RZ ;  /* 0x000000303a0c7210 */ /* 0x000fe20007f1e0ff */
[----:B------:R-:W-:Y:S01]  /*42610*/  IMAD.X R31, R60, 0x1, R54, P1 ;  /* 0x000000013c1f7824 */ /* 0x000fe200008e0636 */
[----:B-1----:R-:W-:Y:S01]  /*42620*/  IADD3 R26, P4, R58, R2, RZ ;  /* 0x000000023a1a7210 */ /* 0x002fe20007f9e0ff */
[----:B------:R-:W-:Y:S01]  /*42630*/  IMAD.MOV.U32 R23, RZ, RZ, R13 ;  /* 0x000000ffff177224 */ /* 0x000fe200078e000d */
[----:B------:R1:W-:Y:S01]  /*42640*/  STL.64 [R1+0xd80], R20 ;  /* 0x000d801401007387 */ /* 0x0003e20000100a00 */
[----:B------:R-:W-:-:S02]  /*42650*/  IMAD.X R13, R61, 0x1, R7, P0 ;  /* 0x000000013d0d7824 */ /* 0x000fc400000e0607 */
[C---:B------:R-:W-:Y:S01]  /*42660*/  IMAD.X R39, R61.reuse, 0x1, R5, P5 ;  /* 0x000000013d277824 */ /* 0x040fe200028e0605 */
[----:B------:R2:W-:Y:S01]  /*42670*/  STL.64 [R1+0xd98], R30 ;  /* 0x000d981e01007387 */ /* 0x0005e20000100a00 */
[----:B------:R-:W-:-:S03]  /*42680*/  IMAD.X R27, R61, 0x1, R3, P4 ;  /* 0x000000013d1b7824 */ /* 0x000fc600020e0603 */
[----:B------:R4:W-:Y:S01]  /*42690*/  STL.64 [R1+0xd90], R12 ;  /* 0x000d900c01007387 */ /* 0x0009e20000100a00 */
[----:B-1----:R-:W-:-:S03]  /*426a0*/  IADD3 R20, P3, R58, R6, RZ ;  /* 0x000000063a147210 */ /* 0x002fc60007f7e0ff */
[----:B------:R1:W-:Y:S01]  /*426b0*/  STL.64 [R1+0xdb0], R38 ;  /* 0x000db02601007387 */ /* 0x0003e20000100a00 */
[----:B--2---:R-:W-:-:S03]  /*426c0*/  IADD3 R30, P1, R58, R4, RZ ;  /* 0x000000043a1e7210 */ /* 0x004fc60007f3e0ff */
[----:B------:R2:W-:Y:S01]  /*426d0*/  STL.64 [R1+0xda8], R26 ;  /* 0x000da81a01007387 */ /* 0x0005e20000100a00 */
[C---:B------:R-:W-:Y:S01]  /*426e0*/  IMAD.X R21, R61.reuse, 0x1, R0, P3 ;  /* 0x000000013d157824 */ /* 0x040fe200018e0600 */
[C---:B----4-:R-:W-:Y:S01]  /*426f0*/  IADD3 R12, P0, R58.reuse, R50, RZ ;  /* 0x000000323a0c7210 */ /* 0x050fe20007f1e0ff */
[C---:B------:R-:W-:Y:S02]  /*42700*/  VIADD R59, R58.reuse, UR55 ;  /* 0x000000373a3b7c36 */ /* 0x040fe40008000000 */
[C---:B------:R-:W-:Y:S01]  /*42710*/  IMAD.X R31, R61.reuse, 0x1, R55, P1 ;  /* 0x000000013d1f7824 */ /* 0x040fe200008e0637 */
[C---:B-1----:R-:W-:Y:S01]  /*42720*/  IADD3 R38, P5, R58.reuse, R51, RZ ;  /* 0x000000333a267210 */ /* 0x042fe20007fbe0ff */
[C---:B------:R-:W-:Y:S01]  /*42730*/  IMAD.X R13, R61.reuse, 0x1, R56, P0 ;  /* 0x000000013d0d7824 */ /* 0x040fe200000e0638 */
[----:B--2---:R-:W-:Y:S01]  /*42740*/  IADD3 R26, P4, R58, R52, RZ ;  /* 0x000000343a1a7210 */ /* 0x004fe20007f9e0ff */
[----:B------:R1:W-:Y:S02]  /*42750*/  STL.64 [R1+0xdc0], R20 ;  /* 0x000dc01401007387 */ /* 0x0003e40000100a00 */
[C---:B------:R-:W-:Y:S01]  /*42760*/  IMAD.X R39, R61.reuse, 0x1, R53, P5 ;  /* 0x000000013d277824 */ /* 0x040fe200028e0635 */
[----:B------:R-:W-:Y:S01]  /*42770*/  SHF.R.S32.HI R60, RZ, 0x1f, R59 ;  /* 0x0000001fff3c7819 */ /* 0x000fe2000001143b */
[----:B------:R-:W-:Y:S01]  /*42780*/  IMAD.X R27, R61, 0x1, R54, P4 ;  /* 0x000000013d1b7824 */ /* 0x000fe200020e0636 */
[----:B------:R2:W-:Y:S04]  /*42790*/  STL.64 [R1+0xdb8], R30 ;  /* 0x000db81e01007387 */ /* 0x0005e80000100a00 */
[----:B------:R4:W-:Y:S01]  /*427a0*/  STL.64 [R1+0xdd0], R12 ;  /* 0x000dd00c01007387 */ /* 0x0009e20000100a00 */
[----:B-1----:R-:W-:Y:S01]  /*427b0*/  IMAD.MOV.U32 R20, RZ, RZ, R8 ;  /* 0x000000ffff147224 */ /* 0x002fe200078e0008 */
[----:B------:R-:W-:-:S02]  /*427c0*/  IADD3 R8, P3, R59, R48, RZ ;  /* 0x000000303b087210 */ /* 0x000fc40007f7e0ff */
[----:B------:R1:W-:Y:S01]  /*427d0*/  STL.64 [R1+0xdc8], R38 ;  /* 0x000dc82601007387 */ /* 0x0003e20000100a00 */
[C---:B--2---:R-:W-:Y:S01]  /*427e0*/  IADD3 R30, P1, R59.reuse, R49, RZ ;  /* 0x000000313b1e7210 */ /* 0x044fe20007f3e0ff */
[----:B------:R-:W-:Y:S02]  /*427f0*/  IMAD.MOV.U32 R21, RZ, RZ, R9 ;  /* 0x000000ffff157224 */ /* 0x000fe400078e0009 */
        /* <DEDUP_REMOVED lines=16> */
[----:B--2---:R-:W-:Y:S01]  /*42900*/  IMAD.MOV.U32 R30, RZ, RZ, R16 ;  /* 0x000000ffff1e7224 */ /* 0x004fe200078e0010 */
[C---:B------:R-:W-:Y:S02]  /*42910*/  IADD3 R16, P1, R59.reuse, R51, RZ ;  /* 0x000000333b107210 */ /* 0x040fe40007f3e0ff */
[----:B------:R2:W-:Y:S01]  /*42920*/  STL.64 [R1+0xe20], R26 ;  /* 0x000e201a01007387 */ /* 0x0005e20000100a00 */
[----:B----4-:R-:W-:Y:S01]  /*42930*/  IADD3 R12, P0, R59, R52, RZ ;  /* 0x000000343b0c7210 */ /* 0x010fe20007f1e0ff */
[----:B------:R-:W-:Y:S02]  /*42940*/  IMAD.MOV.U32 R31, RZ, RZ, R17 ;  /* 0x000000ffff1f7224 */ /* 0x000fe400078e0011 */
[----:B------:R-:W-:Y:S01]  /*42950*/  IMAD.X R9, R60, 0x1, R56, P3 ;  /* 0x000000013c097824 */ /* 0x000fe200018e0638 */
[----:B-1----:R-:W-:Y:S01]  /*42960*/  IADD3 R38, P5, R58, R48, RZ ;  /* 0x000000303a267210 */ /* 0x002fe20007fbe0ff */
[----:B------:R-:W-:Y:S01]  /*42970*/  IMAD.X R17, R60, 0x1, R53, P1 ;  /* 0x000000013c117824 */ /* 0x000fe200008e0635 */
[----:B--2---:R-:W-:Y:S01]  /*42980*/  IADD3 R26, P4, R58, R49, RZ ;  /* 0x000000313a1a7210 */ /* 0x004fe20007f9e0ff */
[----:B------:R-:W-:-:S02]  /*42990*/  IMAD.X R13, R60, 0x1, R54, P0 ;  /* 0x000000013c0d7824 */ /* 0x000fc400000e0636 */
[C---:B------:R-:W-:Y:S01]  /*429a0*/  IMAD.X R39, R61.reuse, 0x1, R7, P5 ;  /* 0x000000013d277824 */ /* 0x040fe200028e0607 */
[----:B------:R1:W-:Y:S01]  /*429b0*/  STL.64 [R1+0xe18], R8 ;  /* 0x000e180801007387 */ /* 0x0003e20000100a00 */
[----:B------:R-:W-:-:S03]  /*429c0*/  IMAD.X R27, R61, 0x1, R5, P4 ;  /* 0x000000013d1b7824 */ /* 0x000fc600020e0605 */
[----:B------:R-:W-:Y:S04]  /*429d0*/  STL.64 [R1+0xe10], R16 ;  /* 0x000e101001007387 */ /* 0x000fe80000100a00 */
[----:B------:R2:W-:Y:S01]  /*429e0*/  STL.64 [R1+0xe08], R12 ;  /* 0x000e080c01007387 */ /* 0x0005e20000100a00 */
[----:B-1----:R-:W-:-:S03]  /*429f0*/  IADD3 R8, P3, R58, R2, RZ ;  /* 0x000000023a087210 */ /* 0x002fc60007f7e0ff */
[----:B------:R1:W-:Y:S04]  /*42a00*/  STL.64 [R1+0xe28], R38 ;  /* 0x000e282601007387 */ /* 0x0003e80000100a00 */
[----:B------:R4:W-:Y:S01]  /*42a10*/  STL.64 [R1+0xe48], R26 ;  /* 0x000e481a01007387 */ /* 0x0009e20000100a00 */
[C---:B--2---:R-:W-:Y:S01]  /*42a20*/  IADD3 R12, P0, R58.reuse, R4, RZ ;  /* 0x000000043a0c7210 */ /* 0x044fe20007f1e0ff */
[C---:B------:R-:W-:Y:S01]  /*42a30*/  IMAD.X R9, R61.reuse, 0x1, R3, P3 ;  /* 0x000000013d097824 */ /* 0x040fe200018e0603 */
[C---:B------:R-:W-:Y:S02]  /*42a40*/  IADD3 R16, P1, R58.reuse, R6, RZ ;  /* 0x000000063a107210 */ /* 0x040fe40007f3e0ff */
[C---:B-1----:R-:W-:Y:S01]  /*42a50*/  IADD3 R38, P5, R58.reuse, R50, RZ ;  /* 0x000000323a267210 */ /* 0x042fe20007fbe0ff */
[C---:B------:R-:W-:Y:S01]  /*42a60*/  VIADD R59, R58.reuse, UR53 ;  /* 0x000000353a3b7c36 */ /* 0x040fe20008000000 */
[----:B----4-:R-:W-:Y:S01]  /*42a70*/  IADD3 R26, P4, R58, R51, RZ ;  /* 0x000000333a1a7210 */ /* 0x010fe20007f9e0ff */
[----:B------:R-:W-:-:S02]  /*42a80*/  IMAD.X R13, R61, 0x1, R55, P0 ;  /* 0x000000013d0d7824 */ /* 0x000fc400000e0637 */
[C---:B------:R-:W-:Y:S02]  /*42a90*/  IMAD.X R39, R61.reuse, 0x1, R56, P5 ;  /* 0x000000013d277824 */ /* 0x040fe400028e0638 */
[C---:B------:R-:W-:Y:S01]  /*42aa0*/  IMAD.X R27, R61.reuse, 0x1, R53, P4 ;  /* 0x000000013d1b7824 */ /* 0x040fe200020e0635 */
[----:B------:R-:W-:Y:S01]  /*42ab0*/  IADD3 R40, P3, R58, R52, RZ ;  /* 0x000000343a287210 */ /* 0x000fe20007f7e0ff */
[----:B------:R1:W-:Y:S01]  /*42ac0*/  STL.64 [R1+0xe40], R8 ;  /* 0x000e400801007387 */ /* 0x0003e20000100a00 */
[----:B------:R-:W-:Y:S01]  /*42ad0*/  IMAD.X R17, R61, 0x1, R0, P1 ;  /* 0x000000013d117824 */ /* 0x000fe200008e0600 */
[----:B------:R-:W-:Y:S02]  /*42ae0*/  SHF.R.S32.HI R58, RZ, 0x1f, R59 ;  /* 0x0000001fff3a7819 */ /* 0x000fe4000001143b */
[----:B------:R2:W-:Y:S04]  /*42af0*/  STL.64 [R1+0xe68], R12 ;  /* 0x000e680c01007387 */ /* 0x0005e80000100a00 */
[----:B------:R4:W-:Y:S01]  /*42b00*/  STL.64 [R1+0xe60], R38 ;  /* 0x000e602601007387 */ /* 0x0009e20000100a00 */
[----:B-1----:R-:W-:-:S03]  /*42b10*/  IADD3 R8, P1, R59, R48, RZ ;  /* 0x000000303b087210 */ /* 0x002fc60007f3e0ff */
[----:B------:R1:W-:Y:S01]  /*42b20*/  STL.64 [R1+0xe58], R26 ;  /* 0x000e581a01007387 */ /* 0x0003e20000100a00 */
[----:B------:R-:W-:Y:S01]  /*42b30*/  IMAD.X R41, R61, 0x1, R54, P3 ;  /* 0x000000013d297824 */ /* 0x000fe200018e0636 */
[C---:B--2---:R-:W-:Y:S01]  /*42b40*/  IADD3 R12, P0, R59.reuse, R49, RZ ;  /* 0x000000313b0c7210 */ /* 0x044fe20007f1e0ff */
[----:B------:R-:W-:Y:S01]  /*42b50*/  IMAD.X R9, R58, 0x1, R7, P1 ;  /* 0x000000013a097824 */ /* 0x000fe200008e0607 */
[C---:B----4-:R-:W-:Y:S02]  /*42b60*/  IADD3 R38, P5, R59.reuse, R2, RZ ;  /* 0x000000023b267210 */ /* 0x050fe40007fbe0ff */
[----:B-1----:R-:W-:-:S03]  /*42b70*/  IADD3 R26, P4, R59, R6, RZ ;  /* 0x000000063b1a7210 */ /* 0x002fc60007f9e0ff */
[C---:B------:R-:W-:Y:S01]  /*42b80*/  IMAD.X R39, R58.reuse, 0x1, R3, P5 ;  /* 0x000000013a277824 */ /* 0x040fe200028e0603 */
[C---:B------:R-:W-:Y:S01]  /*42b90*/  IADD3 R42, P3, R59.reuse, R4, RZ ;  /* 0x000000043b2a7210 */ /* 0x040fe20007f7e0ff */
[----:B------:R-:W-:Y:S02]  /*42ba0*/  VIADD R60, R59, UR58 ;  /* 0x0000003a3b3c7c36 */ /* 0x000fe40008000000 */
[C---:B------:R-:W-:Y:S01]  /*42bb0*/  IMAD.X R27, R58.reuse, 0x1, R0, P4 ;  /* 0x000000013a1b7824 */ /* 0x040fe200020e0600 */
[----:B------:R1:W-:Y:S01]  /*42bc0*/  STL.64 [R1+0xe78], R8 ;  /* 0x000e780801007387 */ /* 0x0003e20000100a00 */
[----:B------:R-:W-:-:S03]  /*42bd0*/  IMAD.X R13, R58, 0x1, R5, P0 ;  /* 0x000000013a0d7824 */ /* 0x000fc600000e0605 */
[----:B------:R2:W-:Y:S01]  /*42be0*/  STL.64 [R1+0xe50], R40 ;  /* 0x000e502801007387 */ /* 0x0005e20000100a00 */
[----:B------:R-:W-:Y:S01]  /*42bf0*/  IMAD.X R43, R58, 0x1, R55, P3 ;  /* 0x000000013a2b7824 */ /* 0x000fe200018e0637 */
[----:B------:R-:W-:Y:S02]  /*42c00*/  SHF.R.S32.HI R61, RZ, 0x1f, R60 ;  /* 0x0000001fff3d7819 */ /* 0x000fe4000001143c */
[----:B------:R4:W-:Y:S01]  /*42c10*/  STL.64 [R1+0xe88], R38 ;  /* 0x000e882601007387 */ /* 0x0009e20000100a00 */
[----:B-1----:R-:W-:-:S03]  /*42c20*/  IADD3 R8, P1, R59, R50, RZ ;  /* 0x000000323b087210 */ /* 0x002fc60007f3e0ff */
[----:B------:R1:W-:Y:S01]  /*42c30*/  STL.64 [R1+0xe80], R26 ;  /* 0x000e801a01007387 */ /* 0x0003e20000100a00 */
[C---:B--2---:R-:W-:Y:S02]  /*42c40*/  IADD3 R40, P0, R59.reuse, R51, RZ ;  /* 0x000000333b287210 */ /* 0x044fe40007f1e0ff */
[----:B----4-:R-:W-:-:S03]  /*42c50*/  IADD3 R38, P5, R59, R52, RZ ;  /* 0x000000343b267210 */ /* 0x010fc60007fbe0ff */
[----:B------:R-:W-:Y:S01]  /*42c60*/  IMAD.X R41, R58, 0x1, R53, P0 ;  /* 0x000000013a297824 */ /* 0x000fe200000e0635 */
[----:B-1----:R-:W-:Y:S01]  /*42c70*/  IADD3 R26, P4, R60, R48, RZ ;  /* 0x000000303c1a7210 */ /* 0x002fe20007f9e0ff */
[----:B------:R-:W-:Y:S01]  /*42c80*/  IMAD.X R9, R58, 0x1, R56, P1 ;  /* 0x000000013a097824 */ /* 0x000fe200008e0638 */
[----:B------:R-:W-:Y:S01]  /*42c90*/  IADD3 R44, P3, R60, R49, RZ ;  /* 0x000000313c2c7210 */ /* 0x000fe20007f7e0ff */
[----:B------:R1:W-:Y:S01]  /*42ca0*/  STL.64 [R1+0xe98], R42 ;  /* 0x000e982a01007387 */ /* 0x0003e20000100a00 */
[----:B------:R-:W-:Y:S02]  /*42cb0*/  IMAD.X R39, R58, 0x1, R54, P5 ;  /* 0x000000013a277824 */ /* 0x000fe400028e0636 */
[C---:B------:R-:W-:Y:S01]  /*42cc0*/  IMAD.X R27, R61.reuse, 0x1, R7, P4 ;  /* 0x000000013d1b7824 */ /* 0x040fe200020e0607 */
        /* <DEDUP_REMOVED lines=11> */
[----:B------:R-:W-:Y:S01]  /*42d80*/  VIADD R59, R60, UR57 ;  /* 0x000000393c3b7c36 */ /* 0x000fe20008000000 */
[----:B------:R1:W-:Y:S01]  /*42d90*/  STL.64 [R1+0xec8], R42 ;  /* 0x000ec82a01007387 */ /* 0x0003e20000100a00 */
[----:B------:R-:W-:-:S02]  /*42da0*/  IMAD.X R39, R61, 0x1, R55, P5 ;  /* 0x000000013d277824 */ /* 0x000fc400028e0637 */
        /* <DEDUP_REMOVED lines=8> */
[----:B------:R-:W-:Y:S01]  /*42e30*/  IMAD.X R43, R61, 0x1, R54, P1 ;  /* 0x000000013d2b7824 */ /* 0x000fe200008e0636 */
[C---:B--2---:R-:W-:Y:S02]  /*42e40*/  IADD3 R40, P0, R59.reuse, R48, RZ ;  /* 0x000000303b287210 */ /* 0x044fe40007f1e0ff */
[----:B------:R-:W-:Y:S01]  /*42e50*/  STL.64 [R1+0xef0], R44 ;  /* 0x000ef02c01007387 */ /* 0x000fe20000100a00 */
[C---:B-1----:R-:W-:Y:S02]  /*42e60*/  IADD3 R38, P5, R59.reuse, R49, RZ ;  /* 0x000000313b267210 */ /* 0x042fe40007fbe0ff */
[C---:B------:R-:W-:Y:S01]  /*42e70*/  IMAD.X R41, R60.reuse, 0x1, R7, P0 ;  /* 0x000000013c297824 */ /* 0x040fe200000e0607 */
[C---:B----4-:R-:W-:Y:S01]  /*42e80*/  IADD3 R26, P4, R59.reuse, R2, RZ ;  /* 0x000000023b1a7210 */ /* 0x050fe20007f9e0ff */
[----:B------:R1:W-:Y:S01]  /*42e90*/  STL.64 [R1+0xee8], R42 ;  /* 0x000ee82a01007387 */ /* 0x0003e20000100a00 */
[----:B------:R-:W-:Y:S01]  /*42ea0*/  IADD3 R14, P3, R59, R6, RZ ;  /* 0x000000063b0e7210 */ /* 0x000fe20007f7e0ff */
[----:B------:R-:W-:-:S02]  /*42eb0*/  IMAD.X R39, R60, 0x1, R5, P5 ;  /* 0x000000013c277824 */ /* 0x000fc400028e0605 */
[C---:B------:R-:W-:Y:S01]  /*42ec0*/  IMAD.X R27, R60.reuse, 0x1, R3, P4 ;  /* 0x000000013c1b7824 */ /* 0x040fe200020e0603 */
[----:B------:R2:W-:Y:S01]  /*42ed0*/  STL.64 [R1+0xf00], R40 ;  /* 0x000f002801007387 */ /* 0x0005e20000100a00 */
[C---:B------:R-:W-:Y:S01]  /*42ee0*/  IMAD.X R15, R60.reuse, 0x1, R0, P3 ;  /* 0x000000013c0f7824 */ /* 0x040fe200018e0600 */
[C---:B-1----:R-:W-:Y:S02]  /*42ef0*/  IADD3 R42, P1, R59.reuse, R4, RZ ;  /* 0x000000043b2a7210 */ /* 0x042fe40007f3e0ff */
[----:B------:R1:W-:Y:S01]  /*42f00*/  STL.64 [R1+0xf08], R38 ;  /* 0x000f082601007387 */ /* 0x0003e20000100a00 */
[C---:B------:R-:W-:Y:S01]  /*42f10*/  VIADD R58, R59.reuse, UR56 ;  /* 0x000000383b3a7c36 */ /* 0x040fe20008000000 */
[----:B--2---:R-:W-:Y:S02]  /*42f20*/  IADD3 R40, P0, R59, R50, RZ ;  /* 0x000000323b287210 */ /* 0x004fe40007f1e0ff */
[----:B------:R2:W-:Y:S01]  /*42f30*/  STL.64 [R1+0xf10], R26 ;  /* 0x000f101a01007387 */ /* 0x0005e20000100a00 */
[----:B------:R-:W-:Y:S01]  /*42f40*/  IMAD.X R43, R60, 0x1, R55, P1 ;  /* 0x000000013c2b7824 */ /* 0x000fe200008e0637 */
[----:B------:R-:W-:-:S02]  /*42f50*/  SHF.R.S32.HI R61, RZ, 0x1f, R58 ;  /* 0x0000001fff3d7819 */ /* 0x000fc4000001143a */
[C---:B-1----:R-:W-:Y:S01]  /*42f60*/  IADD3 R38, P5, R59.reuse, R51, RZ ;  /* 0x000000333b267210 */ /* 0x042fe20007fbe0ff */
[----:B------:R1:W-:Y:S01]  /*42f70*/  STL.64 [R1+0xf20], R14 ;  /* 0x000f200e01007387 */ /* 0x0003e20000100a00 */
[C---:B------:R-:W-:Y:S01]  /*42f80*/  IMAD.X R41, R60.reuse, 0x1, R56, P0 ;  /* 0x000000013c297824 */ /* 0x040fe200000e0638 */
[----:B--2---:R-:W-:Y:S02]  /*42f90*/  IADD3 R26, P4, R59, R52, RZ ;  /* 0x000000343b1a7210 */ /* 0x004fe40007f9e0ff */
[----:B------:R2:W-:Y:S01]  /*42fa0*/  STL.64 [R1+0xf18], R42 ;  /* 0x000f182a01007387 */ /* 0x0005e20000100a00 */
[C---:B------:R-:W-:Y:S02]  /*42fb0*/  IMAD.X R39, R60.reuse, 0x1, R53, P5 ;  /* 0x000000013c277824 */ /* 0x040fe400028e0635 */
[----:B------:R-:W-:Y:S01]  /*42fc0*/  IMAD.X R27, R60, 0x1, R54, P4 ;  /* 0x000000013c1b7824 */ /* 0x000fe200020e0636 */
[C---:B-1----:R-:W-:Y:S01]  /*42fd0*/  IADD3 R14, P3, R58.reuse, R48, RZ ;  /* 0x000000303a0e7210 */ /* 0x042fe20007f7e0ff */
[----:B------:R1:W-:Y:S01]  /*42fe0*/  STL.64 [R1+0xf28], R40 ;  /* 0x000f282801007387 */ /* 0x0003e20000100a00 */
[----:B--2---:R-:W-:-:S03]  /*42ff0*/  IADD3 R42, P1, R58, R49, RZ ;  /* 0x000000313a2a7210 */ /* 0x004fc60007f3e0ff */
[----:B------:R2:W-:Y:S01]  /*43000*/  STL.64 [R1+0xf38], R38 ;  /* 0x000f382601007387 */ /* 0x0005e20000100a00 */
[----:B------:R-:W-:-:S03]  /*43010*/  IMAD.X R15, R61, 0x1, R7, P3 ;  /* 0x000000013d0f7824 */ /* 0x000fc600018e0607 */
        /* <DEDUP_REMOVED lines=9> */
[C---:B-1----:R-:W-:Y:S01]  /*430b0*/  IADD3 R14, P3, R58.reuse, R50, RZ ;  /* 0x000000323a0e7210 */ /* 0x042fe20007f7e0ff */
[----:B------:R-:W-:-:S02]  /*430c0*/  VIADD R59, R58, UR61 ;  /* 0x0000003d3a3b7c36 */ /* 0x000fc40008000000 */
[C---:B------:R-:W-:Y:S01]  /*430d0*/  IMAD.X R27, R61.reuse, 0x1, R55, P4 ;  /* 0x000000013d1b7824 */ /* 0x040fe200020e0637 */
[----:B------:R1:W-:Y:S01]  /*430e0*/  STL.64 [R1+0xf50], R40 ;  /* 0x000f502801007387 */ /* 0x0003e20000100a00 */
[----:B------:R-:W-:Y:S01]  /*430f0*/  IMAD.X R15, R61, 0x1, R56, P3 ;  /* 0x000000013d0f7824 */ /* 0x000fe200018e0638 */
[----:B--2---:R-:W-:Y:S02]  /*43100*/  IADD3 R42, P1, R58, R51, RZ ;  /* 0x000000333a2a7210 */ /* 0x004fe40007f3e0ff */
[----:B------:R2:W-:Y:S01]  /*43110*/  STL.64 [R1+0xf68], R38 ;  /* 0x000f682601007387 */ /* 0x0005e20000100a00 */
[----:B------:R-:W-:-:S03]  /*43120*/  SHF.R.S32.HI R60, RZ, 0x1f, R59 ;  /* 0x0000001fff3c7819 */ /* 0x000fc6000001143b */
[----:B------:R4:W-:Y:S01]  /*43130*/  STL.64 [R1+0xf58], R26 ;  /* 0x000f581a01007387 */ /* 0x0009e20000100a00 */
[----:B------:R-:W-:Y:S01]  /*43140*/  IMAD.X R43, R61, 0x1, R53, P1 ;  /* 0x000000013d2b7824 */ /* 0x000fe200008e0635 */
[----:B-1----:R-:W-:Y:S02]  /*43150*/  IADD3 R40, P0, R58, R52, RZ ;  /* 0x000000343a287210 */ /* 0x002fe40007f1e0ff */
[----:B------:R1:W-:Y:S01]  /*43160*/  STL.64 [R1+0xf60], R14 ;  /* 0x000f600e01007387 */ /* 0x0003e20000100a00 */
[----:B--2---:R-:W-:Y:S02]  /*43170*/  IADD3 R38, P5, R59, R48, RZ ;  /* 0x000000303b267210 */ /* 0x004fe40007fbe0ff */
[----:B------:R-:W-:Y:S01]  /*43180*/  IMAD.X R41, R61, 0x1, R54, P0 ;  /* 0x000000013d297824 */ /* 0x000fe200000e0636 */
[----:B----4-:R-:W-:Y:S01]  /*43190*/  IADD3 R26, P4, R59, R49, RZ ;  /* 0x000000313b1a7210 */ /* 0x010fe20007f9e0ff */
[----:B------:R2:W-:Y:S01]  /*431a0*/  STL.64 [R1+0xf80], R42 ;  /* 0x000f802a01007387 */ /* 0x0005e20000100a00 */
[----:B------:R-:W-:-:S03]  /*431b0*/  IMAD.X R39, R60, 0x1, R7, P5 ;  /* 0x000000013c277824 */ /* 0x000fc600028e0607 */
[C---:B------:R-:W-:Y:S01]  /*431c0*/  IMAD.X R27, R60.reuse, 0x1, R5, P4 ;  /* 0x000000013c1b7824 */ /* 0x040fe200020e0605 */
[----:B------:R4:W-:Y:S01]  /*431d0*/  STL.64 [R1+0xf78], R40 ;  /* 0x000f782801007387 */ /* 0x0009e20000100a00 */
[C---:B-1----:R-:W-:Y:S02]  /*431e0*/  IADD3 R14, P3, R59.reuse, R2, RZ ;  /* 0x000000023b0e7210 */ /* 0x042fe40007f7e0ff */
[C---:B--2---:R-:W-:Y:S01]  /*431f0*/  IADD3 R42, P1, R59.reuse, R6, RZ ;  /* 0x000000063b2a7210 */ /* 0x044fe20007f3e0ff */
[----:B------:R1:W-:Y:S01]  /*43200*/  STL.64 [R1+0xf70], R38 ;  /* 0x000f702601007387 */ /* 0x0003e20000100a00 */
[C---:B------:R-:W-:Y:S01]  /*43210*/  VIADD R58, R59.reuse, UR60 ;  /* 0x0000003c3b3a7c36 */ /* 0x040fe20008000000 */
[----:B----4-:R-:W-:Y:S02]  /*43220*/  IADD3 R40, P0, R59, R4, RZ ;  /* 0x000000043b287210 */ /* 0x010fe40007f1e0ff */
[----:B------:R2:W-:Y:S01]  /*43230*/  STL.64 [R1+0xf98], R26 ;  /* 0x000f981a01007387 */ /* 0x0005e20000100a00 */
[----:B------:R-:W-:-:S02]  /*43240*/  IMAD.X R43, R60, 0x1, R0, P1 ;  /* 0x000000013c2b7824 */ /* 0x000fc400008e0600 */
[----:B------:R-:W-:Y:S02]  /*43250*/  IMAD.MOV.U32 R44, RZ, RZ, R22 ;  /* 0x000000ffff2c7224 */ /* 0x000fe400078e0016 */
[----:B------:R-:W-:Y:S01]  /*43260*/  IMAD.MOV.U32 R22, RZ, RZ, R28 ;  /* 0x000000ffff167224 */ /* 0x000fe200078e001c */
[C---:B-1----:R-:W-:Y:S01]  /*43270*/  IADD3 R38, P5, R59.reuse, R50, RZ ;  /* 0x000000323b267210 */ /* 0x042fe20007fbe0ff */
[C---:B------:R-:W-:Y:S02]  /*43280*/  IMAD.X R15, R60.reuse, 0x1, R3, P3 ;  /* 0x000000013c0f7824 */ /* 0x040fe400018e0603 */
[----:B--2---:R-:W-:Y:S01]  /*43290*/  IMAD.MOV.U32 R26, RZ, RZ, R30 ;  /* 0x000000ffff1a7224 */ /* 0x004fe200078e001e */
[C---:B------:R-:W-:Y:S01]  /*432a0*/  IADD3 R30, P4, R59.reuse, R51, RZ ;  /* 0x000000333b1e7210 */ /* 0x040fe20007f9e0ff */
[C---:B------:R-:W-:Y:S01]  /*432b0*/  IMAD.X R41, R60.reuse, 0x1, R55, P0 ;  /* 0x000000013c297824 */ /* 0x040fe200000e0637 */
[----:B------:R-:W-:Y:S01]  /*432c0*/  IADD3 R28, P3, R59, R52, RZ ;  /* 0x000000343b1c7210 */ /* 0x000fe20007f7e0ff */
[----:B------:R1:W-:Y:S01]  /*432d0*/  STL.64 [R1+0xf88], R42 ;  /* 0x000f882a01007387 */ /* 0x0003e20000100a00 */
[----:B------:R-:W-:Y:S01]  /*432e0*/  IMAD.MOV.U32 R27, RZ, RZ, R31 ;  /* 0x000000ffff1b7224 */ /* 0x000fe200078e001f */
[----:B------:R-:W-:Y:S01]  /*432f0*/  SHF.R.S32.HI R61, RZ, 0x1f, R58 ;  /* 0x0000001fff3d7819 */ /* 0x000fe2000001143a */
[----:B------:R-:W-:Y:S01]  /*43300*/  IMAD.X R31, R60, 0x1, R53, P4 ;  /* 0x000000013c1f7824 */ /* 0x000fe200020e0635 */
[----:B------:R-:W-:Y:S01]  /*43310*/  IADD3 R46, P0, R58, R49, RZ ;  /* 0x000000313a2e7210 */ /* 0x000fe20007f1e0ff */
[----:B------:R-:W-:Y:S01]  /*43320*/  IMAD.MOV.U32 R45, RZ, RZ, R23 ;  /* 0x000000ffff2d7224 */ /* 0x000fe200078e0017 */
[----:B------:R2:W-:Y:S01]  /*43330*/  STL.64 [R1+0xfc8], R40 ;  /* 0x000fc82801007387 */ /* 0x0005e20000100a00 */
[----:B------:R-:W-:-:S02]  /*43340*/  IMAD.X R39, R60, 0x1, R56, P5 ;  /* 0x000000013c277824 */ /* 0x000fc400028e0638 */
[----:B------:R-:W-:Y:S01]  /*43350*/  IMAD.MOV.U32 R23, RZ, RZ, R29 ;  /* 0x000000ffff177224 */ /* 0x000fe200078e001d */
[----:B-1----:R-:W-:Y:S01]  /*43360*/  IADD3 R42, P1, R58, R48, RZ ;  /* 0x000000303a2a7210 */ /* 0x002fe20007f3e0ff */
[----:B------:R-:W-:Y:S01]  /*43370*/  IMAD.X R29, R60, 0x1, R54, P3 ;  /* 0x000000013c1d7824 */ /* 0x000fe200018e0636 */
[----:B------:R-:W-:Y:S01]  /*43380*/  STL.64 [R1+0xfb8], R30 ;  /* 0x000fb81e01007387 */ /* 0x000fe20000100a00 */
[C---:B------:R-:W-:Y:S02]  /*43390*/  IMAD.X R47, R61.reuse, 0x1, R5, P0 ;  /* 0x000000013d2f7824 */ /* 0x040fe400000e0605 */
[C---:B------:R-:W-:Y:S01]  /*433a0*/  IMAD.X R43, R61.reuse, 0x1, R7, P1 ;  /* 0x000000013d2b7824 */ /* 0x040fe200008e0607 */
[----:B--2---:R-:W-:Y:S01]  /*433b0*/  IADD3 R40, P5, R58, R2, RZ ;  /* 0x000000023a287210 */ /* 0x004fe20007fbe0ff */
[----:B------:R1:W-:Y:S04]  /*433c0*/  STL.64 [R1+0xfc0], R38 ;  /* 0x000fc02601007387 */ /* 0x0003e80000100a00 */
        /* <DEDUP_REMOVED lines=10> */
[C---:B-1----:R-:W-:Y:S01]  /*43470*/  IADD3 R46, P0, R58.reuse, R51, RZ ;  /* 0x000000333a2e7210 */ /* 0x042fe20007f1e0ff */
[C---:B------:R-:W-:Y:S02]  /*43480*/  IMAD.X R29, R61.reuse, 0x1, R55, P3 ;  /* 0x000000013d1d7824 */ /* 0x040fe400018e0637 */
[C---:B------:R-:W-:Y:S01]  /*43490*/  IMAD.X R43, R61.reuse, 0x1, R56, P1 ;  /* 0x000000013d2b7824 */ /* 0x040fe200008e0638 */
[----:B------:R1:W-:Y:S01]  /*434a0*/  STL.64 [R1+0xef8], R38 ;  /* 0x000ef82601007387 */ /* 0x0003e20000100a00 */
[----:B------:R-:W-:Y:S01]  /*434b0*/  IMAD.X R47, R61, 0x1, R53, P0 ;  /* 0x000000013d2f7824 */ /* 0x000fe200000e0635 */
[----:B--2---:R-:W-:-:S02]  /*434c0*/  IADD3 R40, P5, R58, R52, RZ ;  /* 0x000000343a287210 */ /* 0x004fc40007fbe0ff */
[----:B------:R2:W-:Y:S01]  /*434d0*/  STL.64 [R1+0xeb0], R28 ;  /* 0x000eb01c01007387 */ /* 0x0005e20000100a00 */
[----:B------:R-:W-:Y:S02]  /*434e0*/  SHF.R.S32.HI R60, RZ, 0x1f, R59 ;  /* 0x0000001fff3c7819 */ /* 0x000fe4000001143b */
[----:B------:R-:W-:Y:S01]  /*434f0*/  IMAD.X R41, R61, 0x1, R54, P5 ;  /* 0x000000013d297824 */ /* 0x000fe200028e0636 */
[C---:B-1----:R-:W-:Y:S01]  /*43500*/  IADD3 R38, P4, R59.reuse, R48, RZ ;  /* 0x000000303b267210 */ /* 0x042fe20007f9e0ff */
[----:B------:R1:W-:Y:S04]  /*43510*/  STL.64 [R1+0xe30], R42 ;  /* 0x000e302a01007387 */ /* 0x0003e80000100a00 */
[----:B------:R4:W-:Y:S01]  /*43520*/  STL.64 [R1+0xe00], R46 ;  /* 0x000e002e01007387 */ /* 0x0009e20000100a00 */
[----:B--2---:R-:W-:Y:S01]  /*43530*/  IADD3 R28, P3, R59, R49, RZ ;  /* 0x000000313b1c7210 */ /* 0x004fe20007f7e0ff */
[----:B------:R-:W-:-:S02]  /*43540*/  IMAD.X R39, R60, 0x1, R7, P4 ;  /* 0x000000013c277824 */ /* 0x000fc400020e0607 */
[----:B------:R2:W-:Y:S01]  /*43550*/  STL.64 [R1+0xda0], R40 ;  /* 0x000da02801007387 */ /* 0x0005e20000100a00 */
[C---:B-1----:R-:W-:Y:S01]  /*43560*/  IADD3 R42, P1, R59.reuse, R2, RZ ;  /* 0x000000023b2a7210 */ /* 0x042fe20007f3e0ff */
[C---:B------:R-:W-:Y:S02]  /*43570*/  IMAD.X R29, R60.reuse, 0x1, R5, P3 ;  /* 0x000000013c1d7824 */ /* 0x040fe400018e0605 */
[----:B----4-:R-:W-:Y:S02]  /*43580*/  IMAD.MOV.U32 R46, RZ, RZ, R44 ;  /* 0x000000ffff2e7224 */ /* 0x010fe400078e002c */
[----:B------:R-:W-:Y:S01]  /*43590*/  IMAD.MOV.U32 R44, RZ, RZ, R26 ;  /* 0x000000ffff2c7224 */ /* 0x000fe200078e001a */
[C---:B------:R-:W-:Y:S02]  /*435a0*/  IADD3 R26, P0, R59.reuse, R6, RZ ;  /* 0x000000063b1a7210 */ /* 0x040fe40007f1e0ff */
[C---:B--2---:R-:W-:Y:S01]  /*435b0*/  IADD3 R40, P5, R59.reuse, R4, RZ ;  /* 0x000000043b287210 */ /* 0x044fe20007fbe0ff */
[----:B------:R-:W-:Y:S01]  /*435c0*/  IMAD.MOV.U32 R31, RZ, RZ, R10 ;  /* 0x000000ffff1f7224 */ /* 0x000fe200078e000a */
[----:B------:R1:W-:Y:S01]  /*435d0*/  STL.64 [R1+0xd18], R38 ;  /* 0x000d182601007387 */ /* 0x0003e20000100a00 */
[----:B------:R-:W-:Y:S01]  /*435e0*/  IMAD.MOV.U32 R47, RZ, RZ, R45 ;  /* 0x000000ffff2f7224 */ /* 0x000fe200078e002d */
[----:B------:R-:W-:Y:S01]  /*435f0*/  IADD3 R10, P3, R59, R51, RZ ;  /* 0x000000333b0a7210 */ /* 0x000fe20007f7e0ff */
[----:B------:R-:W-:-:S02]  /*43600*/  IMAD.X R43, R60, 0x1, R3, P1 ;  /* 0x000000013c2b7824 */ /* 0x000fc400008e0603 */
[----:B------:R-:W-:Y:S01]  /*43610*/  IMAD.MOV.U32 R45, RZ, RZ, R27 ;  /* 0x000000ffff2d7224 */ /* 0x000fe200078e001b */
[----:B------:R2:W-:Y:S01]  /*43620*/  STL.64 [R1+0xcb8], R28 ;  /* 0x000cb81c01007387 */ /* 0x0005e20000100a00 */
[C---:B------:R-:W-:Y:S02]  /*43630*/  IMAD.X R27, R60.reuse, 0x1, R0, P0 ;  /* 0x000000013c1b7824 */ /* 0x040fe400000e0600 */
[C---:B------:R-:W-:Y:S01]  /*43640*/  IMAD.X R41, R60.reuse, 0x1, R55, P5 ;  /* 0x000000013c297824 */ /* 0x040fe200028e0637 */
[C---:B-1----:R-:W-:Y:S01]  /*43650*/  IADD3 R38, P4, R59.reuse, R50, RZ ;  /* 0x000000323b267210 */ /* 0x042fe20007f9e0ff */
[C---:B------:R-:W-:Y:S01]  /*43660*/  VIADD R58, R59.reuse, UR52 ;  /* 0x000000343b3a7c36 */ /* 0x040fe20008000000 */
[----:B--2---:R-:W2:Y:S03]  /*43670*/  LDL.LU.64 R28, [R1+0x1778] ;  /* 0x00177800011c7983 */ /* 0x004ea60000300a00 */
[----:B------:R-:W-:Y:S01]  /*43680*/  IMAD.X R39, R60, 0x1, R56, P4 ;  /* 0x000000013c277824 */ /* 0x000fe200020e0638 */
[----:B------:R1:W-:Y:S04]  /*43690*/  STL.64 [R1+0xc70], R42 ;  /* 0x000c702a01007387 */ /* 0x0003e80000100a00 */
[----:B------:R-:W-:Y:S04]  /*436a0*/  STL [R1+0xaf8], R10 ;  /* 0x000af80a01007387 */ /* 0x000fe80000100800 */
[----:B------:R4:W-:Y:S04]  /*436b0*/  STL.64 [R1+0xbe0], R26 ;  /* 0x000be01a01007387 */ /* 0x0009e80000100a00 */
[----:B------:R0:W-:Y:S01]  /*436c0*/  STL.64 [R1+0xb68], R40 ;  /* 0x000b682801007387 */ /* 0x0001e20000100a00 */
[----:B-1----:R-:W-:-:S02]  /*436d0*/  IADD3 R42, P1, R59, R52, RZ ;  /* 0x000000343b2a7210 */ /* 0x002fc40007f3e0ff */
[C---:B----4-:R-:W-:Y:S01]  /*436e0*/  IADD3 R26, P0, R58.reuse, R48, RZ ;  /* 0x000000303a1a7210 */ /* 0x050fe20007f1e0ff */
[----:B------:R-:W-:Y:S01]  /*436f0*/  IMAD.MOV.U32 R48, RZ, RZ, R10 ;  /* 0x000000ffff307224 */ /* 0x000fe200078e000a */
[----:B0-----:R-:W-:Y:S01]  /*43700*/  IADD3 R40, P5, R58, R49, RZ ;  /* 0x000000313a287210 */ /* 0x001fe20007fbe0ff */
[----:B------:R-:W-:Y:S02]  /*43710*/  IMAD.MOV.U32 R49, RZ, RZ, R11 ;  /* 0x000000ffff317224 */ /* 0x000fe400078e000b */
[----:B------:R-:W4:Y:S04]  /*43720*/  LDL.LU.64 R10, [R1+0x1770] ;  /* 0x00177000010a7983 */ /* 0x000f280000300a00 */
[----:B------:R0:W-:Y:S01]  /*43730*/  STL.64 [R1+0xb30], R38 ;  /* 0x000b302601007387 */ /* 0x0001e20000100a00 */
[----:B------:R-:W-:-:S02]  /*43740*/  IMAD.X R49, R60, 0x1, R53, P3 ;  /* 0x000000013c317824 */ /* 0x000fc400018e0635 */
[----:B------:R-:W-:Y:S01]  /*43750*/  IMAD.X R43, R60, 0x1, R54, P1 ;  /* 0x000000013c2b7824 */ /* 0x000fe200008e0636 */
[----:B0-----:R-:W-:Y:S02]  /*43760*/  IADD3 R38, P4, R58, R2, RZ ;  /* 0x000000023a267210 */ /* 0x001fe40007f9e0ff */
[----:B------:R-:W-:Y:S01]  /*43770*/  SHF.R.S32.HI R2, RZ, 0x1f, R58 ;  /* 0x0000001fff027819 */ /* 0x000fe2000001143a */
[----:B------:R-:W-:Y:S04]  /*43780*/  STL [R1+0xafc], R49 ;  /* 0x000afc3101007387 */ /* 0x000fe80000100800 */
[----:B------:R-:W-:-:S05]  /*43790*/  IMAD.X R27, R2, 0x1, R7, P0 ;  /* 0x00000001021b7824 */ /* 0x000fca00000e0607 */
[----:B------:R0:W-:Y:S04]  /*437a0*/  STL.64 [R1+0x6e8], R26 ;  /* 0x0006e81a01007387 */ /* 0x0001e80000100a00 */
[----:B------:R-:W-:Y:S04]  /*437b0*/  STL.64 [R1+0x988], R42 ;  /* 0x0009882a01007387 */ /* 0x000fe80000100a00 */
[----:B0-----:R-:W4:Y:S01]  /*437c0*/  LDL.LU R27, [R1+0x158] ;  /* 0x00015800011b7983 */ /* 0x001f220000300800 */
[----:B------:R-:W-:Y:S01]  /*437d0*/  IADD3 R48, P3, R58, R6, RZ ;  /* 0x000000063a307210 */ /* 0x000fe20007f7e0ff */
[----:B------:R-:W-:-:S02]  /*437e0*/  IMAD.X R41, R2, 0x1, R5, P5 ;  /* 0x0000000102297824 */ /* 0x000fc400028e0605 */
[C---:B------:R-:W-:Y:S02]  /*437f0*/  IMAD.X R39, R2.reuse, 0x1, R3, P4 ;  /* 0x0000000102277824 */ /* 0x040fe400020e0603 */
[----:B------:R-:W-:Y:S01]  /*43800*/  IMAD.X R49, R2, 0x1, R0, P3 ;  /* 0x0000000102317824 */ /* 0x000fe200018e0600 */
[----:B------:R-:W-:Y:S01]  /*43810*/  STL.64 [R1+0x578], R40 ;  /* 0x0005782801007387 */ /* 0x000fe20000100a00 */
[----:B------:R-:W-:-:S03]  /*43820*/  PRMT R0, R31, 0x7773, RZ ;  /* 0x000077731f007816 */ /* 0x000fc600000000ff */
[----:B------:R0:W-:Y:S04]  /*43830*/  STL.64 [R1+0x460], R38 ;  /* 0x0004602601007387 */ /* 0x0001e80000100a00 */
[----:B------:R-:W4:Y:S01]  /*43840*/  LDL.LU.64 R30, [R1+0x9f8] ;  /* 0x0009f800011e7983 */ /* 0x000f220000300a00 */
[C---:B------:R-:W-:Y:S02]  /*43850*/  IADD3 R6, P1, R58.reuse, R4, RZ ;  /* 0x000000043a067210 */ /* 0x040fe40007f3e0ff */
[----:B------:R-:W-:Y:S02]  /*43860*/  IADD3 R4, P5, R58, R51, RZ ;  /* 0x000000333a047210 */ /* 0x000fe40007fbe0ff */
[----:B------:R-:W-:Y:S02]  /*43870*/  ISETP.LT.AND P3, PT, R36, UR4, !P2 ;  /* 0x0000000424007c0c */ /* 0x000fe4000d761270 */
[----:B------:R-:W-:-:S02]  /*43880*/  IADD3 R50, P0, R58, R50, RZ ;  /* 0x000000323a327210 */ /* 0x000fc40007f1e0ff */
[----:B------:R-:W-:Y:S01]  /*43890*/  IADD3 R52, P4, R58, R52, RZ ;  /* 0x000000343a347210 */ /* 0x000fe20007f9e0ff */
[C---:B------:R-:W-:Y:S01]  /*438a0*/  IMAD.X R5, R2.reuse, 0x1, R53, P5 ;  /* 0x0000000102057824 */ /* 0x040fe200028e0635 */
[----:B------:R-:W-:Y:S01]  /*438b0*/  ULDC UR4, c[0x0][0x228] ;  /* 0x00008a0000047ab9 */ /* 0x000fe20000000800 */
[C---:B------:R-:W-:Y:S01]  /*438c0*/  IMAD.X R7, R2.reuse, 0x1, R55, P1 ;  /* 0x0000000102077824 */ /* 0x040fe200008e0637 */
[----:B0-----:R-:W4:Y:S01]  /*438d0*/  LDL.LU R39, [R1+0x5c] ;  /* 0x00005c0001277983 */ /* 0x001f220000300800 */
[C---:B------:R-:W-:Y:S02]  /*438e0*/  IMAD.X R51, R2.reuse, 0x1, R56, P0 ;  /* 0x0000000102337824 */ /* 0x040fe400000e0638 */
[----:B------:R-:W-:Y:S01]  /*438f0*/  IMAD.X R53, R2, 0x1, R54, P4 ;  /* 0x0000000102357824 */ /* 0x000fe200020e0636 */
[----:B---3--:R-:W-:Y:S01]  /*43900*/  ISETP.LT.AND P6, PT, R25, UR4, !P2 ;  /* 0x0000000419007c0c */ /* 0x008fe2000d7c1270 */
[----:B------:R-:W-:Y:S01]  /*43910*/  VIADD R2, R18, 0x3f ;  /* 0x0000003f12027836 */ /* 0x000fe20000000000 */
[----:B------:R-:W-:Y:S01]  /*43920*/  ULDC UR4, c[0x0][0x228] ;  /* 0x00008a0000047ab9 */ /* 0x000fe20000000800 */
[----:B------:R-:W-:Y:S01]  /*43930*/  IMAD.MOV.U32 R42, RZ, RZ, R44 ;  /* 0x000000ffff2a7224 */ /* 0x000fe200078e002c */
[----:B------:R-:W3:Y:S01]  /*43940*/  LDL.LU.64 R40, [R1+0xab0] ;  /* 0x000ab00001287983 */ /* 0x000ee20000300a00 */
[----:B------:R-:W-:Y:S01]  /*43950*/  IMAD.MOV.U32 R43, RZ, RZ, R45 ;  /* 0x000000ffff2b7224 */ /* 0x000fe200078e002d */
[----:B------:R-:W-:Y:S01]  /*43960*/  ISETP.GE.AND P1, PT, R2, UR27, PT ;  /* 0x0000001b02007c0c */ /* 0x000fe2000bf26270 */
[----:B------:R-:W-:Y:S01]  /*43970*/  VIADD R2, R18, 0x6 ;  /* 0x0000000612027836 */ /* 0x000fe20000000000 */
[----:B------:R-:W-:Y:S01]  /*43980*/  ISETP.LT.AND P5, PT, R24, UR6, !P2 ;  /* 0x0000000618007c0c */ /* 0x000fe2000d7a1270 */
[----:B------:R0:W-:Y:S01]  /*43990*/  @P3 STG.E.U8 desc[UR20][R20.64], R0 ;  /* 0x0000000014003986 */ /* 0x0001e2000c101114 */
[----:B------:R-:W-:-:S03]  /*439a0*/  ULDC UR6, c[0x0][0x22c] ;  /* 0x00008b0000067ab9 */ /* 0x000fc60000000800 */
[----:B------:R-:W3:Y:S04]  /*439b0*/  LDL.LU.64 R44, [R1+0xaa8] ;  /* 0x000aa800012c7983 */ /* 0x000ee80000300a00 */
[----:B0-----:R-:W3:Y:S01]  /*439c0*/  LDL.LU.64 R20, [R1+0xaa0] ;  /* 0x000aa00001147983 */ /* 0x001ee20000300a00 */
[----:B------:R-:W-:-:S05]  /*439d0*/  VIADD R0, R18, 0x7 ;  /* 0x0000000712007836 */ /* 0x000fca0000000000 */
[----:B------:R-:W-:Y:S01]  /*439e0*/  ISETP.GE.AND P0, PT, R0, UR6, PT ;  /* 0x0000000600007c0c */ /* 0x000fe2000bf06270 */
[----:B------:R-:W-:Y:S01]  /*439f0*/  ULDC UR6, c[0x0][0x228] ;  /* 0x00008a0000067ab9 */ /* 0x000fe20000000800 */
[----:B--2---:R-:W-:Y:S01]  /*43a00*/  ISETP.LT.AND P4, PT, R29, UR4, !P2 ;  /* 0x000000041d007c0c */ /* 0x004fe2000d781270 */
[----:B------:R-:W-:Y:S02]  /*43a10*/  ULDC UR4, c[0x0][0x22c] ;  /* 0x00008b0000047ab9 */ /* 0x000fe40000000800 */
[----:B------:R-:W-:Y:S01]  /*43a20*/  ISETP.GE.AND P3, PT, R2, UR4, PT ;  /* 0x0000000402007c0c */ /* 0x000fe2000bf66270 */
[----:B------:R-:W-:Y:S02]  /*43a30*/  ULDC UR4, c[0x0][0x228] ;  /* 0x00008a0000047ab9 */ /* 0x000fe40000000800 */
[----:B------:R-:W-:Y:S01]  /*43a40*/  ISETP.LT.AND P2, PT, R28, UR4, !P2 ;  /* 0x000000041c007c0c */ /* 0x000fe2000d741270 */
[----:B------:R-:W-:Y:S01]  /*43a50*/  ULDC UR4, c[0x0][0x228] ;  /* 0x00008a0000047ab9 */ /* 0x000fe20000000800 */
[----:B----4-:R-:W-:-:S02]  /*43a60*/  PRMT R3, R27, 0x7770, RZ ;  /* 0x000077701b037816 */ /* 0x010fc400000000ff */
[C---:B------:R-:W-:Y:S02]  /*43a70*/  PRMT R2, R27.reuse, 0x7771, RZ ;  /* 0x000077711b027816 */ /* 0x040fe400000000ff */
[C---:B------:R-:W-:Y:S01]  /*43a80*/  PRMT R0, R27.reuse, 0x7772, RZ ;  /* 0x000077721b007816 */ /* 0x040fe200000000ff */
[----:B------:R-:W-:Y:S04]  /*43a90*/  @P6 STG.E.U8 desc[UR20][R42.64], R3 ;  /* 0x000000032a006986 */ /* 0x000fe8000c101114 */
[----:B------:R-:W-:Y:S04]  /*43aa0*/  @P4 STG.E.U8 desc[UR20][R46.64], R2 ;  /* 0x000000022e004986 */ /* 0x000fe8000c101114 */
[----:B------:R0:W-:Y:S04]  /*43ab0*/  @P5 STG.E.U8 desc[UR20][R22.64], R0 ;  /* 0x0000000016005986 */ /* 0x0001e8000c101114 */
[----:B0-----:R-:W2:Y:S04]  /*43ac0*/  LDL.LU R22, [R1+0x3c] ;  /* 0x00003c0001167983 */ /* 0x001ea80000300800 */
[----:B------:R-:W4:Y:S01]  /*43ad0*/  LDL.LU R23, [R1+0x17c] ;  /* 0x00017c0001177983 */ /* 0x000f220000300800 */
[----:B------:R-:W-:-:S03]  /*43ae0*/  PRMT R0, R27, 0x7773, RZ ;  /* 0x000077731b007816 */ /* 0x000fc600000000ff */
[----:B------:R-:W4:Y:S04]  /*43af0*/  LDL.LU.64 R46, [R1+0xa98] ;  /* 0x000a9800012e7983 */ /* 0x000f280000300a00 */
[----:B------:R-:W4:Y:S04]  /*43b00*/  LDL.LU.64 R26, [R1+0xa90] ;  /* 0x000a9000011a7983 */ /* 0x000f280000300a00 */
[----:B------:R0:W-:Y:S04]  /*43b10*/  @P2 STG.E.U8 desc[UR20][R30.64], R0 ;  /* 0x000000001e002986 */ /* 0x0001e8000c101114 */
[----:B0-----:R-:W4:Y:S01]  /*43b20*/  LDL.LU.64 R30, [R1+0xa88] ;  /* 0x000a8800011e7983 */ /* 0x001f220000300a00 */
[----:B------:R-:W-:Y:S01]  /*43b30*/  ISETP.LT.AND P5, PT, R37, UR6, !P3 ;  /* 0x0000000625007c0c */ /* 0x000fe2000dfa1270 */
[----:B------:R-:W-:Y:S01]  /*43b40*/  ULDC UR6, c[0x0][0x228] ;  /* 0x00008a0000067ab9 */ /* 0x000fe20000000800 */
[----:B------:R-:W-:Y:S01]  /*43b50*/  ISETP.LT.AND P4, PT, R19, UR4, !P3 ;  /* 0x0000000413007c0c */ /* 0x000fe2000df81270 */
[----:B------:R-:W-:Y:S01]  /*43b60*/  VIADD R2, R18, 0x8 ;  /* 0x0000000812027836 */ /* 0x000fe20000000000 */
[----:B------:R-:W-:Y:S01]  /*43b70*/  ISETP.LT.AND P6, PT, R11, UR6, !P3 ;  /* 0x000000060b007c0c */ /* 0x000fe2000dfc1270 */
[----:B------:R-:W-:Y:S01]  /*43b80*/  ULDC UR4, c[0x0][0x22c] ;  /* 0x00008b0000047ab9 */ /* 0x000fe20000000800 */
[C---:B------:R-:W-:Y:S01]  /*43b90*/  PRMT R3, R39.reuse, 0x7771, RZ ;  /* 0x0000777127037816 */ /* 0x040fe200000000ff */
[----:B------:R-:W-:Y:S01]  /*43ba0*/  ULDC UR6, c[0x0][0x228] ;  /* 0x00008a0000067ab9 */ /* 0x000fe20000000800 */
[----:B------:R-:W-:Y:S01]  /*43bb0*/  ISETP.GE.AND P2, PT, R2, UR4, PT ;  /* 0x0000000402007c0c */ /* 0x000fe2000bf46270 */
[----:B------:R-:W-:Y:S01]  /*43bc0*/  ULDC UR4, c[0x0][0x228] ;  /* 0x00008a0000047ab9 */ /* 0x000fe20000000800 */
[----:B------:R-:W-:-:S02]  /*43bd0*/  PRMT R2, R39, 0x7770, RZ ;  /* 0x0000777027027816 */ /* 0x000fc400000000ff */
[----:B------:R-:W-:-:S03]  /*43be0*/  PRMT R0, R39, 0x7772, RZ ;  /* 0x0000777227007816 */ /* 0x000fc600000000ff */
[----:B---3--:R-:W-:Y:S04]  /*43bf0*/  @P4 STG.E.U8 desc[UR20][R40.64], R2 ;  /* 0x0000000228004986 */ /* 0x008fe8000c101114 */
[----:B------:R0:W-:Y:S04]  /*43c00*/  @P5 STG.E.U8 desc[UR20][R44.64], R3 ;  /* 0x000000032c005986 */ /* 0x0001e8000c101114 */
[----:B------:R1:W-:Y:S04]  /*43c10*/  @P6 STG.E.U8 desc[UR20][R20.64], R0 ;  /* 0x0000000014006986 */ /* 0x0003e8000c101114 */
[----:B0-----:R-:W3:Y:S04]  /*43c20*/  LDL.LU R45, [R1+0x15c] ;  /* 0x00015c00012d7983 */ /* 0x001ee80000300800 */
[----:B-1----:R-:W3:Y:S01]  /*43c30*/  LDL.LU.64 R20, [R1+0xa80] ;  /* 0x000a800001147983 */ /* 0x002ee20000300a00 */
[----:B------:R-:W-:-:S02]  /*43c40*/  PRMT R54, R39, 0x7773, RZ ;  /* 0x0000777327367816 */ /* 0x000fc400000000ff */
[----:B------:R-:W-:Y:S01]  /*43c50*/  ISETP.LT.AND P4, PT, R36, UR4, !P3 ;  /* 0x0000000424007c0c */ /* 0x000fe2000df81270 */
[----:B------:R-:W3:Y:S01]  /*43c60*/  LDL.LU.64 R42, [R1+0x9f0] ;  /* 0x0009f000012a7983 */ /* 0x000ee20000300a00 */
[----:B------:R-:W-:-:S03]  /*43c70*/  ULDC UR4, c[0x0][0x228] ;  /* 0x00008a0000047ab9 */ /* 0x000fc60000000800 */
[----:B------:R-:W3:Y:S01]  /*43c80*/  LDL.LU.64 R38, [R1+0xa78] ;  /* 0x000a780001267983 */ /* 0x000ee20000300a00 */
[----:B------:R-:W-:Y:S01]  /*43c90*/  ISETP.LT.AND P6, PT, R25, UR4, !P3 ;  /* 0x0000000419007c0c */ /* 0x000fe2000dfc1270 */
[----:B------:R-:W-:Y:S01]  /*43ca0*/  ULDC UR4, c[0x0][0x228] ;  /* 0x00008a0000047ab9 */ /* 0x000fe20000000800 */
[----:B------:R-:W-:Y:S01]  /*43cb0*/  ISETP.LT.AND P5, PT, R29, UR6, !P3 ;  /* 0x000000061d007c0c */ /* 0x000fe2000dfa1270 */
[----:B------:R-:W-:Y:S01]  /*43cc0*/  ULDC UR6, c[0x0][0x228] ;  /* 0x00008a0000067ab9 */ /* 0x000fe20000000800 */
[C---:B--2---:R-:W-:Y:S02]  /*43cd0*/  PRMT R2, R22.reuse, 0x7770, RZ ;  /* 0x0000777016027816 */ /* 0x044fe400000000ff */
[C---:B------:R-:W-:Y:S02]  /*43ce0*/  PRMT R0, R22.reuse, 0x7771, RZ ;  /* 0x0000777116007816 */ /* 0x040fe400000000ff */
[C---:B------:R-:W-:Y:S02]  /*43cf0*/  PRMT R61, R22.reuse, 0x7772, RZ ;  /* 0x00007772163d7816 */ /* 0x040fe400000000ff */
[----:B------:R-:W-:-:S02]  /*43d00*/  PRMT R56, R22, 0x7773, RZ ;  /* 0x0000777316387816 */ /* 0x000fc400000000ff */
[C---:B----4-:R-:W-:Y:S02]  /*43d10*/  PRMT R60, R23.reuse, 0x7773, RZ ;  /* 0x00007773173c7816 */ /* 0x050fe400000000ff */
[C---:B------:R-:W-:Y:S02]  /*43d20*/  PRMT R59, R23.reuse, 0x7772, RZ ;  /* 0x00007772173b7816 */ /* 0x040fe400000000ff */
[C---:B------:R-:W-:Y:S02]  /*43d30*/  PRMT R58, R23.reuse, 0x7771, RZ ;  /* 0x00007771173a7816 */ /* 0x040fe400000000ff */
[----:B------:R-:W-:Y:S02]  /*43d40*/  PRMT R55, R23, 0x7770, RZ ;  /* 0x0000777017377816 */ /* 0x000fe400000000ff */
[----:B------:R-:W2:Y:S04]  /*43d50*/  LDL.LU.64 R22, [R1+0xa70] ;  /* 0x000a700001167983 */ /* 0x000ea80000300a00 */
[----:B------:R-:W4:Y:S04]  /*43d60*/  LDL.LU.64 R40, [R1+0xa68] ;  /* 0x000a680001287983 */ /* 0x000f280000300a00 */
[----:B------:R-:W-:Y:S04]  /*43d70*/  @P4 STG.E.U8 desc[UR20][R46.64], R54 ;  /* 0x000000362e004986 */ /* 0x000fe8000c101114 */
[----:B------:R0:W-:Y:S04]  /*43d80*/  @P6 STG.E.U8 desc[UR20][R26.64], R2 ;  /* 0x000000021a006986 */ /* 0x0001e8000c101114 */
[----:B------:R1:W-:Y:S04]  /*43d90*/  @P5 STG.E.U8 desc[UR20][R30.64], R0 ;  /* 0x000000001e005986 */ /* 0x0003e8000c101114 */
[----:B0-----:R-:W4:Y:S04]  /*43da0*/  LDL.LU.64 R26, [R1+0xa60] ;  /* 0x000a6000011a7983 */ /* 0x001f280000300a00 */
[----:B-1----:R-:W4:Y:S04]  /*43db0*/  LDL.LU.64 R30, [R1+0xa58] ;  /* 0x000a5800011e7983 */ /* 0x002f280000300a00 */
[----:B------:R-:W4:Y:S01]  /*43dc0*/  LDL.LU.64 R46, [R1+0xa50] ;  /* 0x000a5000012e7983 */ /* 0x000f220000300a00 */
[----:B------:R-:W-:Y:S01]  /*43dd0*/  ISETP.LT.AND P4, PT, R24, UR4, !P3 ;  /* 0x0000000418007c0c */ /* 0x000fe2000df81270 */
[----:B------:R-:W-:-:S02]  /*43de0*/  ULDC UR4, c[0x0][0x228] ;  /* 0x00008a0000047ab9 */ /* 0x000fc40000000800 */
[----:B------:R-:W-:Y:S01]  /*43df0*/  ISETP.LT.AND P3, PT, R28, UR4, !P3 ;  /* 0x000000041c007c0c */ /* 0x000fe2000df61270 */
[----:B------:R-:W-:Y:S01]  /*43e00*/  ULDC UR4, c[0x0][0x228] ;  /* 0x00008a0000047ab9 */ /* 0x000fe20000000800 */
[----:B------:R-:W-:Y:S01]  /*43e10*/  ISETP.LT.AND P5, PT, R19, UR6, !P0 ;  /* 0x0000000613007c0c */ /* 0x000fe2000c7a1270 */
[----:B------:R-:W-:Y:S01]  /*43e20*/  ULDC UR6, c[0x0][0x228] ;  /* 0x00008a0000067ab9 */ /* 0x000fe20000000800 */
[----:B------:R-:W-:Y:S01]  /*43e30*/  ISETP.LT.AND P6, PT, R37, UR4, !P0 ;  /* 0x0000000425007c0c */ /* 0x000fe2000c7c1270 */
[----:B------:R-:W-:-:S05]  /*43e40*/  ULDC UR4, c[0x0][0x228] ;  /* 0x00008a0000047ab9 */ /* 0x000fca0000000800 */
[----:B---3--:R0:W-:Y:S01]  /*43e50*/  @P4 STG.E.U8 desc[UR20][R20.64], R61 ;  /* 0x0000003d14004986 */ /* 0x0081e2000c101114 */
[----:B------:R-:W-:Y:S01]  /*43e60*/  ISETP.LT.AND P4, PT, R11, UR4, !P0 ;  /* 0x000000040b007c0c */ /* 0x000fe2000c781270 */
[----:B------:R-:W-:Y:S01]  /*43e70*/  ULDC UR4, c[0x0][0x228] ;  /* 0x00008a0000047ab9 */ /* 0x000fe20000000800 */
[C---:B------:R-:W-:Y:S02]  /*43e80*/  PRMT R3, R45.reuse, 0x7770, RZ ;  /* 0x000077702d037816 */ /* 0x040fe400000000ff */
[C---:B------:R-:W-:Y:S02]  /*43e90*/  PRMT R2, R45.reuse, 0x7771, RZ ;  /* 0x000077712d027816 */ /* 0x040fe400000000ff */
[C---:B------:R-:W-:Y:S02]  /*43ea0*/  PRMT R0, R45.reuse, 0x7772, RZ ;  /* 0x000077722d007816 */ /* 0x040fe400000000ff */
[----:B------:R-:W-:Y:S02]  /*43eb0*/  PRMT R54, R45, 0x7773, RZ ;  /* 0x000077732d367816 */ /* 0x000fe400000000ff */
[----:B------:R-:W3:Y:S04]  /*43ec0*/  LDL.LU.64 R44, [R1+0xa48] ;  /* 0x000a4800012c7983 */ /* 0x000ee80000300a00 */
[----:B0-----:R-:W3:Y:S04]  /*43ed0*/  LDL.LU R21, [R1+0x160] ;  /* 0x0001600001157983 */ /* 0x001ee80000300800 */
[----:B------:R0:W-:Y:S04]  /*43ee0*/  @P3 STG.E.U8 desc[UR20][R42.64], R56 ;  /* 0x000000382a003986 */ /* 0x0001e8000c101114 */
[----:B------:R1:W-:Y:S01]  /*43ef0*/  @P5 STG.E.U8 desc[UR20][R38.64], R55 ;  /* 0x0000003726005986 */ /* 0x0003e2000c101114 */
[----:B------:R-:W-:Y:S01]  /*43f00*/  ISETP.LT.AND P3, PT, R36, UR6, !P0 ;  /* 0x0000000624007c0c */ /* 0x000fe2000c761270 */
[----:B------:R-:W-:-:S02]  /*43f10*/  ULDC UR6, c[0x0][0x228] ;  /* 0x00008a0000067ab9 */ /* 0x000fc40000000800 */
[----:B0-----:R-:W3:Y:S04]  /*43f20*/  LDL.LU.64 R42, [R1+0xa40] ;  /* 0x000a4000012a7983 */ /* 0x001ee80000300a00 */
[----:B-1----:R-:W3:Y:S01]  /*43f30*/  LDL.LU.64 R38, [R1+0xa38] ;  /* 0x000a380001267983 */ /* 0x002ee20000300a00 */
[----:B------:R-:W-:Y:S01]  /*43f40*/  ISETP.LT.AND P5, PT, R29, UR6, !P0 ;  /* 0x000000061d007c0c */ /* 0x000fe2000c7a1270 */
[----:B------:R-:W-:Y:S02]  /*43f50*/  ULDC UR6, c[0x0][0x228] ;  /* 0x00008a0000067ab9 */ /* 0x000fe40000000800 */
[----:B--2---:R0:W-:Y:S04]  /*43f60*/  @P6 STG.E.U8 desc[UR20][R22.64], R58 ;  /* 0x0000003a16006986 */ /* 0x0041e8000c101114 */
[----:B----4-:R1:W-:Y:S01]  /*43f70*/  @P4 STG.E.U8 desc[UR20][R40.64], R59 ;  /* 0x0000003b28004986 */ /* 0x0103e2000c101114 */
[----:B------:R-:W-:Y:S01]  /*43f80*/  ISETP.LT.AND P6, PT, R25, UR4, !P0 ;  /* 0x0000000419007c0c */ /* 0x000fe2000c7c1270 */
[----:B------:R-:W-:-:S02]  /*43f90*/  ULDC UR4, c[0x0][0x228] ;  /* 0x00008a0000047ab9 */ /* 0x000fc40000000800 */
[----:B0-----:R-:W2:Y:S04]  /*43fa0*/  LDL.LU.64 R22, [R1+0xa30] ;  /* 0x000a300001167983 */ /* 0x001ea80000300a00 */
[----:B-1----:R-:W4:Y:S04]  /*43fb0*/  LDL.LU.64 R58, [R1+0x9d8] ;  /* 0x0009d800013a7983 */ /* 0x002f280000300a00 */
[----:B------:R0:W-:Y:S04]  /*43fc0*/  @P3 STG.E.U8 desc[UR20][R26.64], R60 ;  /* 0x0000003c1a003986 */ /* 0x0001e8000c101114 */
[----:B------:R1:W-:Y:S04]  /*43fd0*/  @P6 STG.E.U8 desc[UR20][R30.64], R3 ;  /* 0x000000031e006986 */ /* 0x0003e8000c101114 */
[----:B0-----:R-:W2:Y:S04]  /*43fe0*/  LDL.LU R27, [R1+0x140] ;  /* 0x00014000011b7983 */ /* 0x001ea80000300800 */
[----:B------:R-:W2:Y:S04]  /*43ff0*/  LDL.LU.64 R40, [R1+0xa28] ;  /* 0x000a280001287983 */ /* 0x000ea80000300a00 */
[----:B-1----:R-:W2:Y:S04]  /*44000*/  LDL.LU.64 R30, [R1+0xa20] ;  /* 0x000a2000011e7983 */ /* 0x002ea80000300a00 */
[----:B------:R0:W-:Y:S04]  /*44010*/  @P5 STG.E.U8 desc[UR20][R46.64], R2 ;  /* 0x000000022e005986 */ /* 0x0001e8000c101114 */
[----:B0-----:R-:W2:Y:S01]  /*44020*/  LDL.LU.64 R46, [R1+0xa18] ;  /* 0x000a1800012e7983 */ /* 0x001ea20000300a00 */
[----:B------:R-:W-:Y:S01]  /*44030*/  ISETP.LT.AND P4, PT, R24, UR4, !P0 ;  /* 0x0000000418007c0c */ /* 0x000fe2000c781270 */
[----:B------:R-:W-:-:S02]  /*44040*/  ULDC UR4, c[0x0][0x228] ;  /* 0x00008a0000047ab9 */ /* 0x000fc40000000800 */
[----:B------:R-:W-:Y:S01]  /*44050*/  ISETP.LT.AND P0, PT, R28, UR4, !P0 ;  /* 0x000000041c007c0c */ /* 0x000fe2000c701270 */
[----:B------:R-:W-:Y:S01]  /*44060*/  ULDC UR4, c[0x0][0x228] ;  /* 0x00008a0000047ab9 */ /* 0x000fe20000000800 */
[----:B------:R-:W-:Y:S01]  /*44070*/  ISETP.LT.AND P3, PT, R19, UR6, !P2 ;  /* 0x0000000613007c0c */ /* 0x000fe2000d761270 */
[----:B------:R-:W-:Y:S01]  /*44080*/  ULDC UR6, c[0x0][0x228] ;  /* 0x00008a0000067ab9 */ /* 0x000fe20000000800 */
[----:B------:R-:W-:Y:S01]  /*44090*/  ISETP.LT.AND P6, PT, R37, UR4, !P2 ;  /* 0x0000000425007c0c */ /* 0x000fe2000d7c1270 */
[----:B------:R-:W-:Y:S01]  /*440a0*/  ULDC UR4, c[0x0][0x228] ;  /* 0x00008a0000047ab9 */ /* 0x000fe20000000800 */
[----:B---3--:R-:W-:-:S04]  /*440b0*/  PRMT R2, R21, 0x7770, RZ ;  /* 0x0000777015027816 */ /* 0x008fc800000000ff */
[----:B------:R0:W-:Y:S01]  /*440c0*/  @P4 STG.E.U8 desc[UR20][R44.64], R0 ;  /* 0x000000002c004986 */ /* 0x0001e2000c101114 */
[----:B------:R-:W-:Y:S01]  /*440d0*/  ISETP.LT.AND P4, PT, R11, UR4, !P2 ;  /* 0x000000040b007c0c */ /* 0x000fe2000d781270 */
[----:B------:R-:W-:Y:S01]  /*440e0*/  ULDC UR4, c[0x0][0x228] ;  /* 0x00008a0000047ab9 */ /* 0x000fe20000000800 */
[----:B0-----:R-:W-:Y:S01]  /*440f0*/  PRMT R0, R21, 0x7771, RZ ;  /* 0x0000777115007816 */ /* 0x001fe200000000ff */
[----:B------:R-:W3:Y:S01]  /*44100*/  LDL.LU.64 R44, [R1+0xa10] ;  /* 0x000a1000012c7983 */ /* 0x000ee20000300a00 */
[----:B------:R-:W-:Y:S01]  /*44110*/  ISETP.LT.AND P5, PT, R36, UR4, !P2 ;  /* 0x0000000424007c0c */ /* 0x000fe2000d7a1270 */
[----:B------:R-:W-:Y:S02]  /*44120*/  ULDC UR4, c[0x0][0x22c] ;  /* 0x00008b0000047ab9 */ /* 0x000fe40000000800 */
[----:B----4-:R-:W-:Y:S04]  /*44130*/  @P0 STG.E.U8 desc[UR20][R58.64], R54 ;  /* 0x000000363a000986 */ /* 0x010fe8000c101114 */
[----:B------:R-:W-:Y:S04]  /*44140*/  @P3 STG.E.U8 desc[UR20][R42.64], R2 ;  /* 0x000000022a003986 */ /* 0x000fe8000c101114 */
[----:B------:R0:W-:Y:S01]  /*44150*/  @P6 STG.E.U8 desc[UR20][R38.64], R0 ;  /* 0x0000000026006986 */ /* 0x0001e2000c101114 */
[----:B------:R-:W-:Y:S01]  /*44160*/  ISETP.LT.AND P3, PT, R25, UR6, !P2 ;  /* 0x0000000619007c0c */ /* 0x000fe2000d761270 */
[----:B------:R-:W-:Y:S01]  /*44170*/  ULDC UR6, c[0x0][0x228] ;  /* 0x00008a0000067ab9 */ /* 0x000fe20000000800 */
[----:B0-----:R-:W-:-:S05]  /*44180*/  PRMT R0, R21, 0x7772, RZ ;  /* 0x0000777215007816 */ /* 0x001fca00000000ff */
[----:B--2---:R0:W-:Y:S01]  /*44190*/  @P4 STG.E.U8 desc[UR20][R22.64], R0 ;  /* 0x0000000016004986 */ /* 0x0041e2000c101114 */
[----:B------:R-:W-:Y:S01]  /*441a0*/  PRMT R2, R21, 0x7773, RZ ;  /* 0x0000777315027816 */ /* 0x000fe200000000ff */
[----:B0-----:R-:W-:Y:S02]  /*441b0*/  VIADD R0, R18, 0x9 ;  /* 0x0000000912007836 */ /* 0x001fe40000000000 */
[----:B------:R-:W2:Y:S03]  /*441c0*/  LDL.LU.64 R22, [R1+0x9c0] ;  /* 0x0009c00001167983 */ /* 0x000ea60000300a00 */
[----:B------:R-:W-:Y:S01]  /*441d0*/  ISETP.GE.AND P0, PT, R0, UR4, PT ;  /* 0x0000000400007c0c */ /* 0x000fe2000bf06270 */
[----:B------:R-:W4:Y:S01]  /*441e0*/  LDL.LU R20, [R1+0x40] ;  /* 0x0000400001147983 */ /* 0x000f220000300800 */
[----:B------:R-:W-:Y:S01]  /*441f0*/  PRMT R0, R27, 0x7770, RZ ;  /* 0x000077701b007816 */ /* 0x000fe200000000ff */
[----:B------:R-:W-:-:S02]  /*44200*/  ULDC UR4, c[0x0][0x228] ;  /* 0x00008a0000047ab9 */ /* 0x000fc40000000800 */
[----:B------:R-:W-:Y:S01]  /*44210*/  @P5 STG.E.U8 desc[UR20][R40.64], R2 ;  /* 0x0000000228005986 */ /* 0x000fe2000c101114 */
[----:B------:R-:W-:Y:S01]  /*44220*/  ISETP.LT.AND P6, PT, R29, UR6, !P2 ;  /* 0x000000061d007c0c */ /* 0x000fe2000d7c1270 */
[----:B------:R-:W-:Y:S02]  /*44230*/  ULDC UR6, c[0x0][0x228] ;  /* 0x00008a0000067ab9 */ /* 0x000fe40000000800 */
[----:B------:R0:W-:Y:S04]  /*44240*/  @P3 STG.E.U8 desc[UR20][R30.64], R0 ;  /* 0x000000001e003986 */ /* 0x0001e8000c101114 */
[----:B0-----:R-:W4:Y:S01]  /*44250*/  LDL.LU.64 R30, [R1+0x9b8] ;  /* 0x0009b800011e7983 */ /* 0x001f220000300a00 */
[----:B------:R-:W-:-:S03]  /*44260*/  PRMT R2, R27, 0x7771, RZ ;  /* 0x000077711b027816 */ /* 0x000fc600000000ff */
[----:B------:R-:W4:Y:S04]  /*44270*/  LDL.LU.64 R58, [R1+0x9b0] ;  /* 0x0009b000013a7983 */ /* 0x000f280000300a00 */
[----:B------:R-:W4:Y:S04]  /*44280*/  LDL.LU.64 R38, [R1+0x9a0] ;  /* 0x0009a00001267983 */ /* 0x000f280000300a00 */
[----:B------:R0:W-:Y:S04]  /*44290*/  @P6 STG.E.U8 desc[UR20][R46.64], R2 ;  /* 0x000000022e006986 */ /* 0x0001e8000c101114 */
[----:B0-----:R-:W4:Y:S04]  /*442a0*/  LDL.LU.64 R46, [R1+0x980] ;  /* 0x00098000012e7983 */ /* 0x001f280000300a00 */
[----:B------:R-:W4:Y:S04]  /*442b0*/  LDL.LU R21, [R1+0x130] ;  /* 0x0001300001157983 */ /* 0x000f280000300800 */
[----:B------:R-:W4:Y:S04]  /*442c0*/  LDL.LU.64 R42, [R1+0x978] ;  /* 0x00097800012a7983 */ /* 0x000f280000300a00 */
[----:B------:R-:W4:Y:S01]  /*442d0*/  LDL.LU.64 R40, [R1+0x970] ;  /* 0x0009700001287983 */ /* 0x000f220000300a00 */
[----:B------:R-:W-:Y:S01]  /*442e0*/  ISETP.LT.AND P4, PT, R24, UR6, !P2 ;  /* 0x0000000618007c0c */ /* 0x000fe2000d781270 */
[----:B------:R-:W-:Y:S01]  /*442f0*/  ULDC UR6, c[0x0][0x228] ;  /* 0x00008a0000067ab9 */ /* 0x000fe20000000800 */
[----:B------:R-:W-:Y:S01]  /*44300*/  ISETP.LT.AND P3, PT, R28, UR4, !P2 ;  /* 0x000000041c007c0c */ /* 0x000fe2000d761270 */
[----:B------:R-:W-:Y:S01]  /*44310*/  ULDC UR4, c[0x0][0x228] ;  /* 0x00008a0000047ab9 */ /* 0x000fe20000000800 */
[----:B------:R-:W-:-:S02]  /*44320*/  PRMT R0, R27, 0x7772, RZ ;  /* 0x000077721b007816 */ /* 0x000fc400000000ff */
[----:B------:R-:W-:Y:S01]  /*44330*/  ISETP.LT.AND P6, PT, R19, UR4, !P0 ;  /* 0x0000000413007c0c */ /* 0x000fe2000c7c1270 */
[----:B------:R-:W-:Y:S01]  /*44340*/  VIADD R2, R18, 0xa ;  /* 0x0000000a12027836 */ /* 0x000fe20000000000 */
[----:B------:R-:W-:Y:S01]  /*44350*/  ISETP.LT.AND P5, PT, R37, UR6, !P0 ;  /* 0x0000000625007c0c */ /* 0x000fe2000c7a1270 */
[----:B------:R-:W-:Y:S01]  /*44360*/  ULDC UR4, c[0x0][0x22c] ;  /* 0x00008b0000047ab9 */ /* 0x000fe20000000800 */
[----:B------:R-:W-:-:S03]  /*44370*/  ULDC UR6, c[0x0][0x228] ;  /* 0x00008a0000067ab9 */ /* 0x000fc60000000800 */
[----:B---3--:R0:W-:Y:S01]  /*44380*/  @P4 STG.E.U8 desc[UR20][R44.64], R0 ;  /* 0x000000002c004986 */ /* 0x0081e2000c101114 */
[----:B------:R-:W-:Y:S01]  /*44390*/  ISETP.LT.AND P4, PT, R11, UR8, !P0 ;  /* 0x000000080b007c0c */ /* 0x000fe2000c781270 */
[----:B------:R-:W-:Y:S01]  /*443a0*/  ULDC UR8, c[0x0][0x228] ;  /* 0x00008a0000087ab9 */ /* 0x000fe20000000800 */
[----:B0-----:R-:W-:Y:S01]  /*443b0*/  PRMT R0, R27, 0x7773, RZ ;  /* 0x000077731b007816 */ /* 0x001fe200000000ff */
[----:B------:R-:W3:Y:S04]  /*443c0*/  LDL.LU.64 R44, [R1+0x968] ;  /* 0x00096800012c7983 */ /* 0x000ee80000300a00 */
[----:B------:R-:W3:Y:S01]  /*443d0*/  LDL.LU.64 R26, [R1+0x950] ;  /* 0x00095000011a7983 */ /* 0x000ee20000300a00 */
[----:B------:R-:W-:Y:S01]  /*443e0*/  ISETP.GE.AND P2, PT, R2, UR4, PT ;  /* 0x0000000402007c0c */ /* 0x000fe2000bf46270 */
[----:B------:R-:W-:-:S02]  /*443f0*/  ULDC UR4, c[0x0][0x228] ;  /* 0x00008a0000047ab9 */ /* 0x000fc40000000800 */
[----:B--2---:R0:W-:Y:S01]  /*44400*/  @P3 STG.E.U8 desc[UR20][R22.64], R0 ;  /* 0x0000000016003986 */ /* 0x0041e2000c101114 */
[----:B----4-:R-:W-:-:S03]  /*44410*/  PRMT R3, R20, 0x7770, RZ ;  /* 0x0000777014037816 */ /* 0x010fc600000000ff */
[----:B0-----:R-:W2:Y:S01]  /*44420*/  LDL.LU R23, [R1+0x164] ;  /* 0x0001640001177983 */ /* 0x001ea20000300800 */
[----:B------:R-:W-:Y:S01]  /*44430*/  ISETP.LT.AND P3, PT, R36, UR4, !P0 ;  /* 0x0000000424007c0c */ /* 0x000fe2000c761270 */
[----:B------:R-:W-:Y:S01]  /*44440*/  ULDC UR4, c[0x0][0x228] ;  /* 0x00008a0000047ab9 */ /* 0x000fe20000000800 */
[C---:B------:R-:W-:Y:S02]  /*44450*/  PRMT R2, R20.reuse, 0x7771, RZ ;  /* 0x0000777114027816 */ /* 0x040fe400000000ff */
[----:B------:R-:W-:Y:S01]  /*44460*/  PRMT R0, R20, 0x7772, RZ ;  /* 0x0000777214007816 */ /* 0x000fe200000000ff */
[----:B------:R0:W-:Y:S01]  /*44470*/  @P6 STG.E.U8 desc[UR20][R30.64], R3 ;  /* 0x000000031e006986 */ /* 0x0001e2000c101114 */
[----:B------:R-:W-:Y:S01]  /*44480*/  ISETP.LT.AND P6, PT, R25, UR4, !P0 ;  /* 0x0000000419007c0c */ /* 0x000fe2000c7c1270 */
[----:B------:R-:W-:Y:S02]  /*44490*/  ULDC UR4, c[0x0][0x228] ;  /* 0x00008a0000047ab9 */ /* 0x000fe40000000800 */
[----:B------:R-:W-:Y:S04]  /*444a0*/  @P5 STG.E.U8 desc[UR20][R58.64], R2 ;  /* 0x000000023a005986 */ /* 0x000fe8000c101114 */
[----:B0-----:R-:W4:Y:S01]  /*444b0*/  LDL.LU.64 R30, [R1+0x948] ;  /* 0x00094800011e7983 */ /* 0x001f220000300a00 */
[----:B------:R-:W-:Y:S01]  /*444c0*/  ISETP.LT.AND P5, PT, R29, UR6, !P0 ;  /* 0x000000061d007c0c */ /* 0x000fe2000c7a1270 */
[----:B------:R-:W-:-:S02]  /*444d0*/  ULDC UR6, c[0x0][0x228] ;  /* 0x00008a0000067ab9 */ /* 0x000fc40000000800 */
[----:B------:R0:W-:Y:S02]  /*444e0*/  @P4 STG.E.U8 desc[UR20][R38.64], R0 ;  /* 0x0000000026004986 */ /* 0x0001e4000c101114 */
[----:B0-----:R-:W-:Y:S02]  /*444f0*/  PRMT R0, R20, 0x7773, RZ ;  /* 0x0000777314007816 */ /* 0x001fe400000000ff */
[----:B------:R-:W-:-:S03]  /*44500*/  PRMT R2, R21, 0x7771, RZ ;  /* 0x0000777115027816 */ /* 0x000fc600000000ff */
[----:B------:R0:W-:Y:S02]  /*44510*/  @P3 STG.E.U8 desc[UR20][R46.64], R0 ;  /* 0x000000002e003986 */ /* 0x0001e4000c101114 */
[C---:B0-----:R-:W-:Y:S02]  /*44520*/  PRMT R0, R21.reuse, 0x7770, RZ ;  /* 0x0000777015007816 */ /* 0x041fe400000000ff */
[----:B------:R-:W4:Y:S04]  /*44530*/  LDL.LU.64 R46, [R1+0x940] ;  /* 0x00094000012e7983 */ /* 0x000f280000300a00 */
[----:B------:R0:W-:Y:S04]  /*44540*/  @P6 STG.E.U8 desc[UR20][R42.64], R0 ;  /* 0x000000002a006986 */ /* 0x0001e8000c101114 */
[----:B------:R1:W-:Y:S04]  /*44550*/  @P5 STG.E.U8 desc[UR20][R40.64], R2 ;  /* 0x0000000228005986 */ /* 0x0003e8000c101114 */
[----:B------:R-:W4:Y:S01]  /*44560*/  LDL.LU R39, [R1+0x144] ;  /* 0x0001440001277983 */ /* 0x000f220000300800 */
[----:B0-----:R-:W-:-:S02]  /*44570*/  PRMT R0, R21, 0x7772, RZ ;  /* 0x0000777215007816 */ /* 0x001fc400000000ff */
[----:B-1----:R-:W-:Y:S02]  /*44580*/  PRMT R2, R21, 0x7773, RZ ;  /* 0x0000777315027816 */ /* 0x002fe400000000ff */
[----:B------:R-:W4:Y:S01]  /*44590*/  LDL.LU.64 R20, [R1+0x938] ;  /* 0x0009380001147983 */ /* 0x000f220000300a00 */
[----:B------:R-:W-:Y:S01]  /*445a0*/  ISETP.LT.AND P4, PT, R24, UR4, !P0 ;  /* 0x0000000418007c0c */ /* 0x000fe2000c781270 */
[----:B------:R-:W-:Y:S02]  /*445b0*/  ULDC UR4, c[0x0][0x228] ;  /* 0x00008a0000047ab9 */ /* 0x000fe40000000800 */
[----:B------:R-:W-:Y:S01]  /*445c0*/  ISETP.LT.AND P3, PT, R28, UR4, !P0 ;  /* 0x000000041c007c0c */ /* 0x000fe2000c761270 */
[----:B------:R-:W4:Y:S01]  /*445d0*/  LDL.LU.64 R58, [R1+0x930] ;  /* 0x00093000013a7983 */ /* 0x000f220000300a00 */
[----:B------:R-:W-:Y:S01]  /*445e0*/  ISETP.LT.AND P0, PT, R19, UR6, !P2 ;  /* 0x0000000613007c0c */ /* 0x000fe2000d701270 */
[----:B------:R-:W-:Y:S01]  /*445f0*/  ULDC UR4, c[0x0][0x228] ;  /* 0x00008a0000047ab9 */ /* 0x000fe20000000800 */
[----:B------:R-:W-:Y:S01]  /*44600*/  ULDC UR6, c[0x0][0x228] ;  /* 0x00008a0000067ab9 */ /* 0x000fe20000000800 */
[----:B------:R-:W4:Y:S05]  /*44610*/  LDL.LU.64 R42, [R1+0x928] ;  /* 0x00092800012a7983 */ /* 0x000f2a0000300a00 */
[----:B---3--:R0:W-:Y:S04]  /*44620*/  @P4 STG.E.U8 desc[UR20][R44.64], R0 ;  /* 0x000000002c004986 */ /* 0x0081e8000c101114 */
[----:B------:R1:W-:Y:S04]  /*44630*/  @P3 STG.E.U8 desc[UR20][R26.64], R2 ;  /* 0x000000021a003986 */ /* 0x0003e8000c101114 */
[----:B0-----:R-:W3:Y:S04]  /*44640*/  LDL.LU.64 R44, [R1+0x920] ;  /* 0x00092000012c7983 */ /* 0x001ee80000300a00 */
[----:B-1----:R-:W3:Y:S01]  /*44650*/  LDL.LU.64 R26, [R1+0x918] ;  /* 0x00091800011a7983 */ /* 0x002ee20000300a00 */
[----:B------:R-:W-:Y:S01]  /*44660*/  ISETP.LT.AND P3, PT, R37, UR4, !P2 ;  /* 0x0000000425007c0c */ /* 0x000fe2000d761270 */
[----:B------:R-:W-:-:S02]  /*44670*/  ULDC UR4, c[0x0][0x228] ;  /* 0x00008a0000047ab9 */ /* 0x000fc40000000800 */
[----:B------:R-:W-:Y:S01]  /*44680*/  ISETP.LT.AND P4, PT, R11, UR4, !P2 ;  /* 0x000000040b007c0c */ /* 0x000fe2000d781270 */
[----:B------:R-:W-:Y:S01]  /*44690*/  ULDC UR4, c[0x0][0x22c] ;  /* 0x00008b0000047ab9 */ /* 0x000fe20000000800 */
[C---:B--2---:R-:W-:Y:S02]  /*446a0*/  PRMT R0, R23.reuse, 0x7770, RZ ;  /* 0x0000777017007816 */ /* 0x044fe400000000ff */
[C---:B------:R-:W-:Y:S02]  /*446b0*/  PRMT R2, R23.reuse, 0x7771, RZ ;  /* 0x0000777117027816 */ /* 0x040fe400000000ff */
[----:B------:R-:W-:Y:S01]  /*446c0*/  PRMT R3, R23, 0x7772, RZ ;  /* 0x0000777217037816 */ /* 0x000fe200000000ff */
[----:B----4-:R0:W-:Y:S04]  /*446d0*/  @P0 STG.E.U8 desc[UR20][R30.64], R0 ;  /* 0x000000001e000986 */ /* 0x0101e8000c101114 */
[----:B0-----:R-:W2:Y:S04]  /*446e0*/  LDL.LU.64 R30, [R1+0x910] ;  /* 0x00091000011e7983 */ /* 0x001ea80000300a00 */
[----:B------:R-:W4:Y:S04]  /*446f0*/  LDL.LU R22, [R1+0x44] ;  /* 0x0000440001167983 */ /* 0x000f280000300800 */
[----:B------:R-:W4:Y:S04]  /*44700*/  LDL.LU.64 R40, [R1+0x908] ;  /* 0x0009080001287983 */ /* 0x000f280000300a00 */
[----:B------:R0:W-:Y:S04]  /*44710*/  @P3 STG.E.U8 desc[UR20][R46.64], R2 ;  /* 0x000000022e003986 */ /* 0x0001e8000c101114 */
[----:B0-----:R-:W4:Y:S04]  /*44720*/  LDL.LU.64 R46, [R1+0x900] ;  /* 0x00090000012e7983 */ /* 0x001f280000300a00 */
[----:B------:R0:W-:Y:S04]  /*44730*/  @P4 STG.E.U8 desc[UR20][R20.64], R3 ;  /* 0x0000000314004986 */ /* 0x0001e8000c101114 */
[----:B0-----:R-:W4:Y:S01]  /*44740*/  LDL.LU.64 R20, [R1+0x8f8] ;  /* 0x0008f80001147983 */ /* 0x001f220000300a00 */
[----:B------:R-:W-:Y:S01]  /*44750*/  VIADD R0, R18, 0xb ;  /* 0x0000000b12007836 */ /* 0x000fe20000000000 */
[----:B------:R-:W-:Y:S01]  /*44760*/  ISETP.LT.AND P5, PT, R36, UR6, !P2 ;  /* 0x0000000624007c0c */ /* 0x000fe2000d7a1270 */
[----:B------:R-:W-:Y:S01]  /*44770*/  ULDC UR6, c[0x0][0x228] ;  /* 0x00008a0000067ab9 */ /* 0x000fe20000000800 */
[----:B------:R-:W-:Y:S01]  /*44780*/  ISETP.LT.AND P6, PT, R25, UR8, !P2 ;  /* 0x0000000819007c0c */ /* 0x000fe2000d7c1270 */
[----:B------:R-:W-:Y:S01]  /*44790*/  ULDC UR8, c[0x0][0x228] ;  /* 0x00008a0000087ab9 */ /* 0x000fe20000000800 */
[----:B------:R-:W-:Y:S01]  /*447a0*/  ISETP.GE.AND P0, PT, R0, UR4, PT ;  /* 0x0000000400007c0c */ /* 0x000fe2000bf06270 */
[----:B------:R-:W-:Y:S01]  /*447b0*/  ULDC UR4, c[0x0][0x228] ;  /* 0x00008a0000047ab9 */ /* 0x000fe20000000800 */
[----:B------:R-:W-:-:S02]  /*447c0*/  PRMT R2, R23, 0x7773, RZ ;  /* 0x0000777317027816 */ /* 0x000fc400000000ff */
[----:B------:R-:W-:Y:S01]  /*447d0*/  ISETP.LT.AND P3, PT, R29, UR4, !P2 ;  /* 0x000000041d007c0c */ /* 0x000fe2000d761270 */
[----:B------:R-:W-:Y:S01]  /*447e0*/  ULDC UR4, c[0x0][0x228] ;  /* 0x00008a0000047ab9 */ /* 0x000fe20000000800 */
[C---:B------:R-:W-:Y:S02]  /*447f0*/  PRMT R0, R39.reuse, 0x7770, RZ ;  /* 0x0000777027007816 */ /* 0x040fe400000000ff */
[----:B------:R-:W-:Y:S01]  /*44800*/  ISETP.LT.AND P4, PT, R24, UR4, !P2 ;  /* 0x0000000418007c0c */ /* 0x000fe2000d781270 */
[----:B------:R-:W-:Y:S01]  /*44810*/  @P5 STG.E.U8 desc[UR20][R58.64], R2 ;  /* 0x000000023a005986 */ /* 0x000fe2000c101114 */
[----:B------:R-:W-:Y:S01]  /*44820*/  ISETP.LT.AND P2, PT, R28, UR6, !P2 ;  /* 0x000000061c007c0c */ /* 0x000fe2000d741270 */
[----:B------:R-:W-:Y:S01]  /*44830*/  ULDC UR4, c[0x0][0x228] ;  /* 0x00008a0000047ab9 */ /* 0x000fe20000000800 */
[----:B------:R-:W-:Y:S01]  /*44840*/  ULDC UR6, c[0x0][0x228] ;  /* 0x00008a0000067ab9 */ /* 0x000fe20000000800 */
[----:B------:R0:W-:Y:S02]  /*44850*/  @P6 STG.E.U8 desc[UR20][R42.64], R0 ;  /* 0x000000002a006986 */ /* 0x0001e4000c101114 */
[----:B0-----:R-:W-:-:S02]  /*44860*/  PRMT R0, R39, 0x7771, RZ ;  /* 0x0000777127007816 */ /* 0x001fc400000000ff */
[----:B------:R-:W-:-:S03]  /*44870*/  PRMT R2, R39, 0x7773, RZ ;  /* 0x0000777327027816 */ /* 0x000fc600000000ff */
[----:B---3--:R0:W-:Y:S01]  /*44880*/  @P3 STG.E.U8 desc[UR20][R44.64], R0 ;  /* 0x000000002c003986 */ /* 0x0081e2000c101114 */
[----:B------:R-:W-:Y:S01]  /*44890*/  ISETP.LT.AND P5, PT, R19, UR4, !P0 ;  /* 0x0000000413007c0c */ /* 0x000fe2000c7a1270 */
[----:B------:R-:W-:Y:S02]  /*448a0*/  ULDC UR4, c[0x0][0x228] ;  /* 0x00008a0000047ab9 */ /* 0x000fe40000000800 */
[----:B0-----:R-:W3:Y:S01]  /*448b0*/  LDL.LU.64 R44, [R1+0x8f0] ;  /* 0x0008f000012c7983 */ /* 0x001ee20000300a00 */
[----:B------:R-:W-:-:S03]  /*448c0*/  PRMT R0, R39, 0x7772, RZ ;  /* 0x0000777227007816 */ /* 0x000fc600000000ff */
[----:B------:R-:W3:Y:S04]  /*448d0*/  LDL.LU R23, [R1+0x134] ;  /* 0x0001340001177983 */ /* 0x000ee80000300800 */
[----:B------:R-:W-:Y:S01]  /*448e0*/  @P4 STG.E.U8 desc[UR20][R26.64], R0 ;  /* 0x000000001a004986 */ /* 0x000fe2000c101114 */
[----:B------:R-:W-:Y:S01]  /*448f0*/  ISETP.LT.AND P6, PT, R37, UR4, !P0 ;  /* 0x0000000425007c0c */ /* 0x000fe2000c7c1270 */
[----:B------:R-:W-:Y:S01]  /*44900*/  ULDC UR4, c[0x0][0x228] ;  /* 0x00008a0000047ab9 */ /* 0x000fe20000000800 */
[----:B------:R-:W-:Y:S01]  /*44910*/  ISETP.LT.AND P3, PT, R11, UR6, !P0 ;  /* 0x000000060b007c0c */ /* 0x000fe2000c761270 */
[----:B------:R-:W-:Y:S01]  /*44920*/  ULDC UR6, c[0x0][0x228] ;  /* 0x00008a0000067ab9 */ /* 0x000fe20000000800 */
[----:B--2---:R0:W-:Y:S04]  /*44930*/  @P2 STG.E.U8 desc[UR20][R30.64], R2 ;  /* 0x000000021e002986 */ /* 0x0041e8000c101114 */
[----:B0-----:R-:W2:Y:S01]  /*44940*/  LDL.LU.64 R30, [R1+0x8c0] ;  /* 0x0008c000011e7983 */ /* 0x001ea20000300a00 */
[----:B----4-:R-:W-:-:S02]  /*44950*/  PRMT R0, R22, 0x7770, RZ ;  /* 0x0000777016007816 */ /* 0x010fc400000000ff */
[C---:B------:R-:W-:Y:S01]  /*44960*/  PRMT R2, R22.reuse, 0x7771, RZ ;  /* 0x0000777116027816 */ /* 0x040fe200000000ff */
[----:B------:R-:W4:Y:S04]  /*44970*/  LDL.LU.64 R42, [R1+0x8b8] ;  /* 0x0008b800012a7983 */ /* 0x000f280000300a00 */
[----:B------:R0:W-:Y:S04]  /*44980*/  @P5 STG.E.U8 desc[UR20][R40.64], R0 ;  /* 0x0000000028005986 */ /* 0x0001e8000c101114 */
[----:B------:R-:W4:Y:S01]  /*44990*/  LDL.LU.64 R26, [R1+0x8b0] ;  /* 0x0008b000011a7983 */ /* 0x000f220000300a00 */
[----:B0-----:R-:W-:-:S03]  /*449a0*/  PRMT R0, R22, 0x7772, RZ ;  /* 0x0000777216007816 */ /* 0x001fc600000000ff */
[----:B------:R-:W-:Y:S04]  /*449b0*/  @P6 STG.E.U8 desc[UR20][R46.64], R2 ;  /* 0x000000022e006986 */ /* 0x000fe8000c101114 */
[----:B------:R0:W-:Y:S04]  /*449c0*/  @P3 STG.E.U8 desc[UR20][R20.64], R0 ;  /* 0x0000000014003986 */ /* 0x0001e8000c101114 */
[----:B0-----:R-:W4:Y:S01]  /*449d0*/  LDL.LU.64 R20, [R1+0x8a8] ;  /* 0x0008a80001147983 */ /* 0x001f220000300a00 */
[----:B------:R-:W-:Y:S01]  /*449e0*/  ISETP.LT.AND P6, PT, R36, UR4, !P0 ;  /* 0x0000000424007c0c */ /* 0x000fe2000c7c1270 */
[----:B------:R-:W-:-:S02]  /*449f0*/  ULDC UR4, c[0x0][0x228] ;  /* 0x00008a0000047ab9 */ /* 0x000fc40000000800 */
[----:B------:R-:W4:Y:S04]  /*44a00*/  LDL.LU R41, [R1+0x168] ;  /* 0x0001680001297983 */ /* 0x000f280000300800 */
[----:B------:R-:W4:Y:S01]  /*44a10*/  LDL.LU.64 R38, [R1+0x8a0] ;  /* 0x0008a00001267983 */ /* 0x000f220000300a00 */
[----:B------:R-:W-:Y:S01]  /*44a20*/  ISETP.LT.AND P3, PT, R25, UR4, !P0 ;  /* 0x0000000419007c0c */ /* 0x000fe2000c761270 */
[----:B------:R-:W-:Y:S01]  /*44a30*/  VIADD R2, R18, 0xc ;  /* 0x0000000c12027836 */ /* 0x000fe20000000000 */
[----:B------:R-:W-:Y:S01]  /*44a40*/  PRMT R0, R22, 0x7773, RZ ;  /* 0x0000777316007816 */ /* 0x000fe200000000ff */
[----:B------:R-:W4:Y:S01]  /*44a50*/  LDL.LU.64 R46, [R1+0x898] ;  /* 0x00089800012e7983 */ /* 0x000f220000300a00 */
[----:B------:R-:W-:Y:S01]  /*44a60*/  ISETP.LT.AND P4, PT, R29, UR6, !P0 ;  /* 0x000000061d007c0c */ /* 0x000fe2000c781270 */
[----:B------:R-:W-:Y:S01]  /*44a70*/  ULDC UR4, c[0x0][0x22c] ;  /* 0x00008b0000047ab9 */ /* 0x000fe20000000800 */
[----:B------:R-:W-:Y:S01]  /*44a80*/  ISETP.LT.AND P5, PT, R24, UR8, !P0 ;  /* 0x0000000818007c0c */ /* 0x000fe2000c7a1270 */
[----:B------:R-:W-:Y:S01]  /*44a90*/  ULDC UR6, c[0x0][0x228] ;  /* 0x00008a0000067ab9 */ /* 0x000fe20000000800 */
[----:B------:R-:W-:Y:S01]  /*44aa0*/  ISETP.GE.AND P2, PT, R2, UR4, PT ;  /* 0x0000000402007c0c */ /* 0x000fe2000bf46270 */
[----:B------:R-:W-:Y:S01]  /*44ab0*/  ULDC UR4, c[0x0][0x228] ;  /* 0x00008a0000047ab9 */ /* 0x000fe20000000800 */
[----:B------:R-:W-:Y:S01]  /*44ac0*/  ULDC UR8, c[0x0][0x228] ;  /* 0x00008a0000087ab9 */ /* 0x000fe20000000800 */
[----:B---3--:R0:W-:Y:S01]  /*44ad0*/  @P6 STG.E.U8 desc[UR20][R44.64], R0 ;  /* 0x000000002c006986 */ /* 0x0081e2000c101114 */
[----:B------:R-:W-:-:S03]  /*44ae0*/  PRMT R3, R23, 0x7770, RZ ;  /* 0x0000777017037816 */ /* 0x000fc600000000ff */
[----:B0-----:R-:W3:Y:S01]  /*44af0*/  LDL.LU.64 R44, [R1+0x890] ;  /* 0x00089000012c7983 */ /* 0x001ee20000300a00 */
[----:B------:R-:W-:Y:S01]  /*44b00*/  ISETP.LT.AND P0, PT, R28, UR4, !P0 ;  /* 0x000000041c007c0c */ /* 0x000fe2000c701270 */
[----:B------:R-:W-:Y:S01]  /*44b10*/  ULDC UR4, c[0x0][0x228] ;  /* 0x00008a0000047ab9 */ /* 0x000fe20000000800 */
[C---:B------:R-:W-:Y:S02]  /*44b20*/  PRMT R2, R23.reuse, 0x7771, RZ ;  /* 0x0000777117027816 */ /* 0x040fe400000000ff */
[C---:B------:R-:W-:Y:S01]  /*44b30*/  PRMT R0, R23.reuse, 0x7772, RZ ;  /* 0x0000777217007816 */ /* 0x040fe200000000ff */
[----:B--2---:R0:W-:Y:S04]  /*44b40*/  @P3 STG.E.U8 desc[UR20][R30.64], R3 ;  /* 0x000000031e003986 */ /* 0x0041e8000c101114 */
[----:B0-----:R-:W2:Y:S04]  /*44b50*/  LDL.LU.64 R30, [R1+0x888] ;  /* 0x00088800011e7983 */ /* 0x001ea80000300a00 */
[----:B------:R-:W2:Y:S04]  /*44b60*/  LDL.LU R22, [R1+0x148] ;  /* 0x0001480001167983 */ /* 0x000ea80000300800 */
[----:B----4-:R-:W-:Y:S04]  /*44b70*/  @P4 STG.E.U8 desc[UR20][R42.64], R2 ;  /* 0x000000022a004986 */ /* 0x010fe8000c101114 */
[----:B------:R0:W-:Y:S02]  /*44b80*/  @P5 STG.E.U8 desc[UR20][R26.64], R0 ;  /* 0x000000001a005986 */ /* 0x0001e4000c101114 */
[----:B0-----:R-:W-:-:S02]  /*44b90*/  PRMT R0, R23, 0x7773, RZ ;  /* 0x0000777317007816 */ /* 0x001fc400000000ff */
[----:B------:R-:W4:Y:S04]  /*44ba0*/  LDL.LU.64 R26, [R1+0x878] ;  /* 0x00087800011a7983 */ /* 0x000f280000300a00 */
[----:B------:R0:W-:Y:S04]  /*44bb0*/  @P0 STG.E.U8 desc[UR20][R20.64], R0 ;  /* 0x0000000014000986 */ /* 0x0001e8000c101114 */
[----:B0-----:R-:W4:Y:S01]  /*44bc0*/  LDL.LU.64 R20, [R1+0x870] ;  /* 0x0008700001147983 */ /* 0x001f220000300a00 */
[----:B------:R-:W-:Y:S02]  /*44bd0*/  ISETP.LT.AND P5, PT, R19, UR4, !P2 ;  /* 0x0000000413007c0c */ /* 0x000fe4000d7a1270 */
[----:B------:R-:W-:Y:S01]  /*44be0*/  ISETP.LT.AND P6, PT, R37, UR6, !P2 ;  /* 0x0000000625007c0c */ /* 0x000fe2000d7c1270 */
[----:B------:R-:W-:Y:S01]  /*44bf0*/  ULDC UR6, c[0x0][0x228] ;  /* 0x00008a0000067ab9 */ /* 0x000fe20000000800 */
[----:B------:R-:W-:-:S02]  /*44c00*/  PRMT R3, R41, 0x7770, RZ ;  /* 0x0000777029037816 */ /* 0x000fc400000000ff */
[----:B------:R-:W-:Y:S02]  /*44c10*/  PRMT R2, R41, 0x7771, RZ ;  /* 0x0000777129027816 */ /* 0x000fe400000000ff */
[----:B------:R-:W-:Y:S01]  /*44c20*/  ISETP.LT.AND P4, PT, R36, UR8, !P2 ;  /* 0x0000000824007c0c */ /* 0x000fe2000d781270 */
[----:B------:R-:W-:Y:S01]  /*44c30*/  VIADD R0, R18, 0xd ;  /* 0x0000000d12007836 */ /* 0x000fe20000000000 */
[----:B------:R-:W-:Y:S01]  /*44c40*/  ISETP.LT.AND P0, PT, R11, UR6, !P2 ;  /* 0x000000060b007c0c */ /* 0x000fe2000d701270 */
[----:B------:R-:W-:Y:S01]  /*44c50*/  ULDC UR4, c[0x0][0x22c] ;  /* 0x00008b0000047ab9 */ /* 0x000fe20000000800 */
[----:B------:R-:W-:Y:S01]  /*44c60*/  ULDC UR6, c[0x0][0x228] ;  /* 0x00008a0000067ab9 */ /* 0x000fe20000000800 */
[----:B------:R-:W-:Y:S01]  /*44c70*/  @P5 STG.E.U8 desc[UR20][R38.64], R3 ;  /* 0x0000000326005986 */ /* 0x000fe2000c101114 */
[----:B------:R-:W-:-:S03]  /*44c80*/  ULDC UR8, c[0x0][0x228] ;  /* 0x00008a0000087ab9 */ /* 0x000fc60000000800 */
[----:B------:R0:W-:Y:S01]  /*44c90*/  @P6 STG.E.U8 desc[UR20][R46.64], R2 ;  /* 0x000000022e006986 */ /* 0x0001e2000c101114 */
[----:B------:R-:W-:Y:S01]  /*44ca0*/  ISETP.GE.AND P3, PT, R0, UR4, PT ;  /* 0x0000000400007c0c */ /* 0x000fe2000bf66270 */
[----:B------:R-:W-:Y:S02]  /*44cb0*/  ULDC UR4, c[0x0][0x228] ;  /* 0x00008a0000047ab9 */ /* 0x000fe40000000800 */
[----:B0-----:R-:W4:Y:S01]  /*44cc0*/  LDL.LU.64 R46, [R1+0x868] ;  /* 0x00086800012e7983 */ /* 0x001f220000300a00 */
[----:B------:R-:W-:-:S03]  /*44cd0*/  PRMT R2, R41, 0x7772, RZ ;  /* 0x0000777229027816 */ /* 0x000fc600000000ff */
[----:B------:R-:W4:Y:S01]  /*44ce0*/  LDL.LU R23, [R1+0x48] ;  /* 0x0000480001177983 */ /* 0x000f220000300800 */
[----:B------:R-:W-:-:S03]  /*44cf0*/  PRMT R0, R41, 0x7773, RZ ;  /* 0x0000777329007816 */ /* 0x000fc600000000ff */
[----:B---3--:R0:W-:Y:S01]  /*44d00*/  @P0 STG.E.U8 desc[UR20][R44.64], R2 ;  /* 0x000000022c000986 */ /* 0x0081e2000c101114 */
[----:B------:R-:W-:Y:S01]  /*44d10*/  ISETP.LT.AND P6, PT, R25, UR4, !P2 ;  /* 0x0000000419007c0c */ /* 0x000fe2000d7c1270 */
[----:B------:R-:W-:Y:S02]  /*44d20*/  ULDC UR4, c[0x0][0x228] ;  /* 0x00008a0000047ab9 */ /* 0x000fe40000000800 */
[----:B0-----:R-:W3:Y:S04]  /*44d30*/  LDL.LU.64 R44, [R1+0x860] ;  /* 0x00086000012c7983 */ /* 0x001ee80000300a00 */
[----:B------:R-:W3:Y:S04]  /*44d40*/  LDL.LU.64 R38, [R1+0x858] ;  /* 0x0008580001267983 */ /* 0x000ee80000300a00 */
[----:B------:R-:W3:Y:S04]  /*44d50*/  LDL.LU.64 R40, [R1+0x850] ;  /* 0x0008500001287983 */ /* 0x000ee80000300a00 */
[----:B--2---:R0:W-:Y:S01]  /*44d60*/  @P4 STG.E.U8 desc[UR20][R30.64], R0 ;  /* 0x000000001e004986 */ /* 0x0041e2000c101114 */
[----:B------:R-:W-:Y:S01]  /*44d70*/  ISETP.LT.AND P4, PT, R29, UR4, !P2 ;  /* 0x000000041d007c0c */ /* 0x000fe2000d781270 */
[----:B------:R-:W-:-:S02]  /*44d80*/  ULDC UR4, c[0x0][0x22c] ;  /* 0x00008b0000047ab9 */ /* 0x000fc40000000800 */
[----:B0-----:R-:W2:Y:S01]  /*44d90*/  LDL.LU.64 R30, [R1+0x848] ;  /* 0x00084800011e7983 */ /* 0x001ea20000300a00 */
[----:B------:R-:W-:-:S05]  /*44da0*/  PRMT R2, R22, 0x7770, RZ ;  /* 0x0000777016027816 */ /* 0x000fca00000000ff */
[----:B----4-:R0:W-:Y:S02]  /*44db0*/  @P6 STG.E.U8 desc[UR20][R26.64], R2 ;  /* 0x000000021a006986 */ /* 0x0101e4000c101114 */
[----:B0-----:R-:W-:Y:S02]  /*44dc0*/  PRMT R2, R22, 0x7771, RZ ;  /* 0x0000777116027816 */ /* 0x001fe400000000ff */
[----:B------:R-:W4:Y:S04]  /*44dd0*/  LDL.LU R26, [R1+0x138] ;  /* 0x00013800011a7983 */ /* 0x000f280000300800 */
[----:B------:R0:W-:Y:S04]  /*44de0*/  @P4 STG.E.U8 desc[UR20][R20.64], R2 ;  /* 0x0000000214004986 */ /* 0x0001e8000c101114 */
[----:B0-----:R-:W4:Y:S01]  /*44df0*/  LDL.LU.64 R20, [R1+0x840] ;  /* 0x0008400001147983 */ /* 0x001f220000300a00 */
[----:B------:R-:W-:Y:S01]  /*44e00*/  ISETP.LT.AND P5, PT, R24, UR6, !P2 ;  /* 0x0000000618007c0c */ /* 0x000fe2000d7a1270 */
[----:B------:R-:W-:Y:S01]  /*44e10*/  VIADD R0, R18, 0xe ;  /* 0x0000000e12007836 */ /* 0x000fe20000000000 */
[----:B------:R-:W-:Y:S01]  /*44e20*/  ULDC UR6, c[0x0][0x228] ;  /* 0x00008a0000067ab9 */ /* 0x000fe20000000800 */
[----:B------:R-:W-:Y:S01]  /*44e30*/  PRMT R2, R22, 0x7773, RZ ;  /* 0x0000777316027816 */ /* 0x000fe200000000ff */
[----:B------:R-:W4:Y:S02]  /*44e40*/  LDL.LU.64 R42, [R1+0x828] ;  /* 0x00082800012a7983 */ /* 0x000f240000300a00 */
[----:B------:R-:W-:Y:S01]  /*44e50*/  ISETP.GE.AND P0, PT, R0, UR4, PT ;  /* 0x0000000400007c0c */ /* 0x000fe2000bf06270 */
[----:B------:R-:W-:Y:S01]  /*44e60*/  ULDC UR4, c[0x0][0x228] ;  /* 0x00008a0000047ab9 */ /* 0x000fe20000000800 */
[----:B------:R-:W-:-:S02]  /*44e70*/  PRMT R0, R22, 0x7772, RZ ;  /* 0x0000777216007816 */ /* 0x000fc400000000ff */
[----:B------:R-:W-:Y:S01]  /*44e80*/  ISETP.LT.AND P2, PT, R28, UR4, !P2 ;  /* 0x000000041c007c0c */ /* 0x000fe2000d741270 */
[----:B------:R-:W-:Y:S01]  /*44e90*/  ULDC UR4, c[0x0][0x228] ;  /* 0x00008a0000047ab9 */ /* 0x000fe20000000800 */
[----:B------:R-:W-:Y:S01]  /*44ea0*/  ISETP.LT.AND P6, PT, R19, UR6, !P3 ;  /* 0x0000000613007c0c */ /* 0x000fe2000dfc1270 */
[----:B------:R-:W-:Y:S01]  /*44eb0*/  ULDC UR6, c[0x0][0x228] ;  /* 0x00008a0000067ab9 */ /* 0x000fe20000000800 */
[----:B------:R0:W-:Y:S01]  /*44ec0*/  @P5 STG.E.U8 desc[UR20][R46.64], R0 ;  /* 0x000000002e005986 */ /* 0x0001e2000c101114 */
[----:B------:R-:W-:Y:S01]  /*44ed0*/  ISETP.LT.AND P5, PT, R37, UR4, !P3 ;  /* 0x0000000425007c0c */ /* 0x000fe2000dfa1270 */
[----:B------:R-:W-:Y:S02]  /*44ee0*/  ULDC UR4, c[0x0][0x228] ;  /* 0x00008a0000047ab9 */ /* 0x000fe40000000800 */
[----:B------:R-:W-:Y:S01]  /*44ef0*/  ISETP.LT.AND P4, PT, R11, UR4, !P3 ;  /* 0x000000040b007c0c */ /* 0x000fe2000df81270 */
[----:B------:R-:W-:Y:S01]  /*44f00*/  ULDC UR4, c[0x0][0x228] ;  /* 0x00008a0000047ab9 */ /* 0x000fe20000000800 */
[C---:B0-----:R-:W-:Y:S01]  /*44f10*/  PRMT R0, R23.reuse, 0x7770, RZ ;  /* 0x0000777017007816 */ /* 0x041fe200000000ff */
[----:B------:R-:W4:Y:S04]  /*44f20*/  LDL.LU.64 R46, [R1+0x820] ;  /* 0x00082000012e7983 */ /* 0x000f280000300a00 */
[----:B---3--:R0:W-:Y:S04]  /*44f30*/  @P2 STG.E.U8 desc[UR20][R44.64], R2 ;  /* 0x000000022c002986 */ /* 0x0081e8000c101114 */
[----:B------:R1:W-:Y:S01]  /*44f40*/  @P6 STG.E.U8 desc[UR20][R38.64], R0 ;  /* 0x0000000026006986 */ /* 0x0003e2000c101114 */
[----:B0-----:R-:W-:-:S03]  /*44f50*/  PRMT R2, R23, 0x7771, RZ ;  /* 0x0000777117027816 */ /* 0x001fc600000000ff */
[----:B------:R-:W3:Y:S01]  /*44f60*/  LDL.LU.64 R44, [R1+0x818] ;  /* 0x00081800012c7983 */ /* 0x000ee20000300a00 */
[----:B-1----:R-:W-:-:S03]  /*44f70*/  PRMT R0, R23, 0x7772, RZ ;  /* 0x0000777217007816 */ /* 0x002fc600000000ff */
[----:B------:R0:W-:Y:S01]  /*44f80*/  @P5 STG.E.U8 desc[UR20][R40.64], R2 ;  /* 0x0000000228005986 */ /* 0x0001e2000c101114 */
[----:B------:R-:W-:Y:S01]  /*44f90*/  ISETP.LT.AND P2, PT, R36, UR4, !P3 ;  /* 0x0000000424007c0c */ /* 0x000fe2000df41270 */
[----:B------:R-:W-:Y:S01]  /*44fa0*/  ULDC UR4, c[0x0][0x228] ;  /* 0x00008a0000047ab9 */ /* 0x000fe20000000800 */
[----:B0-----:R-:W-:Y:S01]  /*44fb0*/  PRMT R2, R23, 0x7773, RZ ;  /* 0x0000777317027816 */ /* 0x001fe200000000ff */
[----:B--2---:R0:W-:Y:S04]  /*44fc0*/  @P4 STG.E.U8 desc[UR20][R30.64], R0 ;  /* 0x000000001e004986 */ /* 0x0041e8000c101114 */
[----:B0-----:R-:W2:Y:S04]  /*44fd0*/  LDL.LU.64 R30, [R1+0x808] ;  /* 0x00080800011e7983 */ /* 0x001ea80000300a00 */
[----:B------:R-:W2:Y:S04]  /*44fe0*/  LDL.LU R23, [R1+0x16c] ;  /* 0x00016c0001177983 */ /* 0x000ea80000300800 */
[----:B------:R-:W2:Y:S04]  /*44ff0*/  LDL.LU.64 R38, [R1+0x800] ;  /* 0x0008000001267983 */ /* 0x000ea80000300a00 */
[----:B------:R-:W2:Y:S04]  /*45000*/  LDL.LU.64 R40, [R1+0x7f8] ;  /* 0x0007f80001287983 */ /* 0x000ea80000300a00 */
[----:B----4-:R0:W-:Y:S04]  /*45010*/  @P2 STG.E.U8 desc[UR20][R20.64], R2 ;  /* 0x0000000214002986 */ /* 0x0101e8000c101114 */
[----:B0-----:R-:W4:Y:S01]  /*45020*/  LDL.LU.64 R20, [R1+0x7f0] ;  /* 0x0007f00001147983 */ /* 0x001f220000300a00 */
[----:B------:R-:W-:Y:S01]  /*45030*/  ISETP.LT.AND P6, PT, R25, UR6, !P3 ;  /* 0x0000000619007c0c */ /* 0x000fe2000dfc1270 */
[----:B------:R-:W-:Y:S01]  /*45040*/  VIADD R3, R18, 0xf ;  /* 0x0000000f12037836 */ /* 0x000fe20000000000 */
[----:B------:R-:W-:Y:S01]  /*45050*/  ULDC UR6, c[0x0][0x228] ;  /* 0x00008a0000067ab9 */ /* 0x000fe20000000800 */
[----:B------:R-:W-:Y:S01]  /*45060*/  ISETP.LT.AND P4, PT, R29, UR4, !P3 ;  /* 0x000000041d007c0c */ /* 0x000fe2000df81270 */
[----:B------:R-:W-:Y:S01]  /*45070*/  ULDC UR4, c[0x0][0x22c] ;  /* 0x00008b0000047ab9 */ /* 0x000fe20000000800 */
[----:B------:R-:W-:Y:S01]  /*45080*/  ISETP.LT.AND P5, PT, R24, UR6, !P3 ;  /* 0x0000000618007c0c */ /* 0x000fe2000dfa1270 */
[----:B------:R-:W4:Y:S01]  /*45090*/  LDL.LU R27, [R1+0x14c] ;  /* 0x00014c00011b7983 */ /* 0x000f220000300800 */
[C---:B------:R-:W-:Y:S01]  /*450a0*/  PRMT R0, R26.reuse, 0x7770, RZ ;  /* 0x000077701a007816 */ /* 0x040fe200000000ff */
[----:B------:R-:W-:Y:S01]  /*450b0*/  ULDC UR6, c[0x0][0x228] ;  /* 0x00008a0000067ab9 */ /* 0x000fe20000000800 */
[----:B------:R-:W-:Y:S01]  /*450c0*/  ISETP.GE.AND P2, PT, R3, UR4, PT ;  /* 0x0000000403007c0c */ /* 0x000fe2000bf46270 */
[----:B------:R-:W-:Y:S01]  /*450d0*/  ULDC UR4, c[0x0][0x228] ;  /* 0x00008a0000047ab9 */ /* 0x000fe20000000800 */
[----:B------:R-:W-:Y:S01]  /*450e0*/  PRMT R2, R26, 0x7771, RZ ;  /* 0x000077711a027816 */ /* 0x000fe200000000ff */
[----:B------:R-:W4:Y:S01]  /*450f0*/  LDL.LU R22, [R1+0x4c] ;  /* 0x00004c0001167983 */ /* 0x000f220000300800 */
[----:B------:R-:W-:Y:S01]  /*45100*/  ISETP.LT.AND P3, PT, R28, UR4, !P3 ;  /* 0x000000041c007c0c */ /* 0x000fe2000df61270 */
[----:B------:R-:W-:-:S02]  /*45110*/  ULDC UR4, c[0x0][0x228] ;  /* 0x00008a0000047ab9 */ /* 0x000fc40000000800 */
[----:B------:R0:W-:Y:S04]  /*45120*/  @P6 STG.E.U8 desc[UR20][R42.64], R0 ;  /* 0x000000002a006986 */ /* 0x0001e8000c101114 */
[----:B------:R1:W-:Y:S01]  /*45130*/  @P4 STG.E.U8 desc[UR20][R46.64], R2 ;  /* 0x000000022e004986 */ /* 0x0003e2000c101114 */
[----:B0-----:R-:W-:-:S03]  /*45140*/  PRMT R0, R26, 0x7772, RZ ;  /* 0x000077721a007816 */ /* 0x001fc600000000ff */
[----:B-1----:R-:W4:Y:S04]  /*45150*/  LDL.LU.64 R46, [R1+0x7e8] ;  /* 0x0007e800012e7983 */ /* 0x002f280000300a00 */
[----:B---3--:R0:W-:Y:S02]  /*45160*/  @P5 STG.E.U8 desc[UR20][R44.64], R0 ;  /* 0x000000002c005986 */ /* 0x0081e4000c101114 */
[----:B0-----:R-:W-:Y:S02]  /*45170*/  PRMT R0, R26, 0x7773, RZ ;  /* 0x000077731a007816 */ /* 0x001fe400000000ff */
[----:B------:R-:W3:Y:S01]  /*45180*/  LDL.LU.64 R44, [R1+0x7d0] ;  /* 0x0007d000012c7983 */ /* 0x000ee20000300a00 */
[----:B------:R-:W-:Y:S01]  /*45190*/  ISETP.LT.AND P5, PT, R37, UR6, !P0 ;  /* 0x0000000625007c0c */ /* 0x000fe2000c7a1270 */
[----:B------:R-:W-:Y:S01]  /*451a0*/  ULDC UR6, c[0x0][0x228] ;  /* 0x00008a0000067ab9 */ /* 0x000fe20000000800 */
[----:B------:R-:W-:Y:S01]  /*451b0*/  ISETP.LT.AND P6, PT, R19, UR4, !P0 ;  /* 0x0000000413007c0c */ /* 0x000fe2000c7c1270 */
[----:B------:R-:W-:Y:S01]  /*451c0*/  VIADD R2, R18, 0x10 ;  /* 0x0000001012027836 */ /* 0x000fe20000000000 */
[----:B------:R-:W-:Y:S01]  /*451d0*/  ISETP.LT.AND P4, PT, R11, UR6, !P0 ;  /* 0x000000060b007c0c */ /* 0x000fe2000c781270 */
[----:B------:R-:W-:Y:S01]  /*451e0*/  ULDC UR4, c[0x0][0x22c] ;  /* 0x00008b0000047ab9 */ /* 0x000fe20000000800 */
[----:B------:R-:W-:Y:S01]  /*451f0*/  ULDC UR6, c[0x0][0x228] ;  /* 0x00008a0000067ab9 */ /* 0x000fe20000000800 */
[----:B--2---:R0:W-:Y:S04]  /*45200*/  @P3 STG.E.U8 desc[UR20][R30.64], R0 ;  /* 0x000000001e003986 */ /* 0x0041e8000c101114 */
[----:B0-----:R-:W2:Y:S01]  /*45210*/  LDL.LU.64 R30, [R1+0x7c8] ;  /* 0x0007c800011e7983 */ /* 0x001ea20000300a00 */
[----:B------:R-:W-:Y:S01]  /*45220*/  ISETP.GE.AND P3, PT, R2, UR4, PT ;  /* 0x0000000402007c0c */ /* 0x000fe2000bf66270 */
[----:B------:R-:W-:Y:S01]  /*45230*/  ULDC UR4, c[0x0][0x228] ;  /* 0x00008a0000047ab9 */ /* 0x000fe20000000800 */
[----:B------:R-:W-:-:S02]  /*45240*/  PRMT R2, R23, 0x7770, RZ ;  /* 0x0000777017027816 */ /* 0x000fc400000000ff */
[C---:B------:R-:W-:Y:S02]  /*45250*/  PRMT R3, R23.reuse, 0x7771, RZ ;  /* 0x0000777117037816 */ /* 0x040fe400000000ff */
[C---:B------:R-:W-:Y:S01]  /*45260*/  PRMT R0, R23.reuse, 0x7772, RZ ;  /* 0x0000777217007816 */ /* 0x040fe200000000ff */
[----:B------:R-:W-:Y:S01]  /*45270*/  @P6 STG.E.U8 desc[UR20][R38.64], R2 ;  /* 0x0000000226006986 */ /* 0x000fe2000c101114 */
[----:B------:R-:W-:-:S03]  /*45280*/  PRMT R54, R23, 0x7773, RZ ;  /* 0x0000777317367816 */ /* 0x000fc600000000ff */
[----:B------:R-:W-:Y:S04]  /*45290*/  @P5 STG.E.U8 desc[UR20][R40.64], R3 ;  /* 0x0000000328005986 */ /* 0x000fe8000c101114 */
[----:B------:R-:W2:Y:S04]  /*452a0*/  LDL.LU R23, [R1+0x13c] ;  /* 0x00013c0001177983 */ /* 0x000ea80000300800 */
[----:B----4-:R0:W-:Y:S04]  /*452b0*/  @P4 STG.E.U8 desc[UR20][R20.64], R0 ;  /* 0x0000000014004986 */ /* 0x0101e8000c101114 */
[----:B0-----:R-:W4:Y:S01]  /*452c0*/  LDL.LU.64 R20, [R1+0x7c0] ;  /* 0x0007c00001147983 */ /* 0x001f220000300a00 */
[----:B------:R-:W-:Y:S01]  /*452d0*/  ISETP.LT.AND P4, PT, R36, UR4, !P0 ;  /* 0x0000000424007c0c */ /* 0x000fe2000c781270 */
[----:B------:R-:W-:Y:S01]  /*452e0*/  ULDC UR4, c[0x0][0x228] ;  /* 0x00008a0000047ab9 */ /* 0x000fe20000000800 */
[----:B------:R-:W-:Y:S01]  /*452f0*/  ISETP.LT.AND P5, PT, R29, UR6, !P0 ;  /* 0x000000061d007c0c */ /* 0x000fe2000c7a1270 */
[----:B------:R-:W4:Y:S01]  /*45300*/  LDL.LU.64 R38, [R1+0x7b8] ;  /* 0x0007b80001267983 */ /* 0x000f220000300a00 */
[----:B------:R-:W-:Y:S01]  /*45310*/  ISETP.LT.AND P6, PT, R25, UR4, !P0 ;  /* 0x0000000419007c0c */ /* 0x000fe2000c7c1270 */
[----:B------:R-:W-:Y:S01]  /*45320*/  ULDC UR4, c[0x0][0x228] ;  /* 0x00008a0000047ab9 */ /* 0x000fe20000000800 */
[C---:B------:R-:W-:Y:S01]  /*45330*/  PRMT R0, R27.reuse, 0x7770, RZ ;  /* 0x000077701b007816 */ /* 0x040fe200000000ff */
[----:B------:R-:W4:Y:S01]  /*45340*/  LDL.LU.64 R42, [R1+0x7b0] ;  /* 0x0007b000012a7983 */ /* 0x000f220000300a00 */
[C---:B------:R-:W-:Y:S01]  /*45350*/  PRMT R2, R27.reuse, 0x7771, RZ ;  /* 0x000077711b027816 */ /* 0x040fe200000000ff */
[----:B------:R-:W-:Y:S01]  /*45360*/  ULDC UR6, c[0x0][0x228] ;  /* 0x00008a0000067ab9 */ /* 0x000fe20000000800 */
[----:B------:R-:W-:-:S02]  /*45370*/  PRMT R61, R27, 0x7773, RZ ;  /* 0x000077731b3d7816 */ /* 0x000fc400000000ff */
[----:B------:R-:W-:Y:S02]  /*45380*/  PRMT R60, R27, 0x7772, RZ ;  /* 0x000077721b3c7816 */ /* 0x000fe400000000ff */
[----:B------:R-:W4:Y:S04]  /*45390*/  LDL.LU.64 R26, [R1+0x7a8] ;  /* 0x0007a800011a7983 */ /* 0x000f280000300a00 */
[----:B------:R-:W4:Y:S04]  /*453a0*/  LDL.LU.64 R40, [R1+0x7a0] ;  /* 0x0007a00001287983 */ /* 0x000f280000300a00 */
[----:B------:R-:W-:Y:S01]  /*453b0*/  @P4 STG.E.U8 desc[UR20][R46.64], R54 ;  /* 0x000000362e004986 */ /* 0x000fe2000c101114 */
[----:B------:R-:W-:Y:S01]  /*453c0*/  ISETP.LT.AND P4, PT, R24, UR4, !P0 ;  /* 0x0000000418007c0c */ /* 0x000fe2000c781270 */
[----:B------:R-:W-:-:S02]  /*453d0*/  ULDC UR4, c[0x0][0x228] ;  /* 0x00008a0000047ab9 */ /* 0x000fc40000000800 */
[----:B---3--:R-:W-:Y:S01]  /*453e0*/  @P6 STG.E.U8 desc[UR20][R44.64], R0 ;  /* 0x000000002c006986 */ /* 0x008fe2000c101114 */
[C---:B------:R-:W-:Y:S02]  /*453f0*/  PRMT R59, R22.reuse, 0x7773, RZ ;  /* 0x00007773163b7816 */ /* 0x040fe400000000ff */
[C---:B------:R-:W-:Y:S02]  /*45400*/  PRMT R58, R22.reuse, 0x7772, RZ ;  /* 0x00007772163a7816 */ /* 0x040fe400000000ff */
[C---:B------:R-:W-:Y:S02]  /*45410*/  PRMT R56, R22.reuse, 0x7771, RZ ;  /* 0x0000777116387816 */ /* 0x040fe400000000ff */
[----:B------:R-:W-:Y:S01]  /*45420*/  PRMT R55, R22, 0x7770, RZ ;  /* 0x0000777016377816 */ /* 0x000fe200000000ff */
[----:B--2---:R0:W-:Y:S04]  /*45430*/  @P5 STG.E.U8 desc[UR20][R30.64], R2 ;  /* 0x000000021e005986 */ /* 0x0041e8000c101114 */
[----:B0-----:R-:W2:Y:S01]  /*45440*/  LDL.LU.64 R30, [R1+0x798] ;  /* 0x00079800011e7983 */ /* 0x001ea20000300a00 */
[----:B------:R-:W-:-:S02]  /*45450*/  PRMT R54, R23, 0x7773, RZ ;  /* 0x0000777317367816 */ /* 0x000fc400000000ff */
[C---:B------:R-:W-:Y:S02]  /*45460*/  PRMT R3, R23.reuse, 0x7772, RZ ;  /* 0x0000777217037816 */ /* 0x040fe400000000ff */
[C---:B------:R-:W-:Y:S02]  /*45470*/  PRMT R2, R23.reuse, 0x7771, RZ ;  /* 0x0000777117027816 */ /* 0x040fe400000000ff */
[----:B------:R-:W-:Y:S02]  /*45480*/  PRMT R0, R23, 0x7770, RZ ;  /* 0x0000777017007816 */ /* 0x000fe400000000ff */
[----:B------:R-:W3:Y:S04]  /*45490*/  LDL.LU.64 R22, [R1+0x778] ;  /* 0x0007780001167983 */ /* 0x000ee80000300a00 */
[----:B----4-:R0:W-:Y:S04]  /*454a0*/  @P4 STG.E.U8 desc[UR20][R20.64], R60 ;  /* 0x0000003c14004986 */ /* 0x0101e8000c101114 */
[----:B0-----:R-:W4:Y:S04]  /*454b0*/  LDL.LU.64 R20, [R1+0x770] ;  /* 0x0007700001147983 */ /* 0x001f280000300a00 */
[----:B------:R-:W4:Y:S01]  /*454c0*/  LDL.LU.64 R46, [R1+0x768] ;  /* 0x00076800012e7983 */ /* 0x000f220000300a00 */
[----:B------:R-:W-:Y:S01]  /*454d0*/  ISETP.LT.AND P0, PT, R28, UR4, !P0 ;  /* 0x000000041c007c0c */ /* 0x000fe2000c701270 */
[----:B------:R-:W-:Y:S01]  /*454e0*/  ULDC UR4, c[0x0][0x228] ;  /* 0x00008a0000047ab9 */ /* 0x000fe20000000800 */
[----:B------:R-:W-:Y:S01]  /*454f0*/  ISETP.LT.AND P5, PT, R19, UR6, !P2 ;  /* 0x0000000613007c0c */ /* 0x000fe2000d7a1270 */
[----:B------:R-:W-:Y:S01]  /*45500*/  ULDC UR6, c[0x0][0x228] ;  /* 0x00008a0000067ab9 */ /* 0x000fe20000000800 */
[----:B------:R-:W-:Y:S01]  /*45510*/  ISETP.LT.AND P6, PT, R37, UR4, !P2 ;  /* 0x0000000425007c0c */ /* 0x000fe2000d7c1270 */
[----:B------:R-:W-:Y:S01]  /*45520*/  ULDC UR4, c[0x0][0x228] ;  /* 0x00008a0000047ab9 */ /* 0x000fe20000000800 */
[----:B------:R-:W4:Y:S01]  /*45530*/  LDL.LU R44, [R1+0xe0] ;  /* 0x0000e000012c7983 */ /* 0x000f220000300800 */
[----:B------:R-:W-:Y:S01]  /*45540*/  ISETP.LT.AND P4, PT, R11, UR4, !P2 ;  /* 0x000000040b007c0c */ /* 0x000fe2000d781270 */
[----:B------:R-:W-:-:S05]  /*45550*/  ULDC UR4, c[0x0][0x228] ;  /* 0x00008a0000047ab9 */ /* 0x000fca0000000800 */
[----:B------:R0:W-:Y:S01]  /*45560*/  @P0 STG.E.U8 desc[UR20][R38.64], R61 ;  /* 0x0000003d26000986 */ /* 0x0001e2000c101114 */
[----:B------:R-:W-:Y:S01]  /*45570*/  ISETP.LT.AND P0, PT, R36, UR6, !P2 ;  /* 0x0000000624007c0c */ /* 0x000fe2000d701270 */
[----:B------:R-:W-:Y:S02]  /*45580*/  ULDC UR6, c[0x0][0x228] ;  /* 0x00008a0000067ab9 */ /* 0x000fe40000000800 */
[----:B------:R1:W-:Y:S04]  /*45590*/  @P5 STG.E.U8 desc[UR20][R42.64], R55 ;  /* 0x000000372a005986 */ /* 0x0003e8000c101114 */
[----:B------:R1:W-:Y:S04]  /*455a0*/  @P6 STG.E.U8 desc[UR20][R26.64], R56 ;  /* 0x000000381a006986 */ /* 0x0003e8000c101114 */
[----:B0-----:R-:W4:Y:S04]  /*455b0*/  LDL.LU.64 R60, [R1+0x750] ;  /* 0x00075000013c7983 */ /* 0x001f280000300a00 */
[----:B------:R-:W4:Y:S04]  /*455c0*/  LDL.LU.64 R38, [R1+0x748] ;  /* 0x0007480001267983 */ /* 0x000f280000300a00 */
[----:B-1----:R-:W4:Y:S04]  /*455d0*/  LDL.LU.64 R42, [R1+0x1768] ;  /* 0x00176800012a7983 */ /* 0x002f280000300a00 */
[----:B------:R-:W-:Y:S04]  /*455e0*/  @P4 STG.E.U8 desc[UR20][R40.64], R58 ;  /* 0x0000003a28004986 */ /* 0x000fe8000c101114 */
[----:B------:R-:W4:Y:S01]  /*455f0*/  LDL.LU.64 R26, [R1+0x740] ;  /* 0x00074000011a7983 */ /* 0x000f220000300a00 */
[----:B------:R-:W-:Y:S01]  /*45600*/  ISETP.LT.AND P6, PT, R25, UR4, !P2 ;  /* 0x0000000419007c0c */ /* 0x000fe2000d7c1270 */
[----:B------:R-:W-:Y:S01]  /*45610*/  ULDC UR4, c[0x0][0x228] ;  /* 0x00008a0000047ab9 */ /* 0x000fe20000000800 */
[----:B------:R-:W-:Y:S01]  /*45620*/  ISETP.LT.AND P5, PT, R29, UR6, !P2 ;  /* 0x000000061d007c0c */ /* 0x000fe2000d7a1270 */
[----:B------:R-:W-:Y:S01]  /*45630*/  ULDC UR6, c[0x0][0x228] ;  /* 0x00008a0000067ab9 */ /* 0x000fe20000000800 */
[----:B------:R-:W-:Y:S01]  /*45640*/  ISETP.LT.AND P4, PT, R24, UR4, !P2 ;  /* 0x0000000418007c0c */ /* 0x000fe2000d781270 */
[----:B------:R-:W-:Y:S01]  /*45650*/  ULDC UR4, c[0x0][0x228] ;  /* 0x00008a0000047ab9 */ /* 0x000fe20000000800 */
[----:B--2---:R0:W-:Y:S04]  /*45660*/  @P0 STG.E.U8 desc[UR20][R30.64], R59 ;  /* 0x0000003b1e000986 */ /* 0x0041e8000c101114 */
[----:B0-----:R-:W2:Y:S04]  /*45670*/  LDL.LU.64 R58, [R1+0x758] ;  /* 0x00075800013a7983 */ /* 0x001ea80000300a00 */
[----:B------:R-:W2:Y:S04]  /*45680*/  LDL.LU.64 R40, [R1+0x738] ;  /* 0x0007380001287983 */ /* 0x000ea80000300a00 */
[----:B------:R-:W2:Y:S04]  /*45690*/  LDL.LU.64 R30, [R1+0x730] ;  /* 0x00073000011e7983 */ /* 0x000ea80000300a00 */
[----:B------:R-:W2:Y:S04]  /*456a0*/  LDL.LU R45, [R1+0xd0] ;  /* 0x0000d000012d7983 */ /* 0x000ea80000300800 */
[----:B---3--:R0:W-:Y:S04]  /*456b0*/  @P6 STG.E.U8 desc[UR20][R22.64], R0 ;  /* 0x0000000016006986 */ /* 0x0081e8000c101114 */
[----:B0-----:R-:W3:Y:S04]  /*456c0*/  LDL.LU.64 R22, [R1+0x1760] ;  /* 0x0017600001167983 */ /* 0x001ee80000300a00 */
[----:B----4-:R0:W-:Y:S04]  /*456d0*/  @P5 STG.E.U8 desc[UR20][R20.64], R2 ;  /* 0x0000000214005986 */ /* 0x0101e8000c101114 */
[----:B------:R1:W-:Y:S04]  /*456e0*/  @P4 STG.E.U8 desc[UR20][R46.64], R3 ;  /* 0x000000032e004986 */ /* 0x0003e8000c101114 */
[----:B0-----:R-:W4:Y:S04]  /*456f0*/  LDL.LU.64 R20, [R1+0x1758] ;  /* 0x0017580001147983 */ /* 0x001f280000300a00 */
[----:B-1----:R-:W3:Y:S01]  /*45700*/  LDL.LU.64 R46, [R1+0x728] ;  /* 0x00072800012e7983 */ /* 0x002ee20000300a00 */
[----:B------:R-:W-:Y:S01]  /*45710*/  ISETP.LT.AND P2, PT, R28, UR4, !P2 ;  /* 0x000000041c007c0c */ /* 0x000fe2000d741270 */
[----:B------:R-:W-:Y:S01]  /*45720*/  ULDC UR4, c[0x0][0x228] ;  /* 0x00008a0000047ab9 */ /* 0x000fe20000000800 */
[----:B------:R-:W-:Y:S01]  /*45730*/  ISETP.LT.AND P0, PT, R19, UR6, !P3 ;  /* 0x0000000613007c0c */ /* 0x000fe2000df01270 */
[----:B------:R-:W-:Y:S01]  /*45740*/  ULDC UR6, c[0x0][0x228] ;  /* 0x00008a0000067ab9 */ /* 0x000fe20000000800 */
[----:B------:R-:W-:Y:S01]  /*45750*/  ISETP.LT.AND P6, PT, R37, UR4, !P3 ;  /* 0x0000000425007c0c */ /* 0x000fe2000dfc1270 */
[----:B------:R-:W-:Y:S01]  /*45760*/  ULDC UR4, c[0x0][0x228] ;  /* 0x00008a0000047ab9 */ /* 0x000fe20000000800 */
[----:B------:R-:W-:-:S02]  /*45770*/  PRMT R2, R44, 0x7770, RZ ;  /* 0x000077702c027816 */ /* 0x000fc400000000ff */
[----:B------:R-:W-:Y:S01]  /*45780*/  ISETP.LT.AND P4, PT, R11, UR4, !P3 ;  /* 0x000000040b007c0c */ /* 0x000fe2000df81270 */
[----:B------:R-:W-:Y:S01]  /*45790*/  ULDC UR4, c[0x0][0x228] ;  /* 0x00008a0000047ab9 */ /* 0x000fe20000000800 */
[----:B------:R-:W-:Y:S02]  /*457a0*/  PRMT R0, R44, 0x7771, RZ ;  /* 0x000077712c007816 */ /* 0x000fe400000000ff */
[----:B------:R-:W-:Y:S01]  /*457b0*/  ISETP.LT.AND P5, PT, R25, UR6, !P3 ;  /* 0x0000000619007c0c */ /* 0x000fe2000dfa1270 */
[----:B------:R-:W-:Y:S01]  /*457c0*/  ULDC UR6, c[0x0][0x228] ;  /* 0x00008a0000067ab9 */ /* 0x000fe20000000800 */
[----:B--2---:R-:W-:Y:S04]  /*457d0*/  @P2 STG.E.U8 desc[UR20][R58.64], R54 ;  /* 0x000000363a002986 */ /* 0x004fe8000c101114 */
[----:B------:R-:W-:Y:S04]  /*457e0*/  @P0 STG.E.U8 desc[UR20][R60.64], R2 ;  /* 0x000000023c000986 */ /* 0x000fe8000c101114 */
[----:B------:R0:W-:Y:S01]  /*457f0*/  @P6 STG.E.U8 desc[UR20][R38.64], R0 ;  /* 0x0000000026006986 */ /* 0x0001e2000c101114 */
[----:B------:R-:W-:Y:S01]  /*45800*/  ISETP.LT.AND P2, PT, R36, UR4, !P3 ;  /* 0x0000000424007c0c */ /* 0x000fe2000df41270 */
[----:B------:R-:W-:Y:S01]  /*45810*/  ULDC UR4, c[0x0][0x22c] ;  /* 0x00008b0000047ab9 */ /* 0x000fe20000000800 */
[----:B------:R-:W-:Y:S01]  /*45820*/  ISETP.LT.AND P6, PT, R29, UR6, !P3 ;  /* 0x000000061d007c0c */ /* 0x000fe2000dfc1270 */
[----:B------:R-:W-:Y:S01]  /*45830*/  ULDC UR6, c[0x0][0x228] ;  /* 0x00008a0000067ab9 */ /* 0x000fe20000000800 */
[----:B0-----:R-:W-:-:S05]  /*45840*/  PRMT R0, R44, 0x7772, RZ ;  /* 0x000077722c007816 */ /* 0x001fca00000000ff */
[----:B------:R0:W-:Y:S01]  /*45850*/  @P4 STG.E.U8 desc[UR20][R26.64], R0 ;  /* 0x000000001a004986 */ /* 0x0001e2000c101114 */
[----:B------:R-:W-:Y:S01]  /*45860*/  ISETP.LT.AND P4, PT, R24, UR6, !P3 ;  /* 0x0000000618007c0c */ /* 0x000fe2000df81270 */
[----:B------:R-:W-:Y:S01]  /*45870*/  ULDC UR6, c[0x0][0x228] ;  /* 0x00008a0000067ab9 */ /* 0x000fe20000000800 */
[----:B------:R-:W-:Y:S01]  /*45880*/  PRMT R2, R44, 0x7773, RZ ;  /* 0x000077732c027816 */ /* 0x000fe200000000ff */
[----:B0-----:R-:W-:Y:S01]  /*45890*/  VIADD R0, R18, 0x11 ;  /* 0x0000001112007836 */ /* 0x001fe20000000000 */
[----:B------:R-:W2:Y:S04]  /*458a0*/  LDL.LU.64 R26, [R1+0x710] ;  /* 0x00071000011a7983 */ /* 0x000ea80000300a00 */
[----:B------:R-:W-:Y:S01]  /*458b0*/  ISETP.GE.AND P0, PT, R0, UR4, PT ;  /* 0x0000000400007c0c */ /* 0x000fe2000bf06270 */
[----:B------:R0:W-:Y:S01]  /*458c0*/  @P2 STG.E.U8 desc[UR20][R40.64], R2 ;  /* 0x0000000228002986 */ /* 0x0001e2000c101114 */
[----:B------:R-:W-:Y:S01]  /*458d0*/  PRMT R0, R45, 0x7770, RZ ;  /* 0x000077702d007816 */ /* 0x000fe200000000ff */
[----:B------:R-:W-:-:S04]  /*458e0*/  ULDC UR4, c[0x0][0x228] ;  /* 0x00008a0000047ab9 */ /* 0x000fc80000000800 */
[----:B------:R1:W-:Y:S01]  /*458f0*/  @P5 STG.E.U8 desc[UR20][R30.64], R0 ;  /* 0x000000001e005986 */ /* 0x0003e2000c101114 */
[C---:B0-----:R-:W-:Y:S02]  /*45900*/  PRMT R2, R45.reuse, 0x7771, RZ ;  /* 0x000077712d027816 */ /* 0x041fe400000000ff */
[----:B-1----:R-:W-:Y:S01]  /*45910*/  PRMT R0, R45, 0x7772, RZ ;  /* 0x000077722d007816 */ /* 0x002fe200000000ff */
[----:B------:R-:W2:Y:S04]  /*45920*/  LDL.LU.64 R30, [R1+0x708] ;  /* 0x00070800011e7983 */ /* 0x000ea80000300a00 */
[----:B------:R-:W2:Y:S04]  /*45930*/  LDL.LU.64 R54, [R1+0x700] ;  /* 0x0007000001367983 */ /* 0x000ea80000300a00 */
[----:B---3--:R-:W-:Y:S04]  /*45940*/  @P6 STG.E.U8 desc[UR20][R46.64], R2 ;  /* 0x000000022e006986 */ /* 0x008fe8000c101114 */
[----:B------:R-:W3:Y:S04]  /*45950*/  LDL.LU.64 R40, [R1+0x6f8] ;  /* 0x0006f80001287983 */ /* 0x000ee80000300a00 */
[----:B----4-:R0:W-:Y:S04]  /*45960*/  @P4 STG.E.U8 desc[UR20][R20.64], R0 ;  /* 0x0000000014004986 */ /* 0x0101e8000c101114 */
[----:B0-----:R-:W4:Y:S04]  /*45970*/  LDL.LU.64 R20, [R1+0x1750] ;  /* 0x0017500001147983 */ /* 0x001f280000300a00 */
[----:B------:R-:W3:Y:S01]  /*45980*/  LDL.LU.64 R46, [R1+0x6f0] ;  /* 0x0006f000012e7983 */ /* 0x000ee20000300a00 */
[----:B------:R-:W-:Y:S01]  /*45990*/  ISETP.LT.AND P3, PT, R28, UR4, !P3 ;  /* 0x000000041c007c0c */ /* 0x000fe2000df61270 */
[----:B------:R-:W-:-:S02]  /*459a0*/  ULDC UR4, c[0x0][0x228] ;  /* 0x00008a0000047ab9 */ /* 0x000fc40000000800 */
[----:B------:R-:W3:Y:S01]  /*459b0*/  LDL.LU R44, [R1+0xc0] ;  /* 0x0000c000012c7983 */ /* 0x000ee20000300800 */
[----:B------:R-:W-:Y:S01]  /*459c0*/  ISETP.LT.AND P6, PT, R19, UR4, !P0 ;  /* 0x0000000413007c0c */ /* 0x000fe2000c7c1270 */
[----:B------:R-:W-:Y:S01]  /*459d0*/  VIADD R2, R18, 0x12 ;  /* 0x0000001212027836 */ /* 0x000fe20000000000 */
[----:B------:R-:W-:Y:S01]  /*459e0*/  PRMT R0, R45, 0x7773, RZ ;  /* 0x000077732d007816 */ /* 0x000fe200000000ff */
[----:B------:R-:W3:Y:S01]  /*459f0*/  LDL.LU.64 R58, [R1+0x6e0] ;  /* 0x0006e000013a7983 */ /* 0x000ee20000300a00 */
[----:B------:R-:W-:Y:S01]  /*45a00*/  ULDC UR4, c[0x0][0x22c] ;  /* 0x00008b0000047ab9 */ /* 0x000fe20000000800 */
[----:B------:R-:W-:Y:S01]  /*45a10*/  ISETP.LT.AND P5, PT, R37, UR6, !P0 ;  /* 0x0000000625007c0c */ /* 0x000fe2000c7a1270 */
[----:B------:R-:W-:Y:S01]  /*45a20*/  ULDC UR6, c[0x0][0x228] ;  /* 0x00008a0000067ab9 */ /* 0x000fe20000000800 */
[----:B------:R-:W-:Y:S01]  /*45a30*/  ISETP.GE.AND P2, PT, R2, UR4, PT ;  /* 0x0000000402007c0c */ /* 0x000fe2000bf46270 */
[----:B------:R-:W-:Y:S01]  /*45a40*/  ULDC UR4, c[0x0][0x228] ;  /* 0x00008a0000047ab9 */ /* 0x000fe20000000800 */
[----:B------:R-:W-:Y:S01]  /*45a50*/  ISETP.LT.AND P4, PT, R11, UR8, !P0 ;  /* 0x000000080b007c0c */ /* 0x000fe2000c781270 */
[----:B------:R-:W-:Y:S01]  /*45a60*/  ULDC UR8, c[0x0][0x228] ;  /* 0x00008a0000087ab9 */ /* 0x000fe20000000800 */
[----:B--2---:R0:W-:Y:S04]  /*45a70*/  @P3 STG.E.U8 desc[UR20][R26.64], R0 ;  /* 0x000000001a003986 */ /* 0x0041e8000c101114 */
[----:B0-----:R-:W2:Y:S04]  /*45a80*/  LDL.LU.64 R26, [R1+0x6d8] ;  /* 0x0006d800011a7983 */ /* 0x001ea80000300a00 */
[----:B------:R-:W2:Y:S04]  /*45a90*/  LDL.LU.64 R60, [R1+0x6d0] ;  /* 0x0006d000013c7983 */ /* 0x000ea80000300a00 */
[----:B------:R-:W2:Y:S04]  /*45aa0*/  LDL.LU.64 R38, [R1+0x6a0] ;  /* 0x0006a00001267983 */ /* 0x000ea80000300a00 */
[----:B------:R-:W2:Y:S01]  /*45ab0*/  LDL.LU R45, [R1+0xe4] ;  /* 0x0000e400012d7983 */ /* 0x000ea20000300800 */
[----:B------:R-:W-:Y:S01]  /*45ac0*/  ISETP.LT.AND P3, PT, R36, UR4, !P0 ;  /* 0x0000000424007c0c */ /* 0x000fe2000c761270 */
[----:B------:R-:W-:Y:S01]  /*45ad0*/  ULDC UR4, c[0x0][0x228] ;  /* 0x00008a0000047ab9 */ /* 0x000fe20000000800 */
[----:B----4-:R-:W-:-:S05]  /*45ae0*/  PRMT R3, R20, 0x7770, RZ ;  /* 0x0000777014037816 */ /* 0x010fca00000000ff */
[----:B------:R0:W-:Y:S04]  /*45af0*/  @P6 STG.E.U8 desc[UR20][R30.64], R3 ;  /* 0x000000031e006986 */ /* 0x0001e8000c101114 */
[----:B0-----:R-:W4:Y:S01]  /*45b00*/  LDL.LU.64 R30, [R1+0x698] ;  /* 0x00069800011e7983 */ /* 0x001f220000300a00 */
[C---:B------:R-:W-:Y:S02]  /*45b10*/  PRMT R2, R20.reuse, 0x7771, RZ ;  /* 0x0000777114027816 */ /* 0x040fe400000000ff */
[C---:B------:R-:W-:Y:S02]  /*45b20*/  PRMT R0, R20.reuse, 0x7772, RZ ;  /* 0x0000777214007816 */ /* 0x040fe400000000ff */
[----:B------:R-:W-:Y:S01]  /*45b30*/  PRMT R20, R20, 0x7773, RZ ;  /* 0x0000777314147816 */ /* 0x000fe200000000ff */
[----:B------:R-:W-:Y:S04]  /*45b40*/  @P5 STG.E.U8 desc[UR20][R54.64], R2 ;  /* 0x0000000236005986 */ /* 0x000fe8000c101114 */
[----:B---3--:R-:W-:Y:S04]  /*45b50*/  @P4 STG.E.U8 desc[UR20][R40.64], R0 ;  /* 0x0000000028004986 */ /* 0x008fe8000c101114 */
[----:B------:R0:W-:Y:S04]  /*45b60*/  @P3 STG.E.U8 desc[UR20][R46.64], R20 ;  /* 0x000000142e003986 */ /* 0x0001e8000c101114 */
[----:B0-----:R-:W3:Y:S01]  /*45b70*/  LDL.LU.64 R46, [R1+0x690] ;  /* 0x00069000012e7983 */ /* 0x001ee20000300a00 */
[----:B------:R-:W-:Y:S01]  /*45b80*/  ISETP.LT.AND P6, PT, R25, UR4, !P0 ;  /* 0x0000000419007c0c */ /* 0x000fe2000c7c1270 */
[----:B------:R-:W-:Y:S01]  /*45b90*/  ULDC UR4, c[0x0][0x228] ;  /* 0x00008a0000047ab9 */ /* 0x000fe20000000800 */
[----:B------:R-:W-:Y:S01]  /*45ba0*/  ISETP.LT.AND P5, PT, R29, UR6, !P0 ;  /* 0x000000061d007c0c */ /* 0x000fe2000c7a1270 */
[----:B------:R-:W-:Y:S01]  /*45bb0*/  ULDC UR6, c[0x0][0x228] ;  /* 0x00008a0000067ab9 */ /* 0x000fe20000000800 */
[----:B------:R-:W-:Y:S01]  /*45bc0*/  ISETP.LT.AND P4, PT, R24, UR4, !P0 ;  /* 0x0000000418007c0c */ /* 0x000fe2000c781270 */
[----:B------:R-:W-:Y:S01]  /*45bd0*/  ULDC UR4, c[0x0][0x228] ;  /* 0x00008a0000047ab9 */ /* 0x000fe20000000800 */
[----:B------:R-:W-:Y:S01]  /*45be0*/  PRMT R0, R44, 0x7770, RZ ;  /* 0x000077702c007816 */ /* 0x000fe200000000ff */
[----:B------:R-:W3:Y:S01]  /*45bf0*/  LDL.LU R41, [R1+0xd4] ;  /* 0x0000d40001297983 */ /* 0x000ee20000300800 */
[----:B------:R-:W-:Y:S01]  /*45c00*/  ISETP.LT.AND P0, PT, R28, UR4, !P0 ;  /* 0x000000041c007c0c */ /* 0x000fe2000c701270 */
[----:B------:R-:W-:Y:S01]  /*45c10*/  ULDC UR4, c[0x0][0x228] ;  /* 0x00008a0000047ab9 */ /* 0x000fe20000000800 */
[----:B------:R-:W-:Y:S01]  /*45c20*/  ISETP.LT.AND P3, PT, R19, UR6, !P2 ;  /* 0x0000000613007c0c */ /* 0x000fe2000d761270 */
[----:B------:R-:W-:Y:S01]  /*45c30*/  ULDC UR6, c[0x0][0x228] ;  /* 0x00008a0000067ab9 */ /* 0x000fe20000000800 */
[C---:B------:R-:W-:Y:S01]  /*45c40*/  PRMT R2, R44.reuse, 0x7771, RZ ;  /* 0x000077712c027816 */ /* 0x040fe200000000ff */
[----:B------:R0:W-:Y:S02]  /*45c50*/  @P6 STG.E.U8 desc[UR20][R58.64], R0 ;  /* 0x000000003a006986 */ /* 0x0001e4000c101114 */
[----:B0-----:R-:W-:-:S02]  /*45c60*/  PRMT R0, R44, 0x7772, RZ ;  /* 0x000077722c007816 */ /* 0x001fc400000000ff */
[----:B--2---:R0:W-:Y:S04]  /*45c70*/  @P5 STG.E.U8 desc[UR20][R26.64], R2 ;  /* 0x000000021a005986 */ /* 0x0041e8000c101114 */
[----:B------:R1:W-:Y:S04]  /*45c80*/  @P4 STG.E.U8 desc[UR20][R60.64], R0 ;  /* 0x000000003c004986 */ /* 0x0003e8000c101114 */
[----:B0-----:R-:W2:Y:S01]  /*45c90*/  LDL.LU.64 R26, [R1+0x688] ;  /* 0x00068800011a7983 */ /* 0x001ea20000300a00 */
[----:B------:R-:W-:-:S03]  /*45ca0*/  PRMT R2, R44, 0x7773, RZ ;  /* 0x000077732c027816 */ /* 0x000fc600000000ff */
[----:B------:R-:W2:Y:S01]  /*45cb0*/  LDL.LU.64 R54, [R1+0x680] ;  /* 0x0006800001367983 */ /* 0x000ea20000300a00 */
[----:B-1----:R-:W-:-:S03]  /*45cc0*/  PRMT R0, R45, 0x7770, RZ ;  /* 0x000077702d007816 */ /* 0x002fc600000000ff */
[----:B------:R-:W2:Y:S04]  /*45cd0*/  LDL.LU.64 R58, [R1+0x678] ;  /* 0x00067800013a7983 */ /* 0x000ea80000300a00 */
[----:B------:R-:W-:Y:S01]  /*45ce0*/  @P0 STG.E.U8 desc[UR20][R38.64], R2 ;  /* 0x0000000226000986 */ /* 0x000fe2000c101114 */
[----:B------:R-:W-:Y:S01]  /*45cf0*/  ISETP.LT.AND P0, PT, R37, UR4, !P2 ;  /* 0x0000000425007c0c */ /* 0x000fe2000d701270 */
[----:B------:R-:W-:Y:S01]  /*45d00*/  ULDC UR4, c[0x0][0x228] ;  /* 0x00008a0000047ab9 */ /* 0x000fe20000000800 */
[C---:B------:R-:W-:Y:S01]  /*45d10*/  PRMT R3, R45.reuse, 0x7772, RZ ;  /* 0x000077722d037816 */ /* 0x040fe200000000ff */
[----:B----4-:R0:W-:Y:S04]  /*45d20*/  @P3 STG.E.U8 desc[UR20][R30.64], R0 ;  /* 0x000000001e003986 */ /* 0x0101e8000c101114 */
[----:B0-----:R-:W4:Y:S04]  /*45d30*/  LDL.LU.64 R30, [R1+0x670] ;  /* 0x00067000011e7983 */ /* 0x001f280000300a00 */
[----:B------:R-:W4:Y:S01]  /*45d40*/  LDL.LU.64 R60, [R1+0x668] ;  /* 0x00066800013c7983 */ /* 0x000f220000300a00 */
[----:B------:R-:W-:-:S03]  /*45d50*/  PRMT R2, R45, 0x7771, RZ ;  /* 0x000077712d027816 */ /* 0x000fc600000000ff */
[----:B------:R-:W4:Y:S04]  /*45d60*/  LDL.LU.64 R38, [R1+0x660] ;  /* 0x0006600001267983 */ /* 0x000f280000300a00 */
[----:B---3--:R0:W-:Y:S04]  /*45d70*/  @P0 STG.E.U8 desc[UR20][R46.64], R2 ;  /* 0x000000022e000986 */ /* 0x0081e8000c101114 */
[----:B0-----:R-:W3:Y:S01]  /*45d80*/  LDL.LU.64 R46, [R1+0x658] ;  /* 0x00065800012e7983 */ /* 0x001ee20000300a00 */
[----:B------:R-:W-:-:S03]  /*45d90*/  PRMT R2, R45, 0x7773, RZ ;  /* 0x000077732d027816 */ /* 0x000fc600000000ff */
[----:B------:R-:W3:Y:S01]  /*45da0*/  LDL.LU.64 R44, [R1+0x650] ;  /* 0x00065000012c7983 */ /* 0x000ee20000300a00 */
[----:B------:R-:W-:Y:S01]  /*45db0*/  VIADD R0, R18, 0x13 ;  /* 0x0000001312007836 */ /* 0x000fe20000000000 */
[----:B------:R-:W-:Y:S01]  /*45dc0*/  ISETP.LT.AND P4, PT, R11, UR4, !P2 ;  /* 0x000000040b007c0c */ /* 0x000fe2000d781270 */
[----:B------:R-:W-:Y:S01]  /*45dd0*/  ULDC UR4, c[0x0][0x22c] ;  /* 0x00008b0000047ab9 */ /* 0x000fe20000000800 */
[----:B------:R-:W-:Y:S01]  /*45de0*/  ISETP.LT.AND P5, PT, R36, UR6, !P2 ;  /* 0x0000000624007c0c */ /* 0x000fe2000d7a1270 */
[----:B------:R-:W-:Y:S01]  /*45df0*/  ULDC UR6, c[0x0][0x228] ;  /* 0x00008a0000067ab9 */ /* 0x000fe20000000800 */
[----:B------:R-:W-:Y:S01]  /*45e00*/  ISETP.LT.AND P6, PT, R25, UR8, !P2 ;  /* 0x0000000819007c0c */ /* 0x000fe2000d7c1270 */
[----:B------:R-:W-:Y:S01]  /*45e10*/  ULDC UR8, c[0x0][0x228] ;  /* 0x00008a0000087ab9 */ /* 0x000fe20000000800 */
[----:B------:R-:W-:Y:S01]  /*45e20*/  ISETP.GE.AND P3, PT, R0, UR4, PT ;  /* 0x0000000400007c0c */ /* 0x000fe2000bf66270 */
[----:B------:R-:W-:Y:S02]  /*45e30*/  ULDC UR4, c[0x0][0x228] ;  /* 0x00008a0000047ab9 */ /* 0x000fe40000000800 */
[----:B------:R-:W-:Y:S01]  /*45e40*/  ISETP.LT.AND P0, PT, R29, UR4, !P2 ;  /* 0x000000041d007c0c */ /* 0x000fe2000d701270 */
[----:B------:R-:W-:Y:S01]  /*45e50*/  ULDC UR4, c[0x0][0x228] ;  /* 0x00008a0000047ab9 */ /* 0x000fe20000000800 */
[----:B------:R-:W-:-:S02]  /*45e60*/  PRMT R0, R41, 0x7770, RZ ;  /* 0x0000777029007816 */ /* 0x000fc400000000ff */
[----:B--2---:R0:W-:Y:S01]  /*45e70*/  @P4 STG.E.U8 desc[UR20][R26.64], R3 ;  /* 0x000000031a004986 */ /* 0x0041e2000c101114 */
[----:B------:R-:W-:Y:S01]  /*45e80*/  ISETP.LT.AND P4, PT, R24, UR4, !P2 ;  /* 0x0000000418007c0c */ /* 0x000fe2000d781270 */
[----:B------:R-:W-:Y:S02]  /*45e90*/  ULDC UR4, c[0x0][0x228] ;  /* 0x00008a0000047ab9 */ /* 0x000fe40000000800 */
[----:B------:R-:W-:Y:S04]  /*45ea0*/  @P5 STG.E.U8 desc[UR20][R54.64], R2 ;  /* 0x0000000236005986 */ /* 0x000fe8000c101114 */
[----:B------:R1:W-:Y:S04]  /*45eb0*/  @P6 STG.E.U8 desc[UR20][R58.64], R0 ;  /* 0x000000003a006986 */ /* 0x0003e8000c101114 */
[----:B0-----:R-:W2:Y:S01]  /*45ec0*/  LDL.LU.64 R26, [R1+0x648] ;  /* 0x00064800011a7983 */ /* 0x001ea20000300a00 */
[----:B-1----:R-:W-:-:S02]  /*45ed0*/  PRMT R0, R41, 0x7771, RZ ;  /* 0x0000777129007816 */ /* 0x002fc400000000ff */
[----:B------:R-:W-:Y:S01]  /*45ee0*/  ISETP.LT.AND P2, PT, R28, UR6, !P2 ;  /* 0x000000061c007c0c */ /* 0x000fe2000d741270 */
[----:B------:R-:W-:Y:S01]  /*45ef0*/  ULDC UR6, c[0x0][0x228] ;  /* 0x00008a0000067ab9 */ /* 0x000fe20000000800 */
[----:B------:R-:W-:Y:S01]  /*45f00*/  ISETP.LT.AND P5, PT, R19, UR4, !P3 ;  /* 0x0000000413007c0c */ /* 0x000fe2000dfa1270 */
[----:B------:R-:W-:Y:S02]  /*45f10*/  ULDC UR4, c[0x0][0x228] ;  /* 0x00008a0000047ab9 */ /* 0x000fe40000000800 */
[----:B------:R-:W-:Y:S01]  /*45f20*/  ISETP.LT.AND P6, PT, R37, UR4, !P3 ;  /* 0x0000000425007c0c */ /* 0x000fe2000dfc1270 */
[----:B------:R-:W-:Y:S01]  /*45f30*/  ULDC UR4, c[0x0][0x228] ;  /* 0x00008a0000047ab9 */ /* 0x000fe20000000800 */
[C---:B------:R-:W-:Y:S01]  /*45f40*/  PRMT R2, R41.reuse, 0x7773, RZ ;  /* 0x0000777329027816 */ /* 0x040fe200000000ff */
[----:B----4-:R0:W-:Y:S04]  /*45f50*/  @P0 STG.E.U8 desc[UR20][R30.64], R0 ;  /* 0x000000001e000986 */ /* 0x0101e8000c101114 */
[----:B0-----:R-:W4:Y:S01]  /*45f60*/  LDL.LU.64 R30, [R1+0x640] ;  /* 0x00064000011e7983 */ /* 0x001f220000300a00 */
[----:B------:R-:W-:-:S03]  /*45f70*/  PRMT R0, R41, 0x7772, RZ ;  /* 0x0000777229007816 */ /* 0x000fc600000000ff */
[----:B------:R-:W4:Y:S04]  /*45f80*/  LDL.LU R40, [R1+0xc4] ;  /* 0x0000c40001287983 */ /* 0x000f280000300800 */
[----:B------:R-:W4:Y:S04]  /*45f90*/  LDL.LU.64 R54, [R1+0x618] ;  /* 0x0006180001367983 */ /* 0x000f280000300a00 */
[----:B------:R0:W-:Y:S04]  /*45fa0*/  @P4 STG.E.U8 desc[UR20][R60.64], R0 ;  /* 0x000000003c004986 */ /* 0x0001e8000c101114 */
[----:B------:R-:W4:Y:S04]  /*45fb0*/  LDL.LU.64 R58, [R1+0x610] ;  /* 0x00061000013a7983 */ /* 0x000f280000300a00 */
[----:B0-----:R-:W4:Y:S01]  /*45fc0*/  LDL.LU.64 R60, [R1+0x608] ;  /* 0x00060800013c7983 */ /* 0x001f220000300a00 */
[----:B------:R-:W-:-:S03]  /*45fd0*/  PRMT R0, R21, 0x7770, RZ ;  /* 0x0000777015007816 */ /* 0x000fc600000000ff */
[----:B------:R0:W-:Y:S04]  /*45fe0*/  @P2 STG.E.U8 desc[UR20][R38.64], R2 ;  /* 0x0000000226002986 */ /* 0x0001e8000c101114 */
[----:B---3--:R1:W-:Y:S01]  /*45ff0*/  @P5 STG.E.U8 desc[UR20][R46.64], R0 ;  /* 0x000000002e005986 */ /* 0x0083e2000c101114 */
[----:B0-----:R-:W-:-:S03]  /*46000*/  PRMT R2, R21, 0x7771, RZ ;  /* 0x0000777115027816 */ /* 0x001fc600000000ff */
[----:B-1----:R-:W3:Y:S04]  /*46010*/  LDL.LU.64 R46, [R1+0x600] ;  /* 0x00060000012e7983 */ /* 0x002ee80000300a00 */
[----:B------:R0:W-:Y:S04]  /*46020*/  @P6 STG.E.U8 desc[UR20][R44.64], R2 ;  /* 0x000000022c006986 */ /* 0x0001e8000c101114 */
[----:B0-----:R-:W3:Y:S04]  /*46030*/  LDL.LU.64 R44, [R1+0x5f8] ;  /* 0x0005f800012c7983 */ /* 0x001ee80000300a00 */
[----:B------:R-:W3:Y:S04]  /*46040*/  LDL.LU.64 R38, [R1+0x5f0] ;  /* 0x0005f00001267983 */ /* 0x000ee80000300a00 */
[----:B------:R-:W3:Y:S01]  /*46050*/  LDL.LU R41, [R1+0xe8] ;  /* 0x0000e80001297983 */ /* 0x000ee20000300800 */
[----:B------:R-:W-:Y:S01]  /*46060*/  ISETP.LT.AND P0, PT, R11, UR6, !P3 ;  /* 0x000000060b007c0c */ /* 0x000fe2000df01270 */
[----:B------:R-:W-:Y:S01]  /*46070*/  ULDC UR6, c[0x0][0x228] ;  /* 0x00008a0000067ab9 */ /* 0x000fe20000000800 */
[----:B------:R-:W-:Y:S01]  /*46080*/  ISETP.LT.AND P6, PT, R36, UR4, !P3 ;  /* 0x0000000424007c0c */ /* 0x000fe2000dfc1270 */
[----:B------:R-:W-:Y:S01]  /*46090*/  ULDC UR4, c[0x0][0x228] ;  /* 0x00008a0000047ab9 */ /* 0x000fe20000000800 */
[----:B------:R-:W-:-:S02]  /*460a0*/  PRMT R0, R21, 0x7772, RZ ;  /* 0x0000777215007816 */ /* 0x000fc400000000ff */
[----:B------:R-:W-:Y:S01]  /*460b0*/  ISETP.LT.AND P2, PT, R25, UR4, !P3 ;  /* 0x0000000419007c0c */ /* 0x000fe2000df41270 */
[----:B------:R-:W-:Y:S01]  /*460c0*/  ULDC UR4, c[0x0][0x22c] ;  /* 0x00008b0000047ab9 */ /* 0x000fe20000000800 */
[----:B------:R-:W-:Y:S01]  /*460d0*/  ISETP.LT.AND P4, PT, R29, UR6, !P3 ;  /* 0x000000061d007c0c */ /* 0x000fe2000df81270 */
[----:B------:R-:W-:Y:S01]  /*460e0*/  ULDC UR6, c[0x0][0x228] ;  /* 0x00008a0000067ab9 */ /* 0x000fe20000000800 */
[----:B------:R-:W-:Y:S01]  /*460f0*/  ISETP.LT.AND P5, PT, R24, UR8, !P3 ;  /* 0x0000000818007c0c */ /* 0x000fe2000dfa1270 */
[----:B------:R-:W-:Y:S01]  /*46100*/  ULDC UR8, c[0x0][0x228] ;  /* 0x00008a0000087ab9 */ /* 0x000fe20000000800 */
[----:B------:R-:W-:Y:S01]  /*46110*/  PRMT R21, R21, 0x7773, RZ ;  /* 0x0000777315157816 */ /* 0x000fe200000000ff */
[----:B--2---:R0:W-:Y:S02]  /*46120*/  @P0 STG.E.U8 desc[UR20][R26.64], R0 ;  /* 0x000000001a000986 */ /* 0x0041e4000c101114 */
[----:B0-----:R-:W-:Y:S02]  /*46130*/  VIADD R0, R18, 0x14 ;  /* 0x0000001412007836 */ /* 0x001fe40000000000 */
[----:B------:R-:W2:Y:S03]  /*46140*/  LDL.LU.64 R26, [R1+0x5e8] ;  /* 0x0005e800011a7983 */ /* 0x000ea60000300a00 */
[----:B------:R-:W-:Y:S01]  /*46150*/  ISETP.GE.AND P0, PT, R0, UR4, PT ;  /* 0x0000000400007c0c */ /* 0x000fe2000bf06270 */
[----:B------:R-:W-:-:S02]  /*46160*/  ULDC UR4, c[0x0][0x228] ;  /* 0x00008a0000047ab9 */ /* 0x000fc40000000800 */
[----:B------:R-:W-:Y:S01]  /*46170*/  ISETP.LT.AND P3, PT, R28, UR4, !P3 ;  /* 0x000000041c007c0c */ /* 0x000fe2000df61270 */
[----:B------:R-:W-:Y:S01]  /*46180*/  ULDC UR4, c[0x0][0x228] ;  /* 0x00008a0000047ab9 */ /* 0x000fe20000000800 */
[----:B----4-:R0:W-:Y:S01]  /*46190*/  @P6 STG.E.U8 desc[UR20][R30.64], R21 ;  /* 0x000000151e006986 */ /* 0x0101e2000c101114 */
[C---:B------:R-:W-:Y:S02]  /*461a0*/  PRMT R3, R40.reuse, 0x7770, RZ ;  /* 0x0000777028037816 */ /* 0x040fe400000000ff */
[C---:B------:R-:W-:Y:S02]  /*461b0*/  PRMT R2, R40.reuse, 0x7771, RZ ;  /* 0x0000777128027816 */ /* 0x040fe400000000ff */
[C---:B------:R-:W-:Y:S01]  /*461c0*/  PRMT R0, R40.reuse, 0x7772, RZ ;  /* 0x0000777228007816 */ /* 0x040fe200000000ff */
[----:B------:R-:W-:Y:S04]  /*461d0*/  @P2 STG.E.U8 desc[UR20][R54.64], R3 ;  /* 0x0000000336002986 */ /* 0x000fe8000c101114 */
[----:B0-----:R-:W4:Y:S04]  /*461e0*/  LDL.LU.64 R30, [R1+0x5e0] ;  /* 0x0005e000011e7983 */ /* 0x001f280000300a00 */
[----:B------:R-:W-:Y:S04]  /*461f0*/  @P4 STG.E.U8 desc[UR20][R58.64], R2 ;  /* 0x000000023a004986 */ /* 0x000fe8000c101114 */
[----:B------:R0:W-:Y:S04]  /*46200*/  @P5 STG.E.U8 desc[UR20][R60.64], R0 ;  /* 0x000000003c005986 */ /* 0x0001e8000c101114 */
[----:B0-----:R-:W4:Y:S01]  /*46210*/  LDL.LU R61, [R1+0xd8] ;  /* 0x0000d800013d7983 */ /* 0x001f220000300800 */
[----:B------:R-:W-:Y:S01]  /*46220*/  ISETP.LT.AND P2, PT, R19, UR4, !P0 ;  /* 0x0000000413007c0c */ /* 0x000fe2000c741270 */
[----:B------:R-:W-:Y:S01]  /*46230*/  ULDC UR4, c[0x0][0x22c] ;  /* 0x00008b0000047ab9 */ /* 0x000fe20000000800 */
[----:B------:R-:W-:-:S05]  /*46240*/  PRMT R0, R40, 0x7773, RZ ;  /* 0x0000777328007816 */ /* 0x000fca00000000ff */
[----:B---3--:R0:W-:Y:S04]  /*46250*/  @P3 STG.E.U8 desc[UR20][R46.64], R0 ;  /* 0x000000002e003986 */ /* 0x0081e8000c101114 */
[----:B0-----:R-:W3:Y:S01]  /*46260*/  LDL.LU.64 R46, [R1+0x5d0] ;  /* 0x0005d000012e7983 */ /* 0x001ee20000300a00 */
[----:B------:R-:W-:-:S05]  /*46270*/  PRMT R3, R41, 0x7770, RZ ;  /* 0x0000777029037816 */ /* 0x000fca00000000ff */
[----:B------:R0:W-:Y:S04]  /*46280*/  @P2 STG.E.U8 desc[UR20][R44.64], R3 ;  /* 0x000000032c002986 */ /* 0x0001e8000c101114 */
[----:B0-----:R-:W3:Y:S01]  /*46290*/  LDL.LU.64 R44, [R1+0x5c8] ;  /* 0x0005c800012c7983 */ /* 0x001ee20000300a00 */
[----:B------:R-:W-:Y:S01]  /*462a0*/  ISETP.LT.AND P5, PT, R37, UR6, !P0 ;  /* 0x0000000625007c0c */ /* 0x000fe2000c7a1270 */
[----:B------:R-:W-:Y:S01]  /*462b0*/  VIADD R0, R18, 0x15 ;  /* 0x0000001512007836 */ /* 0x000fe20000000000 */
[----:B------:R-:W-:Y:S02]  /*462c0*/  ULDC UR6, c[0x0][0x228] ;  /* 0x00008a0000067ab9 */ /* 0x000fe40000000800 */
[----:B------:R-:W-:Y:S01]  /*462d0*/  ISETP.LT.AND P3, PT, R11, UR6, !P0 ;  /* 0x000000060b007c0c */ /* 0x000fe2000c761270 */
[----:B------:R-:W-:Y:S01]  /*462e0*/  ULDC UR6, c[0x0][0x228] ;  /* 0x00008a0000067ab9 */ /* 0x000fe20000000800 */
[----:B------:R-:W-:-:S02]  /*462f0*/  PRMT R2, R41, 0x7771, RZ ;  /* 0x0000777129027816 */ /* 0x000fc400000000ff */
[----:B------:R-:W-:Y:S01]  /*46300*/  ISETP.GE.AND P6, PT, R0, UR4, PT ;  /* 0x0000000400007c0c */ /* 0x000fe2000bfc6270 */
[----:B------:R-:W-:Y:S01]  /*46310*/  ULDC UR4, c[0x0][0x228] ;  /* 0x00008a0000047ab9 */ /* 0x000fe20000000800 */
[----:B------:R-:W-:Y:S01]  /*46320*/  ISETP.LT.AND P4, PT, R36, UR8, !P0 ;  /* 0x0000000824007c0c */ /* 0x000fe2000c781270 */
[----:B------:R-:W-:Y:S01]  /*46330*/  ULDC UR8, c[0x0][0x228] ;  /* 0x00008a0000087ab9 */ /* 0x000fe20000000800 */
[----:B------:R-:W-:Y:S01]  /*46340*/  ISETP.LT.AND P2, PT, R25, UR4, !P0 ;  /* 0x0000000419007c0c */ /* 0x000fe2000c741270 */
[----:B------:R0:W-:Y:S01]  /*46350*/  @P5 STG.E.U8 desc[UR20][R38.64], R2 ;  /* 0x0000000226005986 */ /* 0x0001e2000c101114 */
[C---:B------:R-:W-:Y:S01]  /*46360*/  PRMT R0, R41.reuse, 0x7773, RZ ;  /* 0x0000777329007816 */ /* 0x040fe200000000ff */
[----:B------:R-:W-:Y:S01]  /*46370*/  ULDC UR4, c[0x0][0x228] ;  /* 0x00008a0000047ab9 */ /* 0x000fe20000000800 */
[----:B0-----:R-:W-:Y:S01]  /*46380*/  PRMT R2, R41, 0x7772, RZ ;  /* 0x0000777229027816 */ /* 0x001fe200000000ff */
[----:B------:R-:W3:Y:S04]  /*46390*/  LDL.LU.64 R38, [R1+0x5a8] ;  /* 0x0005a80001267983 */ /* 0x000ee80000300a00 */
[----:B------:R-:W3:Y:S01]  /*463a0*/  LDL.LU.64 R40, [R1+0x5a0] ;  /* 0x0005a00001287983 */ /* 0x000ee20000300a00 */
[----:B------:R-:W-:Y:S01]  /*463b0*/  ISETP.LT.AND P5, PT, R24, UR6, !P0 ;  /* 0x0000000618007c0c */ /* 0x000fe2000c7a1270 */
[----:B------:R-:W-:-:S02]  /*463c0*/  ULDC UR6, c[0x0][0x228] ;  /* 0x00008a0000067ab9 */ /* 0x000fc40000000800 */
[----:B--2---:R0:W-:Y:S04]  /*463d0*/  @P3 STG.E.U8 desc[UR20][R26.64], R2 ;  /* 0x000000021a003986 */ /* 0x0041e8000c101114 */
[----:B0-----:R-:W2:Y:S04]  /*463e0*/  LDL.LU.64 R26, [R1+0x598] ;  /* 0x00059800011a7983 */ /* 0x001ea80000300a00 */
[----:B----4-:R0:W-:Y:S01]  /*463f0*/  @P4 STG.E.U8 desc[UR20][R30.64], R0 ;  /* 0x000000001e004986 */ /* 0x0101e2000c101114 */
[----:B------:R-:W-:Y:S01]  /*46400*/  ISETP.LT.AND P4, PT, R29, UR4, !P0 ;  /* 0x000000041d007c0c */ /* 0x000fe2000c781270 */
[----:B------:R-:W-:-:S02]  /*46410*/  ULDC UR4, c[0x0][0x22c] ;  /* 0x00008b0000047ab9 */ /* 0x000fc40000000800 */
[----:B0-----:R-:W4:Y:S01]  /*46420*/  LDL.LU.64 R30, [R1+0x590] ;  /* 0x00059000011e7983 */ /* 0x001f220000300a00 */
[----:B------:R-:W-:-:S05]  /*46430*/  PRMT R2, R61, 0x7770, RZ ;  /* 0x000077703d027816 */ /* 0x000fca00000000ff */
[----:B------:R0:W-:Y:S01]  /*46440*/  @P2 STG.E.U8 desc[UR20][R22.64], R2 ;  /* 0x0000000216002986 */ /* 0x0001e2000c101114 */
[----:B------:R-:W-:-:S03]  /*46450*/  VIADD R0, R18, 0x16 ;  /* 0x0000001612007836 */ /* 0x000fc60000000000 */
[----:B0-----:R-:W2:Y:S02]  /*46460*/  LDL.LU.64 R22, [R1+0x1748] ;  /* 0x0017480001167983 */ /* 0x001ea40000300a00 */
[----:B------:R-:W-:Y:S01]  /*46470*/  ISETP.GE.AND P3, PT, R0, UR4, PT ;  /* 0x0000000400007c0c */ /* 0x000fe2000bf66270 */
[----:B------:R-:W-:Y:S01]  /*46480*/  ULDC UR4, c[0x0][0x228] ;  /* 0x00008a0000047ab9 */ /* 0x000fe20000000800 */
[C---:B------:R-:W-:Y:S01]  /*46490*/  PRMT R2, R61.reuse, 0x7771, RZ ;  /* 0x000077713d027816 */ /* 0x040fe200000000ff */
[----:B------:R-:W4:Y:S01]  /*464a0*/  LDL.LU R60, [R1+0xc8] ;  /* 0x0000c800013c7983 */ /* 0x000f220000300800 */
[----:B------:R-:W-:-:S03]  /*464b0*/  PRMT R0, R61, 0x7772, RZ ;  /* 0x000077723d007816 */ /* 0x000fc600000000ff */
[----:B---3--:R0:W-:Y:S04]  /*464c0*/  @P4 STG.E.U8 desc[UR20][R46.64], R2 ;  /* 0x000000022e004986 */ /* 0x0081e8000c101114 */
[----:B0-----:R-:W3:Y:S04]  /*464d0*/  LDL.LU.64 R46, [R1+0x588] ;  /* 0x00058800012e7983 */ /* 0x001ee80000300a00 */
[----:B------:R0:W-:Y:S04]  /*464e0*/  @P5 STG.E.U8 desc[UR20][R44.64], R0 ;  /* 0x000000002c005986 */ /* 0x0001e8000c101114 */
[----:B0-----:R-:W3:Y:S01]  /*464f0*/  LDL.LU.64 R44, [R1+0x570] ;  /* 0x00057000012c7983 */ /* 0x001ee20000300a00 */
[----:B------:R-:W-:Y:S01]  /*46500*/  ISETP.LT.AND P0, PT, R28, UR4, !P0 ;  /* 0x000000041c007c0c */ /* 0x000fe2000c701270 */
[----:B------:R-:W-:Y:S01]  /*46510*/  ULDC UR4, c[0x0][0x228] ;  /* 0x00008a0000047ab9 */ /* 0x000fe20000000800 */
[----:B------:R-:W-:Y:S01]  /*46520*/  ISETP.LT.AND P2, PT, R19, UR6, !P6 ;  /* 0x0000000613007c0c */ /* 0x000fe2000f741270 */
[----:B------:R-:W3:Y:S01]  /*46530*/  LDL.LU.64 R54, [R1+0x568] ;  /* 0x0005680001367983 */ /* 0x000ee20000300a00 */
[----:B------:R-:W-:Y:S01]  /*46540*/  ISETP.LT.AND P5, PT, R37, UR4, !P6 ;  /* 0x0000000425007c0c */ /* 0x000fe2000f7a1270 */
[----:B------:R-:W-:Y:S01]  /*46550*/  ULDC UR4, c[0x0][0x228] ;  /* 0x00008a0000047ab9 */ /* 0x000fe20000000800 */
[----:B------:R-:W-:Y:S01]  /*46560*/  PRMT R2, R61, 0x7773, RZ ;  /* 0x000077733d027816 */ /* 0x000fe200000000ff */
[----:B------:R-:W3:Y:S01]  /*46570*/  LDL.LU.64 R58, [R1+0x560] ;  /* 0x00056000013a7983 */ /* 0x000ee20000300a00 */
[----:B------:R-:W-:Y:S01]  /*46580*/  ISETP.LT.AND P4, PT, R11, UR4, !P6 ;  /* 0x000000040b007c0c */ /* 0x000fe2000f781270 */
[----:B------:R-:W-:Y:S01]  /*46590*/  ULDC UR4, c[0x0][0x228] ;  /* 0x00008a0000047ab9 */ /* 0x000fe20000000800 */
[----:B------:R-:W-:-:S03]  /*465a0*/  ULDC UR6, c[0x0][0x228] ;  /* 0x00008a0000067ab9 */ /* 0x000fc60000000800 */
[----:B------:R0:W-:Y:S01]  /*465b0*/  @P0 STG.E.U8 desc[UR20][R38.64], R2 ;  /* 0x0000000226000986 */ /* 0x0001e2000c101114 */
[C---:B--2---:R-:W-:Y:S02]  /*465c0*/  PRMT R0, R22.reuse, 0x7770, RZ ;  /* 0x0000777016007816 */ /* 0x044fe400000000ff */
[----:B0-----:R-:W-:-:S03]  /*465d0*/  PRMT R2, R22, 0x7771, RZ ;  /* 0x0000777116027816 */ /* 0x001fc600000000ff */
[----:B------:R0:W-:Y:S01]  /*465e0*/  @P2 STG.E.U8 desc[UR20][R40.64], R0 ;  /* 0x0000000028002986 */ /* 0x0001e2000c101114 */
[----:B------:R-:W-:Y:S01]  /*465f0*/  ISETP.LT.AND P2, PT, R36, UR4, !P6 ;  /* 0x0000000424007c0c */ /* 0x000fe2000f741270 */
[----:B------:R-:W-:Y:S02]  /*46600*/  ULDC UR4, c[0x0][0x22c] ;  /* 0x00008b0000047ab9 */ /* 0x000fe40000000800 */
[----:B------:R1:W-:Y:S01]  /*46610*/  @P5 STG.E.U8 desc[UR20][R26.64], R2 ;  /* 0x000000021a005986 */ /* 0x0003e2000c101114 */
[----:B------:R-:W-:Y:S01]  /*46620*/  ISETP.LT.AND P5, PT, R25, UR6, !P6 ;  /* 0x0000000619007c0c */ /* 0x000fe2000f7a1270 */
[----:B------:R-:W-:Y:S01]  /*46630*/  ULDC UR6, c[0x0][0x228] ;  /* 0x00008a0000067ab9 */ /* 0x000fe20000000800 */
[C---:B0-----:R-:W-:Y:S01]  /*46640*/  PRMT R0, R22.reuse, 0x7772, RZ ;  /* 0x0000777216007816 */ /* 0x041fe200000000ff */
[----:B-1----:R-:W2:Y:S04]  /*46650*/  LDL.LU R26, [R1+0xec] ;  /* 0x0000ec00011a7983 */ /* 0x002ea80000300800 */
[----:B------:R-:W2:Y:S04]  /*46660*/  LDL.LU.64 R38, [R1+0x558] ;  /* 0x0005580001267983 */ /* 0x000ea80000300a00 */
[----:B----4-:R0:W-:Y:S01]  /*46670*/  @P4 STG.E.U8 desc[UR20][R30.64], R0 ;  /* 0x000000001e004986 */ /* 0x0101e2000c101114 */
[----:B------:R-:W-:-:S03]  /*46680*/  PRMT R22, R22, 0x7773, RZ ;  /* 0x0000777316167816 */ /* 0x000fc600000000ff */
[----:B0-----:R-:W4:Y:S01]  /*46690*/  LDL.LU.64 R30, [R1+0x550] ;  /* 0x00055000011e7983 */ /* 0x001f220000300a00 */
[----:B------:R-:W-:-:S03]  /*466a0*/  PRMT R0, R60, 0x7770, RZ ;  /* 0x000077703c007816 */ /* 0x000fc600000000ff */
[----:B---3--:R0:W-:Y:S04]  /*466b0*/  @P2 STG.E.U8 desc[UR20][R46.64], R22 ;  /* 0x000000162e002986 */ /* 0x0081e8000c101114 */
[----:B------:R-:W3:Y:S04]  /*466c0*/  LDL.LU.64 R40, [R1+0x548] ;  /* 0x0005480001287983 */ /* 0x000ee80000300a00 */
[----:B------:R1:W-:Y:S04]  /*466d0*/  @P5 STG.E.U8 desc[UR20][R44.64], R0 ;  /* 0x000000002c005986 */ /* 0x0003e8000c101114 */
[----:B0-----:R-:W3:Y:S04]  /*466e0*/  LDL.LU.64 R46, [R1+0x540] ;  /* 0x00054000012e7983 */ /* 0x001ee80000300a00 */
[----:B-1----:R-:W3:Y:S01]  /*466f0*/  LDL.LU.64 R44, [R1+0x538] ;  /* 0x00053800012c7983 */ /* 0x002ee20000300a00 */
[----:B------:R-:W-:Y:S01]  /*46700*/  ISETP.LT.AND P0, PT, R29, UR6, !P6 ;  /* 0x000000061d007c0c */ /* 0x000fe2000f701270 */
[----:B------:R-:W-:Y:S01]  /*46710*/  VIADD R2, R18, 0x17 ;  /* 0x0000001712027836 */ /* 0x000fe20000000000 */
[----:B------:R-:W-:Y:S01]  /*46720*/  ISETP.LT.AND P4, PT, R24, UR8, !P6 ;  /* 0x0000000818007c0c */ /* 0x000fe2000f781270 */
[----:B------:R-:W-:Y:S01]  /*46730*/  ULDC UR6, c[0x0][0x228] ;  /* 0x00008a0000067ab9 */ /* 0x000fe20000000800 */
[----:B------:R-:W-:Y:S01]  /*46740*/  PRMT R0, R60, 0x7772, RZ ;  /* 0x000077723c007816 */ /* 0x000fe200000000ff */
[----:B------:R-:W3:Y:S01]  /*46750*/  LDL.LU R27, [R1+0xdc] ;  /* 0x0000dc00011b7983 */ /* 0x000ee20000300800 */
[----:B------:R-:W-:Y:S01]  /*46760*/  ISETP.GE.AND P2, PT, R2, UR4, PT ;  /* 0x0000000402007c0c */ /* 0x000fe2000bf46270 */
[----:B------:R-:W-:Y:S01]  /*46770*/  ULDC UR4, c[0x0][0x228] ;  /* 0x00008a0000047ab9 */ /* 0x000fe20000000800 */
[----:B------:R-:W-:Y:S01]  /*46780*/  PRMT R2, R60, 0x7771, RZ ;  /* 0x000077713c027816 */ /* 0x000fe200000000ff */
[----:B------:R-:W-:Y:S01]  /*46790*/  ULDC UR8, c[0x0][0x228] ;  /* 0x00008a0000087ab9 */ /* 0x000fe20000000800 */
[----:B------:R-:W-:Y:S01]  /*467a0*/  ISETP.LT.AND P6, PT, R28, UR4, !P6 ;  /* 0x000000041c007c0c */ /* 0x000fe2000f7c1270 */
[----:B------:R-:W-:-:S02]  /*467b0*/  ULDC UR4, c[0x0][0x228] ;  /* 0x00008a0000047ab9 */ /* 0x000fc40000000800 */
[----:B------:R-:W-:Y:S01]  /*467c0*/  @P0 STG.E.U8 desc[UR20][R54.64], R2 ;  /* 0x0000000236000986 */ /* 0x000fe2000c101114 */
[----:B------:R-:W-:Y:S01]  /*467d0*/  ISETP.LT.AND P0, PT, R19, UR6, !P3 ;  /* 0x0000000613007c0c */ /* 0x000fe2000df01270 */
[----:B------:R-:W-:Y:S02]  /*467e0*/  ULDC UR6, c[0x0][0x228] ;  /* 0x00008a0000067ab9 */ /* 0x000fe40000000800 */
[----:B------:R0:W-:Y:S01]  /*467f0*/  @P4 STG.E.U8 desc[UR20][R58.64], R0 ;  /* 0x000000003a004986 */ /* 0x0001e2000c101114 */
[----:B------:R-:W-:Y:S01]  /*46800*/  ISETP.LT.AND P4, PT, R37, UR4, !P3 ;  /* 0x0000000425007c0c */ /* 0x000fe2000df81270 */
[----:B------:R-:W-:Y:S01]  /*46810*/  ULDC UR4, c[0x0][0x22c] ;  /* 0x00008b0000047ab9 */ /* 0x000fe20000000800 */
[----:B------:R-:W-:Y:S01]  /*46820*/  ISETP.LT.AND P5, PT, R11, UR6, !P3 ;  /* 0x000000060b007c0c */ /* 0x000fe2000dfa1270 */
[----:B------:R-:W-:Y:S01]  /*46830*/  ULDC UR6, c[0x0][0x228] ;  /* 0x00008a0000067ab9 */ /* 0x000fe20000000800 */
[----:B0-----:R-:W-:Y:S01]  /*46840*/  PRMT R0, R60, 0x7773, RZ ;  /* 0x000077733c007816 */ /* 0x001fe200000000ff */
[----:B------:R-:W3:Y:S04]  /*46850*/  LDL.LU.64 R58, [R1+0x518] ;  /* 0x00051800013a7983 */ /* 0x000ee80000300a00 */
[----:B------:R-:W3:Y:S01]  /*46860*/  LDL.LU.64 R60, [R1+0x510] ;  /* 0x00051000013c7983 */ /* 0x000ee20000300a00 */
[----:B--2---:R-:W-:-:S03]  /*46870*/  PRMT R2, R26, 0x7770, RZ ;  /* 0x000077701a027816 */ /* 0x004fc600000000ff */
[----:B------:R0:W-:Y:S01]  /*46880*/  @P6 STG.E.U8 desc[UR20][R38.64], R0 ;  /* 0x0000000026006986 */ /* 0x0001e2000c101114 */
[----:B------:R-:W-:Y:S01]  /*46890*/  ISETP.LT.AND P6, PT, R36, UR8, !P3 ;  /* 0x0000000824007c0c */ /* 0x000fe2000dfc1270 */
[----:B------:R-:W-:Y:S01]  /*468a0*/  ULDC UR8, c[0x0][0x228] ;  /* 0x00008a0000087ab9 */ /* 0x000fe20000000800 */
[----:B------:R-:W-:Y:S01]  /*468b0*/  PRMT R3, R26, 0x7771, RZ ;  /* 0x000077711a037816 */ /* 0x000fe200000000ff */
[----:B0-----:R-:W-:Y:S01]  /*468c0*/  VIADD R0, R18, 0x18 ;  /* 0x0000001812007836 */ /* 0x001fe20000000000 */
[----:B----4-:R0:W-:Y:S04]  /*468d0*/  @P0 STG.E.U8 desc[UR20][R30.64], R2 ;  /* 0x000000021e000986 */ /* 0x0101e8000c101114 */
[----:B------:R-:W-:Y:S01]  /*468e0*/  ISETP.GE.AND P0, PT, R0, UR4, PT ;  /* 0x0000000400007c0c */ /* 0x000fe2000bf06270 */
[----:B------:R-:W-:Y:S01]  /*468f0*/  ULDC UR4, c[0x0][0x228] ;  /* 0x00008a0000047ab9 */ /* 0x000fe20000000800 */
[C---:B------:R-:W-:Y:S01]  /*46900*/  PRMT R0, R26.reuse, 0x7773, RZ ;  /* 0x000077731a007816 */ /* 0x040fe200000000ff */
[----:B0-----:R-:W2:Y:S01]  /*46910*/  LDL.LU.64 R30, [R1+0x508] ;  /* 0x00050800011e7983 */ /* 0x001ea20000300a00 */
[----:B------:R-:W-:-:S03]  /*46920*/  PRMT R2, R26, 0x7772, RZ ;  /* 0x000077721a027816 */ /* 0x000fc600000000ff */
[----:B---3--:R0:W-:Y:S04]  /*46930*/  @P4 STG.E.U8 desc[UR20][R40.64], R3 ;  /* 0x0000000328004986 */ /* 0x0081e8000c101114 */
[----:B------:R1:W-:Y:S04]  /*46940*/  @P5 STG.E.U8 desc[UR20][R46.64], R2 ;  /* 0x000000022e005986 */ /* 0x0003e8000c101114 */
[----:B------:R3:W-:Y:S01]  /*46950*/  @P6 STG.E.U8 desc[UR20][R44.64], R0 ;  /* 0x000000002c006986 */ /* 0x0007e2000c101114 */
[----:B------:R-:W-:Y:S01]  /*46960*/  ISETP.LT.AND P6, PT, R24, UR8, !P3 ;  /* 0x0000000818007c0c */ /* 0x000fe2000dfc1270 */
[----:B------:R-:W-:-:S02]  /*46970*/  ULDC UR8, c[0x0][0x228] ;  /* 0x00008a0000087ab9 */ /* 0x000fc40000000800 */
[----:B------:R-:W4:Y:S04]  /*46980*/  LDL.LU.64 R38, [R1+0x500] ;  /* 0x0005000001267983 */ /* 0x000f280000300a00 */
[----:B0-----:R-:W4:Y:S04]  /*46990*/  LDL.LU R41, [R1+0xcc] ;  /* 0x0000cc0001297983 */ /* 0x001f280000300800 */
[----:B------:R-:W4:Y:S04]  /*469a0*/  LDL.LU R24, [R1+0x1744] ;  /* 0x0017440001187983 */ /* 0x000f280000300800 */
[----:B-1----:R-:W4:Y:S01]  /*469b0*/  LDL.LU.64 R46, [R1+0x4f8] ;  /* 0x0004f800012e7983 */ /* 0x002f220000300a00 */
[----:B------:R-:W-:Y:S01]  /*469c0*/  ISETP.LT.AND P4, PT, R25, UR4, !P3 ;  /* 0x0000000419007c0c */ /* 0x000fe2000df81270 */
[----:B------:R-:W-:Y:S01]  /*469d0*/  ULDC UR4, c[0x0][0x228] ;  /* 0x00008a0000047ab9 */ /* 0x000fe20000000800 */
[----:B------:R-:W-:Y:S01]  /*469e0*/  ISETP.LT.AND P5, PT, R29, UR6, !P3 ;  /* 0x000000061d007c0c */ /* 0x000fe2000dfa1270 */
[----:B---3--:R-:W3:Y:S01]  /*469f0*/  LDL.LU.64 R44, [R1+0x4f0] ;  /* 0x0004f000012c7983 */ /* 0x008ee20000300a00 */
[C---:B------:R-:W-:Y:S01]  /*46a00*/  PRMT R20, R27.reuse, 0x7770, RZ ;  /* 0x000077701b147816 */ /* 0x040fe200000000ff */
[----:B------:R-:W-:Y:S01]  /*46a10*/  ULDC UR6, c[0x0][0x228] ;  /* 0x00008a0000067ab9 */ /* 0x000fe20000000800 */
[----:B------:R-:W-:-:S02]  /*46a20*/  PRMT R3, R27, 0x7771, RZ ;  /* 0x000077711b037816 */ /* 0x000fc400000000ff */
[C---:B------:R-:W-:Y:S02]  /*46a30*/  PRMT R2, R27.reuse, 0x7772, RZ ;  /* 0x000077721b027816 */ /* 0x040fe400000000ff */
[----:B------:R-:W-:Y:S01]  /*46a40*/  ISETP.LT.AND P3, PT, R28, UR4, !P3 ;  /* 0x000000041c007c0c */ /* 0x000fe2000df61270 */
[----:B------:R-:W-:Y:S02]  /*46a50*/  ULDC UR4, c[0x0][0x228] ;  /* 0x00008a0000047ab9 */ /* 0x000fe40000000800 */
[----:B------:R-:W-:Y:S04]  /*46a60*/  @P4 STG.E.U8 desc[UR20][R58.64], R20 ;  /* 0x000000143a004986 */ /* 0x000fe8000c101114 */
[----:B------:R-:W-:Y:S01]  /*46a70*/  @P5 STG.E.U8 desc[UR20][R60.64], R3 ;  /* 0x000000033c005986 */ /* 0x000fe2000c101114 */
[----:B------:R-:W-:-:S02]  /*46a80*/  PRMT R0, R27, 0x7773, RZ ;  /* 0x000077731b007816 */ /* 0x000fc400000000ff */
[----:B------:R-:W-:Y:S01]  /*46a90*/  PRMT R54, R23, 0x7770, RZ ;  /* 0x0000777017367816 */ /* 0x000fe200000000ff */
[----:B------:R-:W3:Y:S04]  /*46aa0*/  LDL.LU.64 R26, [R1+0x4e8] ;  /* 0x0004e800011a7983 */ /* 0x000ee80000300a00 */
[----:B------:R-:W3:Y:S04]  /*46ab0*/  LDL.LU R28, [R1+0x1740] ;  /* 0x00174000011c7983 */ /* 0x000ee80000300800 */
[----:B--2---:R0:W-:Y:S01]  /*46ac0*/  @P6 STG.E.U8 desc[UR20][R30.64], R2 ;  /* 0x000000021e006986 */ /* 0x0041e2000c101114 */
[----:B------:R-:W-:Y:S01]  /*46ad0*/  ISETP.LT.AND P6, PT, R19, UR4, !P2 ;  /* 0x0000000413007c0c */ /* 0x000fe2000d7c1270 */
[----:B------:R-:W-:-:S02]  /*46ae0*/  ULDC UR4, c[0x0][0x228] ;  /* 0x00008a0000047ab9 */ /* 0x000fc40000000800 */
[----:B0-----:R-:W2:Y:S04]  /*46af0*/  LDL.LU.64 R30, [R1+0x4d8] ;  /* 0x0004d800011e7983 */ /* 0x001ea80000300a00 */
[----:B----4-:R0:W-:Y:S04]  /*46b00*/  @P3 STG.E.U8 desc[UR20][R38.64], R0 ;  /* 0x0000000026003986 */ /* 0x0101e8000c101114 */
[----:B------:R-:W4:Y:S01]  /*46b10*/  LDL.LU.64 R60, [R1+0x4d0] ;  /* 0x0004d000013c7983 */ /* 0x000f220000300a00 */
[C---:B------:R-:W-:Y:S02]  /*46b20*/  PRMT R20, R41.reuse, 0x7770, RZ ;  /* 0x0000777029147816 */ /* 0x040fe400000000ff */
[----:B------:R-:W-:-:S02]  /*46b30*/  PRMT R3, R41, 0x7771, RZ ;  /* 0x0000777129037816 */ /* 0x000fc400000000ff */
[C---:B------:R-:W-:Y:S01]  /*46b40*/  PRMT R2, R41.reuse, 0x7773, RZ ;  /* 0x0000777329027816 */ /* 0x040fe200000000ff */
[----:B0-----:R-:W4:Y:S01]  /*46b50*/  LDL.LU.64 R38, [R1+0x4c8] ;  /* 0x0004c80001267983 */ /* 0x001f220000300a00 */
[----:B------:R-:W-:-:S03]  /*46b60*/  PRMT R0, R41, 0x7772, RZ ;  /* 0x0000777229007816 */ /* 0x000fc600000000ff */
[----:B------:R-:W4:Y:S04]  /*46b70*/  LDL.LU.64 R40, [R1+0x4c0] ;  /* 0x0004c00001287983 */ /* 0x000f280000300a00 */
[----:B------:R0:W-:Y:S04]  /*46b80*/  @P6 STG.E.U8 desc[UR20][R46.64], R54 ;  /* 0x000000362e006986 */ /* 0x0001e8000c101114 */
[----:B0-----:R-:W2:Y:S01]  /*46b90*/  LDL.LU.64 R54, [R1+0x4e0] ;  /* 0x0004e00001367983 */ /* 0x001ea20000300a00 */
        /* <DEDUP_REMOVED lines=10> */
[----:B------:R-:W-:-:S03]  /*46c40*/  PRMT R23, R23, 0x7773, RZ ;  /* 0x0000777317177816 */ /* 0x000fc600000000ff */
[----:B---3--:R0:W-:Y:S04]  /*46c50*/  @P5 STG.E.U8 desc[UR20][R44.64], R22 ;  /* 0x000000162c005986 */ /* 0x0081e8000c101114 */
[----:B------:R1:W-:Y:S04]  /*46c60*/  @P4 STG.E.U8 desc[UR20][R26.64], R21 ;  /* 0x000000151a004986 */ /* 0x0003e8000c101114 */
[----:B0-----:R-:W3:Y:S04]  /*46c70*/  LDL.LU.64 R44, [R1+0x4a8] ;  /* 0x0004a800012c7983 */ /* 0x001ee80000300a00 */
[----:B------:R-:W3:Y:S04]  /*46c80*/  LDL.LU R22, [R1+0xb7c] ;  /* 0x000b7c0001167983 */ /* 0x000ee80000300800 */
[----:B-1----:R-:W3:Y:S01]  /*46c90*/  LDL.LU.64 R26, [R1+0x1738] ;  /* 0x00173800011a7983 */ /* 0x002ee20000300a00 */
[----:B------:R-:W-:Y:S01]  /*46ca0*/  ISETP.LT.AND P5, PT, R25, UR4, !P2 ;  /* 0x0000000419007c0c */ /* 0x000fe2000d7a1270 */
[----:B------:R-:W-:-:S02]  /*46cb0*/  ULDC UR4, c[0x0][0x228] ;  /* 0x00008a0000047ab9 */ /* 0x000fc40000000800 */
[----:B------:R-:W-:Y:S01]  /*46cc0*/  ISETP.LT.AND P4, PT, R29, UR4, !P2 ;  /* 0x000000041d007c0c */ /* 0x000fe2000d781270 */
[----:B------:R-:W-:Y:S01]  /*46cd0*/  ULDC UR4, c[0x0][0x228] ;  /* 0x00008a0000047ab9 */ /* 0x000fe20000000800 */
[----:B--2---:R0:W-:Y:S04]  /*46ce0*/  @P3 STG.E.U8 desc[UR20][R54.64], R23 ;  /* 0x0000001736003986 */ /* 0x0041e8000c101114 */
[----:B0-----:R-:W2:Y:S04]  /*46cf0*/  LDL.LU R23, [R1+0xb80] ;  /* 0x000b800001177983 */ /* 0x001ea80000300800 */
[----:B------:R0:W-:Y:S04]  /*46d00*/  @P5 STG.E.U8 desc[UR20][R30.64], R20 ;  /* 0x000000141e005986 */ /* 0x0001e8000c101114 */
[----:B0-----:R-:W3:Y:S04]  /*46d10*/  LDL.LU.64 R30, [R1+0x4a0] ;  /* 0x0004a000011e7983 */ /* 0x001ee80000300a00 */
[----:B----4-:R0:W-:Y:S04]  /*46d20*/  @P4 STG.E.U8 desc[UR20][R60.64], R3 ;  /* 0x000000033c004986 */ /* 0x0101e8000c101114 */
[----:B0-----:R-:W4:Y:S01]  /*46d30*/  LDL.LU.64 R60, [R1+0x480] ;  /* 0x00048000013c7983 */ /* 0x001f220000300a00 */
[----:B------:R-:W-:-:S02]  /*46d40*/  PRMT R3, R24, 0x7770, RZ ;  /* 0x0000777018037816 */ /* 0x000fc400000000ff */
[----:B--2---:R-:W-:Y:S01]  /*46d50*/  ISETP.LT.AND P3, PT, R23, UR6, !P2 ;  /* 0x0000000617007c0c */ /* 0x004fe2000d761270 */
[----:B------:R-:W-:Y:S01]  /*46d60*/  ULDC UR6, c[0x0][0x228] ;  /* 0x00008a0000067ab9 */ /* 0x000fe20000000800 */
[----:B---3--:R-:W-:Y:S01]  /*46d70*/  ISETP.LT.AND P2, PT, R22, UR4, !P2 ;  /* 0x0000000416007c0c */ /* 0x008fe2000d741270 */
[----:B------:R-:W-:Y:S01]  /*46d80*/  ULDC UR4, c[0x0][0x228] ;  /* 0x00008a0000047ab9 */ /* 0x000fe20000000800 */
[----:B------:R-:W-:Y:S01]  /*46d90*/  ISETP.LT.AND P6, PT, R19, UR6, !P0 ;  /* 0x0000000613007c0c */ /* 0x000fe2000c7c1270 */
[----:B------:R-:W-:Y:S01]  /*46da0*/  ULDC UR6, c[0x0][0x228] ;  /* 0x00008a0000067ab9 */ /* 0x000fe20000000800 */
[----:B------:R-:W-:Y:S01]  /*46db0*/  ISETP.LT.AND P5, PT, R37, UR4, !P0 ;  /* 0x0000000425007c0c */ /* 0x000fe2000c7a1270 */
[----:B------:R-:W-:-:S06]  /*46dc0*/  ULDC UR4, c[0x0][0x228] ;  /* 0x00008a0000047ab9 */ /* 0x000fcc0000000800 */
[----:B------:R0:W-:Y:S04]  /*46dd0*/  @P3 STG.E.U8 desc[UR20][R38.64], R0 ;  /* 0x0000000026003986 */ /* 0x0001e8000c101114 */
[----:B------:R1:W-:Y:S01]  /*46de0*/  @P2 STG.E.U8 desc[UR20][R40.64], R2 ;  /* 0x0000000228002986 */ /* 0x0003e2000c101114 */
[----:B------:R-:W-:Y:S01]  /*46df0*/  ISETP.LT.AND P4, PT, R11, UR6, !P0 ;  /* 0x000000060b007c0c */ /* 0x000fe2000c781270 */
[----:B------:R-:W-:Y:S01]  /*46e00*/  ULDC UR6, c[0x0][0x228] ;  /* 0x00008a0000067ab9 */ /* 0x000fe20000000800 */
[C---:B0-----:R-:W-:Y:S01]  /*46e10*/  PRMT R0, R28.reuse, 0x7770, RZ ;  /* 0x000077701c007816 */ /* 0x041fe200000000ff */
[----:B------:R-:W2:Y:S01]  /*46e20*/  LDL.LU.64 R38, [R1+0x478] ;  /* 0x0004780001267983 */ /* 0x000ea20000300a00 */
[----:B-1----:R-:W-:-:S03]  /*46e30*/  PRMT R2, R28, 0x7771, RZ ;  /* 0x000077711c027816 */ /* 0x002fc600000000ff */
[----:B------:R0:W-:Y:S04]  /*46e40*/  @P6 STG.E.U8 desc[UR20][R58.64], R0 ;  /* 0x000000003a006986 */ /* 0x0001e8000c101114 */
[----:B------:R-:W3:Y:S04]  /*46e50*/  LDL.LU.64 R40, [R1+0x470] ;  /* 0x0004700001287983 */ /* 0x000ee80000300a00 */
[----:B------:R1:W-:Y:S01]  /*46e60*/  @P5 STG.E.U8 desc[UR20][R46.64], R2 ;  /* 0x000000022e005986 */ /* 0x0003e2000c101114 */
[----:B------:R-:W-:Y:S01]  /*46e70*/  ISETP.LT.AND P3, PT, R36, UR4, !P0 ;  /* 0x0000000424007c0c */ /* 0x000fe2000c761270 */
[----:B------:R-:W-:Y:S01]  /*46e80*/  ULDC UR4, c[0x0][0x228] ;  /* 0x00008a0000047ab9 */ /* 0x000fe20000000800 */
[C---:B0-----:R-:W-:Y:S01]  /*46e90*/  PRMT R0, R28.reuse, 0x7772, RZ ;  /* 0x000077721c007816 */ /* 0x041fe200000000ff */
[----:B-1----:R-:W3:Y:S01]  /*46ea0*/  LDL.LU.64 R46, [R1+0x458] ;  /* 0x00045800012e7983 */ /* 0x002ee20000300a00 */
[----:B------:R-:W-:Y:S01]  /*46eb0*/  ISETP.LT.AND P5, PT, R29, UR6, !P0 ;  /* 0x000000061d007c0c */ /* 0x000fe2000c7a1270 */
[----:B------:R-:W-:Y:S01]  /*46ec0*/  ULDC UR6, c[0x0][0x228] ;  /* 0x00008a0000067ab9 */ /* 0x000fe20000000800 */
[----:B------:R-:W-:Y:S01]  /*46ed0*/  PRMT R28, R28, 0x7773, RZ ;  /* 0x000077731c1c7816 */ /* 0x000fe200000000ff */
[----:B------:R0:W-:Y:S04]  /*46ee0*/  @P4 STG.E.U8 desc[UR20][R44.64], R0 ;  /* 0x000000002c004986 */ /* 0x0001e8000c101114 */
[----:B------:R-:W3:Y:S01]  /*46ef0*/  LDL.LU R29, [R1+0x1730] ;  /* 0x00173000011d7983 */ /* 0x000ee20000300800 */
[----:B------:R-:W-:Y:S01]  /*46f00*/  ISETP.LT.AND P6, PT, R25, UR4, !P0 ;  /* 0x0000000419007c0c */ /* 0x000fe2000c7c1270 */
[----:B------:R-:W-:-:S02]  /*46f10*/  ULDC UR4, c[0x0][0x22c] ;  /* 0x00008b0000047ab9 */ /* 0x000fc40000000800 */
[----:B------:R1:W-:Y:S04]  /*46f20*/  @P3 STG.E.U8 desc[UR20][R30.64], R28 ;  /* 0x0000001c1e003986 */ /* 0x0003e8000c101114 */
[----:B0-----:R-:W3:Y:S04]  /*46f30*/  LDL.LU R45, [R1+0xa0] ;  /* 0x0000a000012d7983 */ /* 0x001ee80000300800 */
[----:B-1----:R-:W3:Y:S04]  /*46f40*/  LDL.LU.64 R30, [R1+0x450] ;  /* 0x00045000011e7983 */ /* 0x002ee80000300a00 */
[----:B------:R-:W3:Y:S04]  /*46f50*/  LDL.LU.64 R58, [R1+0x448] ;  /* 0x00044800013a7983 */ /* 0x000ee80000300a00 */
[----:B----4-:R0:W-:Y:S04]  /*46f60*/  @P6 STG.E.U8 desc[UR20][R60.64], R3 ;  /* 0x000000033c006986 */ /* 0x0101e8000c101114 */
[----:B0-----:R-:W4:Y:S01]  /*46f70*/  LDL.LU.64 R60, [R1+0x440] ;  /* 0x00044000013c7983 */ /* 0x001f220000300a00 */
[----:B------:R-:W-:Y:S01]  /*46f80*/  VIADD R0, R18, 0x19 ;  /* 0x0000001912007836 */ /* 0x000fe20000000000 */
[----:B------:R-:W-:Y:S01]  /*46f90*/  ISETP.LT.AND P4, PT, R23, UR8, !P0 ;  /* 0x0000000817007c0c */ /* 0x000fe2000c781270 */
[----:B------:R-:W-:-:S03]  /*46fa0*/  ULDC UR8, c[0x0][0x228] ;  /* 0x00008a0000087ab9 */ /* 0x000fc60000000800 */
[----:B------:R-:W-:Y:S01]  /*46fb0*/  ISETP.GE.AND P2, PT, R0, UR4, PT ;  /* 0x0000000400007c0c */ /* 0x000fe2000bf46270 */
[----:B------:R-:W-:Y:S02]  /*46fc0*/  ULDC UR4, c[0x0][0x228] ;  /* 0x00008a0000047ab9 */ /* 0x000fe40000000800 */
[----:B------:R-:W-:Y:S01]  /*46fd0*/  ISETP.LT.AND P0, PT, R22, UR4, !P0 ;  /* 0x0000000416007c0c */ /* 0x000fe2000c701270 */
[----:B------:R-:W-:Y:S01]  /*46fe0*/  ULDC UR4, c[0x0][0x228] ;  /* 0x00008a0000047ab9 */ /* 0x000fe20000000800 */
[C---:B------:R-:W-:Y:S02]  /*46ff0*/  PRMT R2, R24.reuse, 0x7771, RZ ;  /* 0x0000777118027816 */ /* 0x040fe400000000ff */
[C---:B------:R-:W-:Y:S02]  /*47000*/  PRMT R0, R24.reuse, 0x7772, RZ ;  /* 0x0000777218007816 */ /* 0x040fe400000000ff */
[----:B------:R-:W-:Y:S02]  /*47010*/  PRMT R24, R24, 0x7773, RZ ;  /* 0x0000777318187816 */ /* 0x000fe400000000ff */
[----:B------:R-:W-:Y:S01]  /*47020*/  ISETP.LT.AND P3, PT, R19, UR4, !P2 ;  /* 0x0000000413007c0c */ /* 0x000fe2000d761270 */
[----:B------:R-:W-:Y:S01]  /*47030*/  ULDC UR4, c[0x0][0x22c] ;  /* 0x00008b0000047ab9 */ /* 0x000fe20000000800 */
[----:B--2---:R0:W-:Y:S04]  /*47040*/  @P5 STG.E.U8 desc[UR20][R38.64], R2 ;  /* 0x0000000226005986 */ /* 0x0041e8000c101114 */
[----:B---3--:R1:W-:Y:S04]  /*47050*/  @P4 STG.E.U8 desc[UR20][R40.64], R0 ;  /* 0x0000000028004986 */ /* 0x0083e8000c101114 */
[----:B0-----:R-:W2:Y:S04]  /*47060*/  LDL.LU.64 R38, [R1+0x438] ;  /* 0x0004380001267983 */ /* 0x001ea80000300a00 */
[----:B------:R-:W3:Y:S04]  /*47070*/  LDL.LU R55, [R1+0x90] ;  /* 0x0000900001377983 */ /* 0x000ee80000300800 */
[----:B------:R-:W3:Y:S04]  /*47080*/  LDL.LU.64 R20, [R1+0x430] ;  /* 0x0004300001147983 */ /* 0x000ee80000300a00 */
[----:B------:R0:W-:Y:S04]  /*47090*/  @P0 STG.E.U8 desc[UR20][R46.64], R24 ;  /* 0x000000182e000986 */ /* 0x0001e8000c101114 */
[----:B-1----:R-:W3:Y:S01]  /*470a0*/  LDL.LU.64 R40, [R1+0x428] ;  /* 0x0004280001287983 */ /* 0x002ee20000300a00 */
[----:B------:R-:W-:Y:S01]  /*470b0*/  ISETP.LT.AND P4, PT, R37, UR6, !P2 ;  /* 0x0000000625007c0c */ /* 0x000fe2000d781270 */
[----:B------:R-:W-:Y:S01]  /*470c0*/  VIADD R0, R18, 0x1a ;  /* 0x0000001a12007836 */ /* 0x000fe20000000000 */
[----:B------:R-:W-:Y:S01]  /*470d0*/  ULDC UR6, c[0x0][0x228] ;  /* 0x00008a0000067ab9 */ /* 0x000fe20000000800 */
[----:B0-----:R-:W3:Y:S04]  /*470e0*/  LDL.LU.64 R46, [R1+0x420] ;  /* 0x00042000012e7983 */ /* 0x001ee80000300a00 */
[----:B------:R-:W3:Y:S01]  /*470f0*/  LDL.LU R24, [R1+0xb84] ;  /* 0x000b840001187983 */ /* 0x000ee20000300800 */
[----:B------:R-:W-:-:S02]  /*47100*/  PRMT R3, R45, 0x7770, RZ ;  /* 0x000077702d037816 */ /* 0x000fc400000000ff */
[----:B------:R-:W-:Y:S02]  /*47110*/  PRMT R2, R45, 0x7771, RZ ;  /* 0x000077712d027816 */ /* 0x000fe400000000ff */
[----:B------:R-:W-:Y:S01]  /*47120*/  ISETP.GE.AND P0, PT, R0, UR4, PT ;  /* 0x0000000400007c0c */ /* 0x000fe2000bf06270 */
[----:B------:R-:W-:Y:S01]  /*47130*/  ULDC UR4, c[0x0][0x228] ;  /* 0x00008a0000047ab9 */ /* 0x000fe20000000800 */
[----:B------:R0:W-:Y:S01]  /*47140*/  @P3 STG.E.U8 desc[UR20][R30.64], R3 ;  /* 0x000000031e003986 */ /* 0x0001e2000c101114 */
[----:B------:R-:W-:Y:S01]  /*47150*/  ISETP.LT.AND P6, PT, R11, UR6, !P2 ;  /* 0x000000060b007c0c */ /* 0x000fe2000d7c1270 */
[----:B------:R-:W-:Y:S01]  /*47160*/  ULDC UR6, c[0x0][0x228] ;  /* 0x00008a0000067ab9 */ /* 0x000fe20000000800 */
[C---:B------:R-:W-:Y:S01]  /*47170*/  PRMT R0, R45.reuse, 0x7773, RZ ;  /* 0x000077732d007816 */ /* 0x040fe200000000ff */
[----:B------:R1:W-:Y:S04]  /*47180*/  @P4 STG.E.U8 desc[UR20][R58.64], R2 ;  /* 0x000000023a004986 */ /* 0x0003e8000c101114 */
[----:B0-----:R-:W3:Y:S01]  /*47190*/  LDL.LU.64 R30, [R1+0x1728] ;  /* 0x00172800011e7983 */ /* 0x001ee20000300a00 */
[----:B-1----:R-:W-:-:S03]  /*471a0*/  PRMT R2, R45, 0x7772, RZ ;  /* 0x000077722d027816 */ /* 0x002fc600000000ff */
[----:B------:R-:W3:Y:S04]  /*471b0*/  LDL.LU.64 R58, [R1+0x418] ;  /* 0x00041800013a7983 */ /* 0x000ee80000300a00 */
[----:B------:R-:W3:Y:S04]  /*471c0*/  LDL.LU.64 R44, [R1+0x410] ;  /* 0x00041000012c7983 */ /* 0x000ee80000300a00 */
[----:B----4-:R0:W-:Y:S04]  /*471d0*/  @P6 STG.E.U8 desc[UR20][R60.64], R2 ;  /* 0x000000023c006986 */ /* 0x0101e8000c101114 */
[----:B0-----:R-:W4:Y:S01]  /*471e0*/  LDL.LU.64 R60, [R1+0x408] ;  /* 0x00040800013c7983 */ /* 0x001f220000300a00 */
[----:B------:R-:W-:Y:S01]  /*471f0*/  ISETP.LT.AND P5, PT, R36, UR8, !P2 ;  /* 0x0000000824007c0c */ /* 0x000fe2000d7a1270 */
[----:B------:R-:W-:Y:S01]  /*47200*/  ULDC UR8, c[0x0][0x228] ;  /* 0x00008a0000087ab9 */ /* 0x000fe20000000800 */
[----:B------:R-:W-:Y:S01]  /*47210*/  ISETP.LT.AND P4, PT, R25, UR4, !P2 ;  /* 0x0000000419007c0c */ /* 0x000fe2000d781270 */
[----:B------:R-:W-:Y:S01]  /*47220*/  ULDC UR4, c[0x0][0x228] ;  /* 0x00008a0000047ab9 */ /* 0x000fe20000000800 */
[----:B------:R-:W-:Y:S01]  /*47230*/  ISETP.LT.AND P6, PT, R23, UR6, !P2 ;  /* 0x0000000617007c0c */ /* 0x000fe2000d7c1270 */
[----:B------:R-:W-:-:S08]  /*47240*/  ULDC UR6, c[0x0][0x228] ;  /* 0x00008a0000067ab9 */ /* 0x000fd00000000800 */
[----:B--2---:R0:W-:Y:S01]  /*47250*/  @P5 STG.E.U8 desc[UR20][R38.64], R0 ;  /* 0x0000000026005986 */ /* 0x0041e2000c101114 */
[----:B---3--:R-:W-:Y:S01]  /*47260*/  PRMT R2, R55, 0x7770, RZ ;  /* 0x0000777037027816 */ /* 0x008fe200000000ff */
[----:B0-----:R-:W-:-:S04]  /*47270*/  VIADD R0, R18, 0x1b ;  /* 0x0000001b12007836 */ /* 0x001fc80000000000 */
[----:B------:R0:W-:Y:S01]  /*47280*/  @P4 STG.E.U8 desc[UR20][R20.64], R2 ;  /* 0x0000000214004986 */ /* 0x0001e2000c101114 */
[----:B------:R-:W-:Y:S01]  /*47290*/  ISETP.LT.AND P4, PT, R19, UR6, !P0 ;  /* 0x0000000613007c0c */ /* 0x000fe2000c781270 */
[----:B------:R-:W-:Y:S02]  /*472a0*/  ULDC UR6, c[0x0][0x228] ;  /* 0x00008a0000067ab9 */ /* 0x000fe40000000800 */
[----:B------:R-:W2:Y:S01]  /*472b0*/  LDL.LU.64 R38, [R1+0x400] ;  /* 0x0004000001267983 */ /* 0x000ea20000300a00 */
[----:B------:R-:W-:Y:S01]  /*472c0*/  ISETP.LT.AND P5, PT, R24, UR4, !P2 ;  /* 0x0000000418007c0c */ /* 0x000fe2000d7a1270 */
[----:B------:R-:W-:Y:S02]  /*472d0*/  ULDC UR4, c[0x0][0x22c] ;  /* 0x00008b0000047ab9 */ /* 0x000fe40000000800 */
[----:B------:R-:W-:Y:S01]  /*472e0*/  ISETP.GE.AND P3, PT, R0, UR4, PT ;  /* 0x0000000400007c0c */ /* 0x000fe2000bf66270 */
[----:B------:R-:W-:Y:S02]  /*472f0*/  ULDC UR4, c[0x0][0x228] ;  /* 0x00008a0000047ab9 */ /* 0x000fe40000000800 */
[----:B------:R-:W-:Y:S01]  /*47300*/  ISETP.LT.AND P2, PT, R22, UR4, !P2 ;  /* 0x0000000416007c0c */ /* 0x000fe2000d741270 */
[----:B------:R-:W-:Y:S01]  /*47310*/  ULDC UR4, c[0x0][0x228] ;  /* 0x00008a0000047ab9 */ /* 0x000fe20000000800 */
[----:B0-----:R-:W-:-:S02]  /*47320*/  PRMT R2, R55, 0x7771, RZ ;  /* 0x0000777137027816 */ /* 0x001fc400000000ff */
[----:B------:R-:W-:-:S03]  /*47330*/  PRMT R0, R55, 0x7772, RZ ;  /* 0x0000777237007816 */ /* 0x000fc600000000ff */
[----:B------:R0:W-:Y:S04]  /*47340*/  @P5 STG.E.U8 desc[UR20][R40.64], R2 ;  /* 0x0000000228005986 */ /* 0x0001e8000c101114 */
[----:B------:R1:W-:Y:S01]  /*47350*/  @P6 STG.E.U8 desc[UR20][R46.64], R0 ;  /* 0x000000002e006986 */ /* 0x0003e2000c101114 */
[----:B------:R-:W-:Y:S01]  /*47360*/  ISETP.LT.AND P6, PT, R37, UR4, !P0 ;  /* 0x0000000425007c0c */ /* 0x000fe2000c7c1270 */
[----:B------:R-:W-:Y:S01]  /*47370*/  ULDC UR4, c[0x0][0x228] ;  /* 0x00008a0000047ab9 */ /* 0x000fe20000000800 */
[----:B0-----:R-:W-:Y:S01]  /*47380*/  PRMT R2, R55, 0x7773, RZ ;  /* 0x0000777337027816 */ /* 0x001fe200000000ff */
[----:B------:R-:W3:Y:S01]  /*47390*/  LDL.LU.64 R40, [R1+0x3f8] ;  /* 0x0003f80001287983 */ /* 0x000ee20000300a00 */
[----:B-1----:R-:W-:-:S03]  /*473a0*/  PRMT R0, R29, 0x7770, RZ ;  /* 0x000077701d007816 */ /* 0x002fc600000000ff */
[----:B------:R-:W3:Y:S04]  /*473b0*/  LDL.LU.64 R46, [R1+0x3d0] ;  /* 0x0003d000012e7983 */ /* 0x000ee80000300a00 */
[----:B------:R0:W-:Y:S04]  /*473c0*/  @P2 STG.E.U8 desc[UR20][R58.64], R2 ;  /* 0x000000023a002986 */ /* 0x0001e8000c101114 */
[----:B------:R-:W3:Y:S04]  /*473d0*/  LDL.LU.64 R54, [R1+0x3c8] ;  /* 0x0003c80001367983 */ /* 0x000ee80000300a00 */
[----:B------:R1:W-:Y:S01]  /*473e0*/  @P4 STG.E.U8 desc[UR20][R44.64], R0 ;  /* 0x000000002c004986 */ /* 0x0003e2000c101114 */
[----:B------:R-:W-:Y:S01]  /*473f0*/  ISETP.LT.AND P4, PT, R25, UR6, !P0 ;  /* 0x0000000619007c0c */ /* 0x000fe2000c781270 */
[----:B------:R-:W-:-:S02]  /*47400*/  ULDC UR6, c[0x0][0x228] ;  /* 0x00008a0000067ab9 */ /* 0x000fc40000000800 */
[----:B0-----:R-:W3:Y:S01]  /*47410*/  LDL.LU.64 R58, [R1+0x3c0] ;  /* 0x0003c000013a7983 */ /* 0x001ee20000300a00 */
[----:B------:R-:W-:-:S03]  /*47420*/  PRMT R2, R29, 0x7771, RZ ;  /* 0x000077711d027816 */ /* 0x000fc600000000ff */
[----:B-1----:R-:W3:Y:S04]  /*47430*/  LDL.LU R44, [R1+0xa4] ;  /* 0x0000a400012c7983 */ /* 0x002ee80000300800 */
[----:B------:R-:W3:Y:S04]  /*47440*/  LDL.LU R25, [R1+0x1720] ;  /* 0x0017200001197983 */ /* 0x000ee80000300800 */
[----:B----4-:R0:W-:Y:S04]  /*47450*/  @P6 STG.E.U8 desc[UR20][R60.64], R2 ;  /* 0x000000023c006986 */ /* 0x0101e8000c101114 */
[----:B0-----:R-:W4:Y:S01]  /*47460*/  LDL.LU.64 R60, [R1+0x3b8] ;  /* 0x0003b800013c7983 */ /* 0x001f220000300a00 */
[----:B------:R-:W-:Y:S01]  /*47470*/  ISETP.LT.AND P5, PT, R11, UR4, !P0 ;  /* 0x000000040b007c0c */ /* 0x000fe2000c7a1270 */
[----:B------:R-:W-:-:S02]  /*47480*/  ULDC UR4, c[0x0][0x228] ;  /* 0x00008a0000047ab9 */ /* 0x000fc40000000800 */
[----:B------:R-:W-:Y:S02]  /*47490*/  ISETP.LT.AND P2, PT, R36, UR4, !P0 ;  /* 0x0000000424007c0c */ /* 0x000fe4000c741270 */
[C---:B------:R-:W-:Y:S01]  /*474a0*/  PRMT R0, R29.reuse, 0x7772, RZ ;  /* 0x000077721d007816 */ /* 0x040fe200000000ff */
[----:B------:R-:W-:Y:S01]  /*474b0*/  VIADD R2, R18, 0x1c ;  /* 0x0000001c12027836 */ /* 0x000fe20000000000 */
[----:B------:R-:W-:Y:S01]  /*474c0*/  PRMT R29, R29, 0x7773, RZ ;  /* 0x000077731d1d7816 */ /* 0x000fe200000000ff */
[----:B------:R-:W-:Y:S01]  /*474d0*/  ULDC UR4, c[0x0][0x22c] ;  /* 0x00008b0000047ab9 */ /* 0x000fe20000000800 */
[----:B------:R-:W-:Y:S01]  /*474e0*/  ISETP.LT.AND P6, PT, R23, UR8, !P0 ;  /* 0x0000000817007c0c */ /* 0x000fe2000c7c1270 */
[----:B------:R-:W-:-:S03]  /*474f0*/  ULDC UR8, c[0x0][0x228] ;  /* 0x00008a0000087ab9 */ /* 0x000fc60000000800 */
[----:B--2---:R0:W-:Y:S01]  /*47500*/  @P5 STG.E.U8 desc[UR20][R38.64], R0 ;  /* 0x0000000026005986 */ /* 0x0041e2000c101114 */
[----:B------:R-:W-:Y:S01]  /*47510*/  ISETP.LT.AND P5, PT, R24, UR6, !P0 ;  /* 0x0000000618007c0c */ /* 0x000fe2000c7a1270 */
[----:B------:R-:W-:Y:S02]  /*47520*/  ULDC UR6, c[0x0][0x228] ;  /* 0x00008a0000067ab9 */ /* 0x000fe40000000800 */
[----:B0-----:R-:W2:Y:S04]  /*47530*/  LDL.LU.64 R38, [R1+0x3b0] ;  /* 0x0003b00001267983 */ /* 0x001ea80000300a00 */
[----:B---3--:R0:W-:Y:S01]  /*47540*/  @P2 STG.E.U8 desc[UR20][R40.64], R29 ;  /* 0x0000001d28002986 */ /* 0x0081e2000c101114 */
[----:B------:R-:W-:Y:S01]  /*47550*/  ISETP.GE.AND P2, PT, R2, UR4, PT ;  /* 0x0000000402007c0c */ /* 0x000fe2000bf46270 */
[----:B------:R-:W-:-:S02]  /*47560*/  ULDC UR4, c[0x0][0x228] ;  /* 0x00008a0000047ab9 */ /* 0x000fc40000000800 */
[----:B------:R-:W-:Y:S01]  /*47570*/  ISETP.LT.AND P0, PT, R22, UR4, !P0 ;  /* 0x0000000416007c0c */ /* 0x000fe2000c701270 */
[----:B------:R-:W-:Y:S01]  /*47580*/  ULDC UR4, c[0x0][0x228] ;  /* 0x00008a0000047ab9 */ /* 0x000fe20000000800 */
[----:B0-----:R-:W3:Y:S04]  /*47590*/  LDL.LU.64 R40, [R1+0x3a8] ;  /* 0x0003a80001287983 */ /* 0x001ee80000300a00 */
[----:B------:R-:W3:Y:S01]  /*475a0*/  LDL.LU.64 R20, [R1+0x3a0] ;  /* 0x0003a00001147983 */ /* 0x000ee20000300a00 */
[C---:B------:R-:W-:Y:S02]  /*475b0*/  PRMT R0, R25.reuse, 0x7770, RZ ;  /* 0x0000777019007816 */ /* 0x040fe400000000ff */
[----:B------:R-:W-:-:S03]  /*475c0*/  PRMT R2, R25, 0x7771, RZ ;  /* 0x0000777119027816 */ /* 0x000fc600000000ff */
[----:B------:R0:W-:Y:S04]  /*475d0*/  @P4 STG.E.U8 desc[UR20][R46.64], R0 ;  /* 0x000000002e004986 */ /* 0x0001e8000c101114 */
[----:B------:R1:W-:Y:S01]  /*475e0*/  @P5 STG.E.U8 desc[UR20][R54.64], R2 ;  /* 0x0000000236005986 */ /* 0x0003e2000c101114 */
[----:B0-----:R-:W-:-:S03]  /*475f0*/  PRMT R0, R25, 0x7772, RZ ;  /* 0x0000777219007816 */ /* 0x001fc600000000ff */
[----:B------:R-:W3:Y:S01]  /*47600*/  LDL.LU.64 R46, [R1+0x398] ;  /* 0x00039800012e7983 */ /* 0x000ee20000300a00 */
[----:B------:R-:W-:-:S03]  /*47610*/  PRMT R25, R25, 0x7773, RZ ;  /* 0x0000777319197816 */ /* 0x000fc600000000ff */
[----:B------:R-:W3:Y:S04]  /*47620*/  LDL.LU R45, [R1+0x94] ;  /* 0x00009400012d7983 */ /* 0x000ee80000300800 */
[----:B------:R0:W-:Y:S04]  /*47630*/  @P6 STG.E.U8 desc[UR20][R58.64], R0 ;  /* 0x000000003a006986 */ /* 0x0001e8000c101114 */
[----:B-1----:R-:W3:Y:S04]  /*47640*/  LDL.LU.64 R54, [R1+0x388] ;  /* 0x0003880001367983 */ /* 0x002ee80000300a00 */
[----:B----4-:R1:W-:Y:S04]  /*47650*/  @P0 STG.E.U8 desc[UR20][R60.64], R25 ;  /* 0x000000193c000986 */ /* 0x0103e8000c101114 */
[----:B0-----:R-:W4:Y:S04]  /*47660*/  LDL.LU.64 R58, [R1+0x380] ;  /* 0x00038000013a7983 */ /* 0x001f280000300a00 */
[----:B-1----:R-:W4:Y:S01]  /*47670*/  LDL.LU R25, [R1+0xb88] ;  /* 0x000b880001197983 */ /* 0x002f220000300800 */
[----:B------:R-:W-:Y:S01]  /*47680*/  ISETP.LT.AND P4, PT, R19, UR6, !P3 ;  /* 0x0000000613007c0c */ /* 0x000fe2000df81270 */
[----:B------:R-:W-:Y:S01]  /*47690*/  ULDC UR6, c[0x0][0x228] ;  /* 0x00008a0000067ab9 */ /* 0x000fe20000000800 */
[----:B------:R-:W-:-:S02]  /*476a0*/  PRMT R0, R44, 0x7770, RZ ;  /* 0x000077702c007816 */ /* 0x000fc400000000ff */
[----:B------:R-:W-:Y:S01]  /*476b0*/  ISETP.LT.AND P6, PT, R37, UR4, !P3 ;  /* 0x0000000425007c0c */ /* 0x000fe2000dfc1270 */
[----:B------:R-:W-:Y:S01]  /*476c0*/  ULDC UR4, c[0x0][0x228] ;  /* 0x00008a0000047ab9 */ /* 0x000fe20000000800 */
[----:B------:R-:W-:Y:S01]  /*476d0*/  ISETP.LT.AND P5, PT, R11, UR6, !P3 ;  /* 0x000000060b007c0c */ /* 0x000fe2000dfa1270 */
[----:B------:R-:W-:Y:S01]  /*476e0*/  ULDC UR6, c[0x0][0x228] ;  /* 0x00008a0000067ab9 */ /* 0x000fe20000000800 */
[----:B------:R-:W-:-:S05]  /*476f0*/  PRMT R2, R44, 0x7771, RZ ;  /* 0x000077712c027816 */ /* 0x000fca00000000ff */
[----:B--2---:R0:W-:Y:S01]  /*47700*/  @P4 STG.E.U8 desc[UR20][R38.64], R0 ;  /* 0x0000000026004986 */ /* 0x0041e2000c101114 */
[----:B------:R-:W-:Y:S01]  /*47710*/  ISETP.LT.AND P4, PT, R36, UR4, !P3 ;  /* 0x0000000424007c0c */ /* 0x000fe2000df81270 */
[----:B------:R-:W-:Y:S01]  /*47720*/  ULDC UR4, c[0x0][0x228] ;  /* 0x00008a0000047ab9 */ /* 0x000fe20000000800 */
[C---:B0-----:R-:W-:Y:S01]  /*47730*/  PRMT R0, R44.reuse, 0x7772, RZ ;  /* 0x000077722c007816 */ /* 0x041fe200000000ff */
[----:B------:R-:W2:Y:S04]  /*47740*/  LDL.LU.64 R38, [R1+0x370] ;  /* 0x0003700001267983 */ /* 0x000ea80000300a00 */
[----:B------:R-:W2:Y:S04]  /*47750*/  LDL.LU.64 R60, [R1+0x368] ;  /* 0x00036800013c7983 */ /* 0x000ea80000300a00 */
[----:B---3--:R0:W-:Y:S04]  /*47760*/  @P6 STG.E.U8 desc[UR20][R40.64], R2 ;  /* 0x0000000228006986 */ /* 0x0081e8000c101114 */
[----:B------:R1:W-:Y:S01]  /*47770*/  @P5 STG.E.U8 desc[UR20][R20.64], R0 ;  /* 0x0000000014005986 */ /* 0x0003e2000c101114 */
[----:B0-----:R-:W-:-:S03]  /*47780*/  PRMT R2, R44, 0x7773, RZ ;  /* 0x000077732c027816 */ /* 0x001fc600000000ff */
[----:B------:R-:W3:Y:S04]  /*47790*/  LDL.LU.64 R40, [R1+0x360] ;  /* 0x0003600001287983 */ /* 0x000ee80000300a00 */
[----:B------:R-:W-:Y:S01]  /*477a0*/  @P4 STG.E.U8 desc[UR20][R46.64], R2 ;  /* 0x000000022e004986 */ /* 0x000fe2000c101114 */
[----:B-1----:R-:W-:Y:S02]  /*477b0*/  PRMT R0, R45, 0x7770, RZ ;  /* 0x000077702d007816 */ /* 0x002fe400000000ff */
[----:B----4-:R-:W-:Y:S01]  /*477c0*/  ISETP.LT.AND P0, PT, R25, UR4, !P3 ;  /* 0x0000000419007c0c */ /* 0x010fe2000df01270 */
[----:B------:R-:W-:-:S12]  /*477d0*/  ULDC UR4, c[0x0][0x228] ;  /* 0x00008a0000047ab9 */ /* 0x000fd80000000800 */
[----:B------:R0:W-:Y:S04]  /*477e0*/  @P0 STG.E.U8 desc[UR20][R30.64], R0 ;  /* 0x000000001e000986 */ /* 0x0001e8000c101114 */
[----:B0-----:R-:W4:Y:S01]  /*477f0*/  LDL.LU.64 R30, [R1+0x1718] ;  /* 0x00171800011e7983 */ /* 0x001f220000300a00 */
[----:B------:R-:W-:Y:S01]  /*47800*/  ISETP.LT.AND P5, PT, R24, UR4, !P3 ;  /* 0x0000000418007c0c */ /* 0x000fe2000dfa1270 */
[----:B------:R-:W-:Y:S01]  /*47810*/  ULDC UR4, c[0x0][0x228] ;  /* 0x00008a0000047ab9 */ /* 0x000fe20000000800 */
[----:B------:R-:W-:Y:S01]  /*47820*/  ISETP.LT.AND P4, PT, R23, UR6, !P3 ;  /* 0x0000000617007c0c */ /* 0x000fe2000df81270 */
[----:B------:R-:W-:Y:S01]  /*47830*/  ULDC UR6, c[0x0][0x228] ;  /* 0x00008a0000067ab9 */ /* 0x000fe20000000800 */
[----:B------:R-:W-:Y:S01]  /*47840*/  ISETP.LT.AND P3, PT, R22, UR4, !P3 ;  /* 0x0000000416007c0c */ /* 0x000fe2000df61270 */
[----:B------:R-:W-:Y:S01]  /*47850*/  ULDC UR4, c[0x0][0x228] ;  /* 0x00008a0000047ab9 */ /* 0x000fe20000000800 */
[----:B------:R-:W-:Y:S01]  /*47860*/  PRMT R2, R45, 0x7771, RZ ;  /* 0x000077712d027816 */ /* 0x000fe200000000ff */
[----:B------:R-:W3:Y:S01]  /*47870*/  LDL.LU.64 R46, [R1+0x350] ;  /* 0x00035000012e7983 */ /* 0x000ee20000300a00 */
[----:B------:R-:W-:Y:S01]  /*47880*/  ISETP.LT.AND P6, PT, R19, UR6, !P2 ;  /* 0x0000000613007c0c */ /* 0x000fe2000d7c1270 */
[----:B------:R-:W-:Y:S01]  /*47890*/  ULDC UR6, c[0x0][0x228] ;  /* 0x00008a0000067ab9 */ /* 0x000fe20000000800 */
[----:B------:R-:W-:-:S02]  /*478a0*/  PRMT R0, R45, 0x7772, RZ ;  /* 0x000077722d007816 */ /* 0x000fc400000000ff */
[----:B------:R-:W-:Y:S01]  /*478b0*/  ISETP.LT.AND P0, PT, R37, UR8, !P2 ;  /* 0x0000000825007c0c */ /* 0x000fe2000d701270 */
[----:B------:R0:W-:Y:S01]  /*478c0*/  @P5 STG.E.U8 desc[UR20][R54.64], R2 ;  /* 0x0000000236005986 */ /* 0x0001e2000c101114 */
[----:B------:R-:W-:Y:S01]  /*478d0*/  PRMT R3, R45, 0x7773, RZ ;  /* 0x000077732d037816 */ /* 0x000fe200000000ff */
[----:B------:R-:W-:Y:S02]  /*478e0*/  ULDC UR8, c[0x0][0x228] ;  /* 0x00008a0000087ab9 */ /* 0x000fe40000000800 */
[----:B------:R-:W-:Y:S01]  /*478f0*/  @P4 STG.E.U8 desc[UR20][R58.64], R0 ;  /* 0x000000003a004986 */ /* 0x000fe2000c101114 */
[----:B------:R-:W-:Y:S01]  /*47900*/  ISETP.LT.AND P4, PT, R11, UR4, !P2 ;  /* 0x000000040b007c0c */ /* 0x000fe2000d781270 */
[----:B------:R-:W-:Y:S02]  /*47910*/  ULDC UR4, c[0x0][0x228] ;  /* 0x00008a0000047ab9 */ /* 0x000fe40000000800 */
[----:B0-----:R-:W3:Y:S04]  /*47920*/  LDL.LU.64 R54, [R1+0x340] ;  /* 0x0003400001367983 */ /* 0x001ee80000300a00 */
[----:B------:R-:W3:Y:S04]  /*47930*/  LDL.LU.64 R44, [R1+0x338] ;  /* 0x00033800012c7983 */ /* 0x000ee80000300a00 */
[----:B--2---:R0:W-:Y:S04]  /*47940*/  @P3 STG.E.U8 desc[UR20][R38.64], R3 ;  /* 0x0000000326003986 */ /* 0x0041e8000c101114 */
[----:B0-----:R-:W2:Y:S01]  /*47950*/  LDL.LU.64 R38, [R1+0x330] ;  /* 0x0003300001267983 */ /* 0x001ea20000300a00 */
[----:B----4-:R-:W-:-:S02]  /*47960*/  PRMT R2, R30, 0x7770, RZ ;  /* 0x000077701e027816 */ /* 0x010fc400000000ff */
[----:B------:R-:W-:-:S03]  /*47970*/  PRMT R0, R30, 0x7771, RZ ;  /* 0x000077711e007816 */ /* 0x000fc600000000ff */
[----:B------:R-:W-:Y:S04]  /*47980*/  @P6 STG.E.U8 desc[UR20][R60.64], R2 ;  /* 0x000000023c006986 */ /* 0x000fe8000c101114 */
[----:B---3--:R0:W-:Y:S02]  /*47990*/  @P0 STG.E.U8 desc[UR20][R40.64], R0 ;  /* 0x0000000028000986 */ /* 0x0081e4000c101114 */
[----:B0-----:R-:W-:-:S05]  /*479a0*/  PRMT R0, R30, 0x7772, RZ ;  /* 0x000077721e007816 */ /* 0x001fca00000000ff */
[----:B------:R0:W-:Y:S04]  /*479b0*/  @P4 STG.E.U8 desc[UR20][R26.64], R0 ;  /* 0x000000001a004986 */ /* 0x0001e8000c101114 */
[----:B0-----:R-:W3:Y:S01]  /*479c0*/  LDL.LU.64 R26, [R1+0x1710] ;  /* 0x00171000011a7983 */ /* 0x001ee20000300a00 */
[----:B------:R-:W-:Y:S02]  /*479d0*/  ISETP.LT.AND P5, PT, R36, UR4, !P2 ;  /* 0x0000000424007c0c */ /* 0x000fe4000d7a1270 */
[----:B------:R-:W-:Y:S01]  /*479e0*/  ISETP.LT.AND P0, PT, R25, UR6, !P2 ;  /* 0x0000000619007c0c */ /* 0x000fe2000d701270 */
[----:B------:R-:W4:Y:S01]  /*479f0*/  LDL.LU.64 R58, [R1+0x318] ;  /* 0x00031800013a7983 */ /* 0x000f220000300a00 */
[----:B------:R-:W-:Y:S01]  /*47a00*/  ULDC UR6, c[0x0][0x228] ;  /* 0x00008a0000067ab9 */ /* 0x000fe20000000800 */
[----:B------:R-:W-:Y:S01]  /*47a10*/  PRMT R30, R30, 0x7773, RZ ;  /* 0x000077731e1e7816 */ /* 0x000fe200000000ff */
[----:B------:R-:W-:Y:S01]  /*47a20*/  VIADD R0, R18, 0x1d ;  /* 0x0000001d12007836 */ /* 0x000fe20000000000 */
[----:B------:R-:W4:Y:S01]  /*47a30*/  LDL.LU R41, [R1+0xa8] ;  /* 0x0000a80001297983 */ /* 0x000f220000300800 */
[----:B------:R-:W-:Y:S01]  /*47a40*/  ISETP.LT.AND P6, PT, R24, UR6, !P2 ;  /* 0x0000000618007c0c */ /* 0x000fe2000d7c1270 */
[----:B------:R-:W-:Y:S01]  /*47a50*/  ULDC UR4, c[0x0][0x22c] ;  /* 0x00008b0000047ab9 */ /* 0x000fe20000000800 */
[----:B------:R-:W-:-:S03]  /*47a60*/  ULDC UR6, c[0x0][0x228] ;  /* 0x00008a0000067ab9 */ /* 0x000fc60000000800 */
[----:B------:R0:W-:Y:S01]  /*47a70*/  @P5 STG.E.U8 desc[UR20][R46.64], R30 ;  /* 0x0000001e2e005986 */ /* 0x0001e2000c101114 */
[----:B------:R-:W-:Y:S01]  /*47a80*/  ISETP.LT.AND P4, PT, R23, UR6, !P2 ;  /* 0x0000000617007c0c */ /* 0x000fe2000d781270 */
[----:B------:R-:W-:Y:S01]  /*47a90*/  ULDC UR6, c[0x0][0x228] ;  /* 0x00008a0000067ab9 */ /* 0x000fe20000000800 */
[----:B------:R-:W-:Y:S01]  /*47aa0*/  ISETP.GE.AND P3, PT, R0, UR4, PT ;  /* 0x0000000400007c0c */ /* 0x000fe2000bf66270 */
[----:B------:R-:W-:Y:S01]  /*47ab0*/  ULDC UR4, c[0x0][0x228] ;  /* 0x00008a0000047ab9 */ /* 0x000fe20000000800 */
[----:B0-----:R-:W4:Y:S04]  /*47ac0*/  LDL.LU.64 R46, [R1+0x310] ;  /* 0x00031000012e7983 */ /* 0x001f280000300a00 */
[----:B------:R-:W4:Y:S04]  /*47ad0*/  LDL.LU.64 R28, [R1+0x308] ;  /* 0x00030800011c7983 */ /* 0x000f280000300a00 */
[----:B------:R-:W4:Y:S01]  /*47ae0*/  LDL.LU.64 R60, [R1+0x300] ;  /* 0x00030000013c7983 */ /* 0x000f220000300a00 */
[----:B---3--:R-:W-:-:S02]  /*47af0*/  PRMT R0, R26, 0x7770, RZ ;  /* 0x000077701a007816 */ /* 0x008fc400000000ff */
[----:B------:R-:W-:-:S03]  /*47b00*/  PRMT R2, R26, 0x7771, RZ ;  /* 0x000077711a027816 */ /* 0x000fc600000000ff */
[----:B------:R0:W-:Y:S04]  /*47b10*/  @P0 STG.E.U8 desc[UR20][R54.64], R0 ;  /* 0x0000000036000986 */ /* 0x0001e8000c101114 */
[----:B------:R1:W-:Y:S01]  /*47b20*/  @P6 STG.E.U8 desc[UR20][R44.64], R2 ;  /* 0x000000022c006986 */ /* 0x0003e2000c101114 */
[----:B0-----:R-:W-:-:S03]  /*47b30*/  PRMT R0, R26, 0x7772, RZ ;  /* 0x000077721a007816 */ /* 0x001fc600000000ff */
[----:B-1----:R-:W3:Y:S04]  /*47b40*/  LDL.LU.64 R44, [R1+0x2f8] ;  /* 0x0002f800012c7983 */ /* 0x002ee80000300a00 */
[----:B--2---:R0:W-:Y:S04]  /*47b50*/  @P4 STG.E.U8 desc[UR20][R38.64], R0 ;  /* 0x0000000026004986 */ /* 0x0041e8000c101114 */
[----:B------:R-:W2:Y:S04]  /*47b60*/  LDL.LU.64 R20, [R1+0x2e0] ;  /* 0x0002e00001147983 */ /* 0x000ea80000300a00 */
[----:B0-----:R-:W2:Y:S01]  /*47b70*/  LDL.LU.64 R38, [R1+0x2d8] ;  /* 0x0002d80001267983 */ /* 0x001ea20000300a00 */
[----:B------:R-:W-:Y:S01]  /*47b80*/  ISETP.LT.AND P0, PT, R22, UR4, !P2 ;  /* 0x0000000416007c0c */ /* 0x000fe2000d701270 */
[----:B------:R-:W-:Y:S01]  /*47b90*/  ULDC UR4, c[0x0][0x228] ;  /* 0x00008a0000047ab9 */ /* 0x000fe20000000800 */
[----:B------:R-:W-:Y:S01]  /*47ba0*/  ISETP.LT.AND P5, PT, R37, UR6, !P3 ;  /* 0x0000000625007c0c */ /* 0x000fe2000dfa1270 */
[----:B------:R-:W-:Y:S01]  /*47bb0*/  VIADD R0, R18, 0x1e ;  /* 0x0000001e12007836 */ /* 0x000fe20000000000 */
[----:B------:R-:W-:Y:S01]  /*47bc0*/  ISETP.LT.AND P4, PT, R19, UR4, !P3 ;  /* 0x0000000413007c0c */ /* 0x000fe2000df81270 */
[----:B------:R-:W-:Y:S01]  /*47bd0*/  ULDC UR4, c[0x0][0x22c] ;  /* 0x00008b0000047ab9 */ /* 0x000fe20000000800 */
[----:B------:R-:W-:Y:S01]  /*47be0*/  ISETP.LT.AND P6, PT, R11, UR8, !P3 ;  /* 0x000000080b007c0c */ /* 0x000fe2000dfc1270 */
[----:B------:R-:W-:Y:S01]  /*47bf0*/  ULDC UR6, c[0x0][0x228] ;  /* 0x00008a0000067ab9 */ /* 0x000fe20000000800 */
[----:B------:R-:W-:Y:S01]  /*47c00*/  PRMT R26, R26, 0x7773, RZ ;  /* 0x000077731a1a7816 */ /* 0x000fe200000000ff */
[----:B------:R-:W2:Y:S01]  /*47c10*/  LDL.LU.64 R54, [R1+0x2d0] ;  /* 0x0002d00001367983 */ /* 0x000ea20000300a00 */
[----:B------:R-:W-:Y:S01]  /*47c20*/  ISETP.GE.AND P2, PT, R0, UR4, PT ;  /* 0x0000000400007c0c */ /* 0x000fe2000bf46270 */
[----:B------:R-:W-:Y:S01]  /*47c30*/  ULDC UR4, c[0x0][0x228] ;  /* 0x00008a0000047ab9 */ /* 0x000fe20000000800 */
[C---:B----4-:R-:W-:Y:S01]  /*47c40*/  PRMT R3, R41.reuse, 0x7770, RZ ;  /* 0x0000777029037816 */ /* 0x050fe200000000ff */
[----:B------:R-:W-:Y:S01]  /*47c50*/  @P0 STG.E.U8 desc[UR20][R58.64], R26 ;  /* 0x0000001a3a000986 */ /* 0x000fe2000c101114 */
[----:B------:R-:W-:Y:S01]  /*47c60*/  PRMT R2, R41, 0x7771, RZ ;  /* 0x0000777129027816 */ /* 0x000fe200000000ff */
[----:B------:R-:W-:Y:S01]  /*47c70*/  ULDC UR8, c[0x0][0x228] ;  /* 0x00008a0000087ab9 */ /* 0x000fe20000000800 */
[----:B------:R-:W-:-:S02]  /*47c80*/  ISETP.LT.AND P0, PT, R36, UR4, !P3 ;  /* 0x0000000424007c0c */ /* 0x000fc4000df01270 */
[----:B------:R-:W-:Y:S01]  /*47c90*/  PRMT R0, R41, 0x7772, RZ ;  /* 0x0000777229007816 */ /* 0x000fe200000000ff */
[----:B------:R0:W-:Y:S01]  /*47ca0*/  @P4 STG.E.U8 desc[UR20][R46.64], R3 ;  /* 0x000000032e004986 */ /* 0x0001e2000c101114 */
[----:B------:R-:W-:Y:S02]  /*47cb0*/  ULDC UR4, c[0x0][0x228] ;  /* 0x00008a0000047ab9 */ /* 0x000fe40000000800 */
[----:B------:R-:W-:Y:S01]  /*47cc0*/  ISETP.LT.AND P4, PT, R25, UR4, !P3 ;  /* 0x0000000419007c0c */ /* 0x000fe2000df81270 */
[----:B------:R1:W-:Y:S01]  /*47cd0*/  @P5 STG.E.U8 desc[UR20][R28.64], R2 ;  /* 0x000000021c005986 */ /* 0x0003e2000c101114 */
[----:B------:R-:W-:-:S03]  /*47ce0*/  ULDC UR4, c[0x0][0x22c] ;  /* 0x00008b0000047ab9 */ /* 0x000fc60000000800 */
[----:B------:R4:W-:Y:S01]  /*47cf0*/  @P6 STG.E.U8 desc[UR20][R60.64], R0 ;  /* 0x000000003c006986 */ /* 0x0009e2000c101114 */
[----:B------:R-:W-:Y:S01]  /*47d00*/  ISETP.LT.AND P6, PT, R24, UR6, !P3 ;  /* 0x0000000618007c0c */ /* 0x000fe2000dfc1270 */
[----:B------:R-:W-:Y:S01]  /*47d10*/  ULDC UR6, c[0x0][0x228] ;  /* 0x00008a0000067ab9 */ /* 0x000fe20000000800 */
[C---:B0-----:R-:W-:Y:S01]  /*47d20*/  PRMT R3, R31.reuse, 0x7770, RZ ;  /* 0x000077701f037816 */ /* 0x041fe200000000ff */
[----:B------:R-:W2:Y:S01]  /*47d30*/  LDL.LU.64 R58, [R1+0x2c8] ;  /* 0x0002c800013a7983 */ /* 0x000ea20000300a00 */
[----:B-1----:R-:W-:-:S03]  /*47d40*/  PRMT R2, R31, 0x7771, RZ ;  /* 0x000077711f027816 */ /* 0x002fc600000000ff */
[----:B------:R-:W2:Y:S01]  /*47d50*/  LDL.LU.64 R46, [R1+0x1708] ;  /* 0x00170800012e7983 */ /* 0x000ea20000300a00 */
[----:B----4-:R-:W-:-:S03]  /*47d60*/  PRMT R0, R41, 0x7773, RZ ;  /* 0x0000777329007816 */ /* 0x010fc600000000ff */
[----:B------:R-:W4:Y:S04]  /*47d70*/  LDL.LU.64 R60, [R1+0x2c0] ;  /* 0x0002c000013c7983 */ /* 0x000f280000300a00 */
[----:B------:R-:W4:Y:S04]  /*47d80*/  LDL.LU.64 R40, [R1+0x2b8] ;  /* 0x0002b80001287983 */ /* 0x000f280000300a00 */
[----:B---3--:R0:W-:Y:S04]  /*47d90*/  @P0 STG.E.U8 desc[UR20][R44.64], R0 ;  /* 0x000000002c000986 */ /* 0x0081e8000c101114 */
[----:B--2---:R-:W-:Y:S01]  /*47da0*/  @P4 STG.E.U8 desc[UR20][R20.64], R3 ;  /* 0x0000000314004986 */ /* 0x004fe2000c101114 */
[----:B0-----:R-:W-:-:S03]  /*47db0*/  VIADD R0, R18, 0x1f ;  /* 0x0000001f12007836 */ /* 0x001fc60000000000 */
[----:B------:R-:W2:Y:S02]  /*47dc0*/  LDL.LU.64 R44, [R1+0x2b0] ;  /* 0x0002b000012c7983 */ /* 0x000ea40000300a00 */
[----:B------:R-:W-:Y:S02]  /*47dd0*/  ISETP.GE.AND P0, PT, R0, UR4, PT ;  /* 0x0000000400007c0c */ /* 0x000fe4000bf06270 */
[----:B------:R0:W-:Y:S01]  /*47de0*/  @P6 STG.E.U8 desc[UR20][R38.64], R2 ;  /* 0x0000000226006986 */ /* 0x0001e2000c101114 */
[C---:B------:R-:W-:Y:S01]  /*47df0*/  PRMT R0, R31.reuse, 0x7773, RZ ;  /* 0x000077731f007816 */ /* 0x040fe200000000ff */
[----:B------:R-:W-:Y:S01]  /*47e00*/  ULDC UR4, c[0x0][0x228] ;  /* 0x00008a0000047ab9 */ /* 0x000fe20000000800 */
[----:B0-----:R-:W-:Y:S02]  /*47e10*/  PRMT R2, R31, 0x7772, RZ ;  /* 0x000077721f027816 */ /* 0x001fe400000000ff */
[----:B------:R-:W3:Y:S01]  /*47e20*/  LDL.LU R31, [R1+0x1700] ;  /* 0x00170000011f7983 */ /* 0x000ee20000300800 */
[----:B------:R-:W-:Y:S01]  /*47e30*/  ISETP.LT.AND P5, PT, R23, UR6, !P3 ;  /* 0x0000000617007c0c */ /* 0x000fe2000dfa1270 */
[----:B------:R-:W-:Y:S01]  /*47e40*/  ULDC UR6, c[0x0][0x228] ;  /* 0x00008a0000067ab9 */ /* 0x000fe20000000800 */
[----:B------:R-:W-:Y:S01]  /*47e50*/  ISETP.LT.AND P3, PT, R22, UR8, !P3 ;  /* 0x0000000816007c0c */ /* 0x000fe2000df61270 */
[----:B------:R-:W2:Y:S01]  /*47e60*/  LDL.LU.64 R38, [R1+0x2a8] ;  /* 0x0002a80001267983 */ /* 0x000ea20000300a00 */
[----:B------:R-:W-:Y:S01]  /*47e70*/  ISETP.LT.AND P4, PT, R19, UR4, !P2 ;  /* 0x0000000413007c0c */ /* 0x000fe2000d781270 */
[----:B------:R-:W-:Y:S01]  /*47e80*/  ULDC UR4, c[0x0][0x22c] ;  /* 0x00008b0000047ab9 */ /* 0x000fe20000000800 */
[----:B------:R-:W-:Y:S01]  /*47e90*/  ISETP.LT.AND P6, PT, R37, UR6, !P2 ;  /* 0x0000000625007c0c */ /* 0x000fe2000d7c1270 */
[----:B------:R-:W-:Y:S01]  /*47ea0*/  ULDC UR6, c[0x0][0x228] ;  /* 0x00008a0000067ab9 */ /* 0x000fe20000000800 */
[----:B------:R-:W2:Y:S01]  /*47eb0*/  LDL.LU.64 R20, [R1+0x298] ;  /* 0x0002980001147983 */ /* 0x000ea20000300a00 */
[----:B------:R-:W-:Y:S01]  /*47ec0*/  PRMT R3, R27, 0x7770, RZ ;  /* 0x000077701b037816 */ /* 0x000fe200000000ff */
[----:B------:R-:W-:-:S03]  /*47ed0*/  ULDC UR8, c[0x0][0x228] ;  /* 0x00008a0000087ab9 */ /* 0x000fc60000000800 */
[----:B------:R0:W-:Y:S01]  /*47ee0*/  @P5 STG.E.U8 desc[UR20][R54.64], R2 ;  /* 0x0000000236005986 */ /* 0x0001e2000c101114 */
[----:B------:R-:W-:Y:S01]  /*47ef0*/  ISETP.LT.AND P5, PT, R11, UR6, !P2 ;  /* 0x000000060b007c0c */ /* 0x000fe2000d7a1270 */
[----:B------:R-:W-:Y:S02]  /*47f00*/  ULDC UR6, c[0x0][0x228] ;  /* 0x00008a0000067ab9 */ /* 0x000fe40000000800 */
[----:B------:R1:W-:Y:S04]  /*47f10*/  @P3 STG.E.U8 desc[UR20][R58.64], R0 ;  /* 0x000000003a003986 */ /* 0x0003e8000c101114 */
[----:B0-----:R-:W2:Y:S01]  /*47f20*/  LDL.LU.64 R54, [R1+0x290] ;  /* 0x0002900001367983 */ /* 0x001ea20000300a00 */
[----:B-1----:R-:W-:-:S03]  /*47f30*/  VIADD R0, R18, 0x20 ;  /* 0x0000002012007836 */ /* 0x002fc60000000000 */
[----:B------:R-:W2:Y:S02]  /*47f40*/  LDL.LU.64 R58, [R1+0x288] ;  /* 0x00028800013a7983 */ /* 0x000ea40000300a00 */
[----:B------:R-:W-:Y:S01]  /*47f50*/  ISETP.GE.AND P3, PT, R0, UR4, PT ;  /* 0x0000000400007c0c */ /* 0x000fe2000bf66270 */
[----:B------:R-:W-:Y:S01]  /*47f60*/  ULDC UR4, c[0x0][0x228] ;  /* 0x00008a0000047ab9 */ /* 0x000fe20000000800 */
[C---:B---3--:R-:W-:Y:S02]  /*47f70*/  PRMT R2, R31.reuse, 0x7770, RZ ;  /* 0x000077701f027816 */ /* 0x048fe400000000ff */
[----:B------:R-:W-:-:S03]  /*47f80*/  PRMT R0, R31, 0x7772, RZ ;  /* 0x000077721f007816 */ /* 0x000fc600000000ff */
[----:B----4-:R0:W-:Y:S02]  /*47f90*/  @P4 STG.E.U8 desc[UR20][R60.64], R2 ;  /* 0x000000023c004986 */ /* 0x0101e4000c101114 */
[----:B0-----:R-:W-:-:S05]  /*47fa0*/  PRMT R2, R31, 0x7771, RZ ;  /* 0x000077711f027816 */ /* 0x001fca00000000ff */
[----:B------:R0:W-:Y:S04]  /*47fb0*/  @P6 STG.E.U8 desc[UR20][R40.64], R2 ;  /* 0x0000000228006986 */ /* 0x0001e8000c101114 */
[----:B--2---:R1:W-:Y:S04]  /*47fc0*/  @P5 STG.E.U8 desc[UR20][R44.64], R0 ;  /* 0x000000002c005986 */ /* 0x0043e8000c101114 */
[----:B0-----:R-:W2:Y:S04]  /*47fd0*/  LDL.LU R40, [R1+0xac] ;  /* 0x0000ac0001287983 */ /* 0x001ea80000300800 */
[----:B-1----:R-:W3:Y:S01]  /*47fe0*/  LDL.LU.64 R44, [R1+0x268] ;  /* 0x00026800012c7983 */ /* 0x002ee20000300a00 */
[----:B------:R-:W-:Y:S01]  /*47ff0*/  ISETP.LT.AND P4, PT, R36, UR4, !P2 ;  /* 0x0000000424007c0c */ /* 0x000fe2000d781270 */
[----:B------:R-:W-:Y:S01]  /*48000*/  ULDC UR4, c[0x0][0x228] ;  /* 0x00008a0000047ab9 */ /* 0x000fe20000000800 */
[----:B------:R-:W-:Y:S01]  /*48010*/  PRMT R31, R31, 0x7773, RZ ;  /* 0x000077731f1f7816 */ /* 0x000fe200000000ff */
[----:B------:R-:W4:Y:S01]  /*48020*/  LDL.LU.64 R28, [R1+0x260] ;  /* 0x00026000011c7983 */ /* 0x000f220000300a00 */
[----:B------:R-:W-:Y:S01]  /*48030*/  ISETP.LT.AND P6, PT, R25, UR4, !P2 ;  /* 0x0000000419007c0c */ /* 0x000fe2000d7c1270 */
[----:B------:R-:W-:-:S02]  /*48040*/  ULDC UR4, c[0x0][0x228] ;  /* 0x00008a0000047ab9 */ /* 0x000fc40000000800 */
[----:B------:R-:W-:Y:S01]  /*48050*/  ISETP.LT.AND P5, PT, R24, UR4, !P2 ;  /* 0x0000000418007c0c */ /* 0x000fe2000d7a1270 */
[----:B------:R-:W4:Y:S01]  /*48060*/  LDL.LU.64 R60, [R1+0x258] ;  /* 0x00025800013c7983 */ /* 0x000f220000300a00 */
[----:B------:R-:W-:-:S04]  /*48070*/  ULDC UR4, c[0x0][0x228] ;  /* 0x00008a0000047ab9 */ /* 0x000fc80000000800 */
[----:B------:R0:W-:Y:S01]  /*48080*/  @P4 STG.E.U8 desc[UR20][R38.64], R31 ;  /* 0x0000001f26004986 */ /* 0x0001e2000c101114 */
[----:B------:R-:W-:Y:S01]  /*48090*/  ISETP.LT.AND P4, PT, R23, UR6, !P2 ;  /* 0x0000000617007c0c */ /* 0x000fe2000d781270 */
[----:B------:R-:W-:Y:S01]  /*480a0*/  ULDC UR6, c[0x0][0x228] ;  /* 0x00008a0000067ab9 */ /* 0x000fe20000000800 */
[----:B------:R-:W-:Y:S02]  /*480b0*/  ISETP.LT.AND P2, PT, R22, UR4, !P2 ;  /* 0x0000000416007c0c */ /* 0x000fe4000d741270 */
[C---:B------:R-:W-:Y:S01]  /*480c0*/  PRMT R2, R27.reuse, 0x7771, RZ ;  /* 0x000077711b027816 */ /* 0x040fe200000000ff */
[----:B0-----:R-:W4:Y:S01]  /*480d0*/  LDL.LU.64 R38, [R1+0x250] ;  /* 0x0002500001267983 */ /* 0x001f220000300a00 */
[C---:B------:R-:W-:Y:S01]  /*480e0*/  PRMT R0, R27.reuse, 0x7772, RZ ;  /* 0x000077721b007816 */ /* 0x040fe200000000ff */
[----:B------:R-:W-:Y:S01]  /*480f0*/  ULDC UR4, c[0x0][0x228] ;  /* 0x00008a0000047ab9 */ /* 0x000fe20000000800 */
[----:B------:R-:W-:Y:S01]  /*48100*/  PRMT R27, R27, 0x7773, RZ ;  /* 0x000077731b1b7816 */ /* 0x000fe200000000ff */
[----:B------:R-:W4:Y:S04]  /*48110*/  LDL.LU R41, [R1+0x9c] ;  /* 0x00009c0001297983 */ /* 0x000f280000300800 */
[----:B------:R-:W-:Y:S04]  /*48120*/  @P6 STG.E.U8 desc[UR20][R20.64], R3 ;  /* 0x0000000314006986 */ /* 0x000fe8000c101114 */
[----:B------:R0:W-:Y:S04]  /*48130*/  @P5 STG.E.U8 desc[UR20][R54.64], R2 ;  /* 0x0000000236005986 */ /* 0x0001e8000c101114 */
[----:B------:R-:W4:Y:S04]  /*48140*/  LDL.LU.64 R30, [R1+0x248] ;  /* 0x00024800011e7983 */ /* 0x000f280000300a00 */
[----:B------:R1:W-:Y:S04]  /*48150*/  @P4 STG.E.U8 desc[UR20][R58.64], R0 ;  /* 0x000000003a004986 */ /* 0x0003e8000c101114 */
[----:B0-----:R-:W4:Y:S04]  /*48160*/  LDL.LU.64 R54, [R1+0x240] ;  /* 0x0002400001367983 */ /* 0x001f280000300a00 */
[----:B-1----:R-:W4:Y:S04]  /*48170*/  LDL.LU.64 R58, [R1+0x238] ;  /* 0x00023800013a7983 */ /* 0x002f280000300a00 */
[----:B---3--:R0:W-:Y:S04]  /*48180*/  @P2 STG.E.U8 desc[UR20][R44.64], R27 ;  /* 0x0000001b2c002986 */ /* 0x0081e8000c101114 */
[----:B0-----:R-:W3:Y:S01]  /*48190*/  LDL.LU.64 R44, [R1+0x16f8] ;  /* 0x0016f800012c7983 */ /* 0x001ee20000300a00 */
[----:B------:R-:W-:Y:S01]  /*481a0*/  ISETP.LT.AND P5, PT, R19, UR6, !P0 ;  /* 0x0000000613007c0c */ /* 0x000fe2000c7a1270 */
[----:B------:R-:W-:Y:S01]  /*481b0*/  ULDC UR6, c[0x0][0x228] ;  /* 0x00008a0000067ab9 */ /* 0x000fe20000000800 */
[----:B------:R-:W-:Y:S01]  /*481c0*/  ISETP.LT.AND P6, PT, R37, UR4, !P0 ;  /* 0x0000000425007c0c */ /* 0x000fe2000c7c1270 */
[----:B------:R-:W-:Y:S01]  /*481d0*/  ULDC UR4, c[0x0][0x228] ;  /* 0x00008a0000047ab9 */ /* 0x000fe20000000800 */
[----:B------:R-:W-:Y:S01]  /*481e0*/  ISETP.LT.AND P4, PT, R11, UR6, !P0 ;  /* 0x000000060b007c0c */ /* 0x000fe2000c781270 */
[----:B------:R-:W-:Y:S01]  /*481f0*/  ULDC UR6, c[0x0][0x228] ;  /* 0x00008a0000067ab9 */ /* 0x000fe20000000800 */
[----:B--2---:R-:W-:-:S02]  /*48200*/  PRMT R3, R40, 0x7770, RZ ;  /* 0x0000777028037816 */ /* 0x004fc400000000ff */
[C---:B------:R-:W-:Y:S02]  /*48210*/  PRMT R2, R40.reuse, 0x7771, RZ ;  /* 0x0000777128027816 */ /* 0x040fe400000000ff */
[----:B------:R-:W-:-:S03]  /*48220*/  PRMT R0, R40, 0x7772, RZ ;  /* 0x0000777228007816 */ /* 0x000fc600000000ff */
[----:B----4-:R0:W-:Y:S01]  /*48230*/  @P5 STG.E.U8 desc[UR20][R28.64], R3 ;  /* 0x000000031c005986 */ /* 0x0101e2000c101114 */
[----:B------:R-:W-:Y:S01]  /*48240*/  ISETP.LT.AND P5, PT, R36, UR4, !P0 ;  /* 0x0000000424007c0c */ /* 0x000fe2000c7a1270 */
[----:B------:R-:W-:Y:S02]  /*48250*/  ULDC UR4, c[0x0][0x228] ;  /* 0x00008a0000047ab9 */ /* 0x000fe40000000800 */
[----:B------:R1:W-:Y:S01]  /*48260*/  @P6 STG.E.U8 desc[UR20][R60.64], R2 ;  /* 0x000000023c006986 */ /* 0x0003e2000c101114 */
[----:B------:R-:W-:Y:S01]  /*48270*/  ISETP.LT.AND P6, PT, R25, UR6, !P0 ;  /* 0x0000000619007c0c */ /* 0x000fe2000c7c1270 */
[----:B------:R-:W-:Y:S02]  /*48280*/  ULDC UR6, c[0x0][0x228] ;  /* 0x00008a0000067ab9 */ /* 0x000fe40000000800 */
[----:B------:R2:W-:Y:S01]  /*48290*/  @P4 STG.E.U8 desc[UR20][R38.64], R0 ;  /* 0x0000000026004986 */ /* 0x0005e2000c101114 */
[----:B------:R-:W-:Y:S01]  /*482a0*/  ISETP.LT.AND P4, PT, R24, UR4, !P0 ;  /* 0x0000000418007c0c */ /* 0x000fe2000c781270 */
[----:B------:R-:W-:Y:S01]  /*482b0*/  ULDC UR4, c[0x0][0x228] ;  /* 0x00008a0000047ab9 */ /* 0x000fe20000000800 */
[----:B------:R-:W-:Y:S01]  /*482c0*/  ISETP.LT.AND P2, PT, R23, UR6, !P0 ;  /* 0x0000000617007c0c */ /* 0x000fe2000c741270 */
[----:B------:R-:W4:Y:S01]  /*482d0*/  LDL.LU R36, [R1+0x16f0] ;  /* 0x0016f00001247983 */ /* 0x000f220000300800 */
[----:B------:R-:W-:Y:S01]  /*482e0*/  PRMT R21, R40, 0x7773, RZ ;  /* 0x0000777328157816 */ /* 0x000fe200000000ff */
[----:B------:R-:W-:Y:S01]  /*482f0*/  ULDC UR6, c[0x0][0x228] ;  /* 0x00008a0000067ab9 */ /* 0x000fe20000000800 */
[C---:B0-----:R-:W-:Y:S01]  /*48300*/  PRMT R3, R41.reuse, 0x7770, RZ ;  /* 0x0000777029037816 */ /* 0x041fe200000000ff */
[----:B------:R-:W4:Y:S01]  /*48310*/  LDL.LU.64 R28, [R1+0x220] ;  /* 0x00022000011c7983 */ /* 0x000f220000300a00 */
[----:B-1----:R-:W-:-:S02]  /*48320*/  PRMT R2, R41, 0x7771, RZ ;  /* 0x0000777129027816 */ /* 0x002fc400000000ff */
[C---:B--2---:R-:W-:Y:S01]  /*48330*/  PRMT R0, R41.reuse, 0x7772, RZ ;  /* 0x0000777229007816 */ /* 0x044fe200000000ff */
[----:B------:R-:W2:Y:S01]  /*48340*/  LDL.LU.64 R60, [R1+0x218] ;  /* 0x00021800013c7983 */ /* 0x000ea20000300a00 */
[----:B------:R-:W-:-:S03]  /*48350*/  PRMT R20, R41, 0x7773, RZ ;  /* 0x0000777329147816 */ /* 0x000fc600000000ff */
[----:B------:R0:W-:Y:S04]  /*48360*/  @P5 STG.E.U8 desc[UR20][R30.64], R21 ;  /* 0x000000151e005986 */ /* 0x0001e8000c101114 */
[----:B------:R-:W2:Y:S04]  /*48370*/  LDL.LU.64 R38, [R1+0x210] ;  /* 0x0002100001267983 */ /* 0x000ea80000300a00 */
[----:B------:R-:W-:Y:S04]  /*48380*/  @P6 STG.E.U8 desc[UR20][R54.64], R3 ;  /* 0x0000000336006986 */ /* 0x000fe8000c101114 */
[----:B------:R-:W2:Y:S04]  /*48390*/  LDL.LU.64 R40, [R1+0x208] ;  /* 0x0002080001287983 */ /* 0x000ea80000300a00 */
[----:B------:R-:W-:Y:S04]  /*483a0*/  @P4 STG.E.U8 desc[UR20][R58.64], R2 ;  /* 0x000000023a004986 */ /* 0x000fe8000c101114 */
[----:B0-----:R-:W2:Y:S04]  /*483b0*/  LDL.LU R21, [R1+0xb8c] ;  /* 0x000b8c0001157983 */ /* 0x001ea80000300800 */
[----:B---3--:R0:W-:Y:S04]  /*483c0*/  @P2 STG.E.U8 desc[UR20][R44.64], R0 ;  /* 0x000000002c002986 */ /* 0x0081e8000c101114 */
[----:B0-----:R-:W3:Y:S01]  /*483d0*/  LDL.LU.64 R44, [R1+0x16e8] ;  /* 0x0016e800012c7983 */ /* 0x001ee20000300a00 */
[----:B------:R-:W-:Y:S01]  /*483e0*/  ISETP.LT.AND P0, PT, R22, UR4, !P0 ;  /* 0x0000000416007c0c */ /* 0x000fe2000c701270 */
[----:B------:R-:W-:Y:S01]  /*483f0*/  ULDC UR4, c[0x0][0x228] ;  /* 0x00008a0000047ab9 */ /* 0x000fe20000000800 */
[----:B------:R-:W-:Y:S01]  /*48400*/  ISETP.LT.AND P4, PT, R19, UR6, !P3 ;  /* 0x0000000613007c0c */ /* 0x000fe2000df81270 */
[----:B------:R-:W2:Y:S01]  /*48410*/  LDL.LU.64 R30, [R1+0x200] ;  /* 0x00020000011e7983 */ /* 0x000ea20000300a00 */
[----:B------:R-:W-:Y:S01]  /*48420*/  ISETP.LT.AND P5, PT, R37, UR4, !P3 ;  /* 0x0000000425007c0c */ /* 0x000fe2000dfa1270 */
[----:B------:R-:W-:Y:S01]  /*48430*/  ULDC UR6, c[0x0][0x228] ;  /* 0x00008a0000067ab9 */ /* 0x000fe20000000800 */
[----:B------:R-:W-:Y:S01]  /*48440*/  VIADD R0, R18, 0x21 ;  /* 0x0000002112007836 */ /* 0x000fe20000000000 */
[----:B------:R-:W2:Y:S01]  /*48450*/  LDL.LU.64 R54, [R1+0x1f8] ;  /* 0x0001f80001367983 */ /* 0x000ea20000300a00 */
[----:B------:R-:W-:-:S03]  /*48460*/  ULDC UR4, c[0x0][0x22c] ;  /* 0x00008b0000047ab9 */ /* 0x000fc60000000800 */
[----:B------:R-:W2:Y:S04]  /*48470*/  LDL.LU.64 R58, [R1+0x1f0] ;  /* 0x0001f000013a7983 */ /* 0x000ea80000300a00 */
[----:B------:R-:W2:Y:S01]  /*48480*/  LDL.LU R56, [R1+0x120] ;  /* 0x0001200001387983 */ /* 0x000ea20000300800 */
[----:B------:R-:W-:Y:S01]  /*48490*/  ISETP.LT.AND P6, PT, R11, UR6, !P3 ;  /* 0x000000060b007c0c */ /* 0x000fe2000dfc1270 */
[----:B------:R-:W-:Y:S02]  /*484a0*/  ULDC UR6, c[0x0][0x228] ;  /* 0x00008a0000067ab9 */ /* 0x000fe40000000800 */
[----:B----4-:R0:W-:Y:S01]  /*484b0*/  @P0 STG.E.U8 desc[UR20][R28.64], R20 ;  /* 0x000000141c000986 */ /* 0x0101e2000c101114 */
[----:B------:R-:W-:Y:S01]  /*484c0*/  ISETP.GE.AND P2, PT, R0, UR4, PT ;  /* 0x0000000400007c0c */ /* 0x000fe2000bf46270 */
[----:B------:R-:W-:-:S02]  /*484d0*/  ULDC UR4, c[0x0][0x228] ;  /* 0x00008a0000047ab9 */ /* 0x000fc40000000800 */
[----:B0-----:R-:W4:Y:S01]  /*484e0*/  LDL.LU.64 R28, [R1+0x1e8] ;  /* 0x0001e800011c7983 */ /* 0x001f220000300a00 */
[----:B---3--:R-:W-:-:S05]  /*484f0*/  PRMT R2, R44, 0x7770, RZ ;  /* 0x000077702c027816 */ /* 0x008fca00000000ff */
[----:B--2---:R0:W-:Y:S01]  /*48500*/  @P4 STG.E.U8 desc[UR20][R60.64], R2 ;  /* 0x000000023c004986 */ /* 0x0041e2000c101114 */
[C---:B------:R-:W-:Y:S02]  /*48510*/  PRMT R0, R44.reuse, 0x7772, RZ ;  /* 0x000077722c007816 */ /* 0x040fe400000000ff */
[----:B0-----:R-:W-:-:S05]  /*48520*/  PRMT R2, R44, 0x7771, RZ ;  /* 0x000077712c027816 */ /* 0x001fca00000000ff */
[----:B------:R0:W-:Y:S04]  /*48530*/  @P5 STG.E.U8 desc[UR20][R38.64], R2 ;  /* 0x0000000226005986 */ /* 0x0001e8000c101114 */
[----:B------:R1:W-:Y:S04]  /*48540*/  @P6 STG.E.U8 desc[UR20][R40.64], R0 ;  /* 0x0000000028006986 */ /* 0x0003e8000c101114 */
[----:B0-----:R-:W2:Y:S04]  /*48550*/  LDL.LU.64 R38, [R1+0x1c8] ;  /* 0x0001c80001267983 */ /* 0x001ea80000300a00 */
[----:B------:R-:W3:Y:S04]  /*48560*/  LDL.LU.64 R60, [R1+0x1c0] ;  /* 0x0001c000013c7983 */ /* 0x000ee80000300a00 */
[----:B-1----:R-:W3:Y:S01]  /*48570*/  LDL.LU.64 R40, [R1+0x1b8] ;  /* 0x0001b80001287983 */ /* 0x002ee20000300a00 */
[----:B------:R-:W-:Y:S01]  /*48580*/  ISETP.LT.AND P4, PT, R21, UR4, !P3 ;  /* 0x0000000415007c0c */ /* 0x000fe2000df81270 */
[----:B------:R-:W-:Y:S01]  /*48590*/  ULDC UR4, c[0x0][0x228] ;  /* 0x00008a0000047ab9 */ /* 0x000fe20000000800 */
[----:B------:R-:W-:Y:S01]  /*485a0*/  VIADD R0, R18, 0x22 ;  /* 0x0000002212007836 */ /* 0x000fe20000000000 */
[----:B------:R-:W-:Y:S01]  /*485b0*/  ISETP.LT.AND P6, PT, R25, UR4, !P3 ;  /* 0x0000000419007c0c */ /* 0x000fe2000dfc1270 */
[----:B------:R-:W-:Y:S01]  /*485c0*/  ULDC UR4, c[0x0][0x22c] ;  /* 0x00008b0000047ab9 */ /* 0x000fe20000000800 */
[----:B------:R-:W-:-:S02]  /*485d0*/  PRMT R44, R44, 0x7773, RZ ;  /* 0x000077732c2c7816 */ /* 0x000fc400000000ff */
[----:B------:R-:W-:Y:S01]  /*485e0*/  ISETP.LT.AND P5, PT, R24, UR6, !P3 ;  /* 0x0000000618007c0c */ /* 0x000fe2000dfa1270 */
[----:B------:R-:W-:Y:S01]  /*485f0*/  ULDC UR6, c[0x0][0x228] ;  /* 0x00008a0000067ab9 */ /* 0x000fe20000000800 */
[----:B------:R-:W-:Y:S01]  /*48600*/  ISETP.GE.AND P0, PT, R0, UR4, PT ;  /* 0x0000000400007c0c */ /* 0x000fe2000bf06270 */
[----:B------:R-:W-:Y:S01]  /*48610*/  ULDC UR4, c[0x0][0x228] ;  /* 0x00008a0000047ab9 */ /* 0x000fe20000000800 */
[----:B------:R-:W-:Y:S02]  /*48620*/  PRMT R2, R56, 0x7770, RZ ;  /* 0x0000777038027816 */ /* 0x000fe400000000ff */
[----:B------:R-:W-:Y:S01]  /*48630*/  @P4 STG.E.U8 desc[UR20][R30.64], R44 ;  /* 0x0000002c1e004986 */ /* 0x000fe2000c101114 */
[----:B------:R-:W-:Y:S01]  /*48640*/  ISETP.LT.AND P4, PT, R23, UR4, !P3 ;  /* 0x0000000417007c0c */ /* 0x000fe2000df81270 */
[----:B------:R-:W-:Y:S01]  /*48650*/  ULDC UR4, c[0x0][0x228] ;  /* 0x00008a0000047ab9 */ /* 0x000fe20000000800 */
[----:B------:R-:W-:Y:S02]  /*48660*/  ISETP.LT.AND P3, PT, R22, UR6, !P3 ;  /* 0x0000000616007c0c */ /* 0x000fe4000df61270 */
[C---:B------:R-:W-:Y:S01]  /*48670*/  PRMT R0, R56.reuse, 0x7771, RZ ;  /* 0x0000777138007816 */ /* 0x040fe200000000ff */
[----:B------:R0:W-:Y:S01]  /*48680*/  @P6 STG.E.U8 desc[UR20][R54.64], R2 ;  /* 0x0000000236006986 */ /* 0x0001e2000c101114 */
[----:B------:R-:W-:Y:S01]  /*48690*/  ISETP.LT.AND P6, PT, R19, UR4, !P2 ;  /* 0x0000000413007c0c */ /* 0x000fe2000d7c1270 */
[----:B------:R-:W-:Y:S01]  /*486a0*/  ULDC UR4, c[0x0][0x228] ;  /* 0x00008a0000047ab9 */ /* 0x000fe20000000800 */
[----:B------:R-:W-:Y:S01]  /*486b0*/  PRMT R3, R45, 0x7772, RZ ;  /* 0x000077722d037816 */ /* 0x000fe200000000ff */
[----:B------:R1:W-:Y:S01]  /*486c0*/  @P5 STG.E.U8 desc[UR20][R58.64], R0 ;  /* 0x000000003a005986 */ /* 0x0003e2000c101114 */
[----:B------:R-:W-:Y:S01]  /*486d0*/  ISETP.LT.AND P5, PT, R37, UR4, !P2 ;  /* 0x0000000425007c0c */ /* 0x000fe2000d7a1270 */
[----:B------:R-:W-:Y:S01]  /*486e0*/  ULDC UR4, c[0x0][0x228] ;  /* 0x00008a0000047ab9 */ /* 0x000fe20000000800 */
[----:B------:R-:W-:Y:S01]  /*486f0*/  ULDC UR6, c[0x0][0x228] ;  /* 0x00008a0000067ab9 */ /* 0x000fe20000000800 */
[----:B0-----:R-:W3:Y:S01]  /*48700*/  LDL.LU.64 R54, [R1+0x1b0] ;  /* 0x0001b00001367983 */ /* 0x001ee20000300a00 */
[----:B------:R-:W-:-:S03]  /*48710*/  PRMT R2, R56, 0x7772, RZ ;  /* 0x0000777238027816 */ /* 0x000fc600000000ff */
[----:B------:R-:W3:Y:S01]  /*48720*/  LDL.LU.64 R26, [R1+0x1a8] ;  /* 0x0001a800011a7983 */ /* 0x000ee20000300a00 */
[----:B-1----:R-:W-:-:S03]  /*48730*/  PRMT R0, R56, 0x7773, RZ ;  /* 0x0000777338007816 */ /* 0x002fc600000000ff */
[----:B------:R-:W3:Y:S04]  /*48740*/  LDL.LU R58, [R1+0x100] ;  /* 0x00010000013a7983 */ /* 0x000ee80000300800 */
[----:B----4-:R0:W-:Y:S04]  /*48750*/  @P4 STG.E.U8 desc[UR20][R28.64], R2 ;  /* 0x000000021c004986 */ /* 0x0101e8000c101114 */
[----:B------:R-:W4:Y:S01]  /*48760*/  LDL.LU.64 R30, [R1+0x198] ;  /* 0x00019800011e7983 */ /* 0x000f220000300a00 */
[----:B0-----:R-:W-:-:S03]  /*48770*/  PRMT R2, R45, 0x7770, RZ ;  /* 0x000077702d027816 */ /* 0x001fc600000000ff */
[----:B--2---:R0:W-:Y:S04]  /*48780*/  @P3 STG.E.U8 desc[UR20][R38.64], R0 ;  /* 0x0000000026003986 */ /* 0x0041e8000c101114 */
[----:B---3--:R1:W-:Y:S04]  /*48790*/  @P6 STG.E.U8 desc[UR20][R60.64], R2 ;  /* 0x000000023c006986 */ /* 0x0083e8000c101114 */
[----:B0-----:R-:W2:Y:S01]  /*487a0*/  LDL.LU.64 R38, [R1+0x190] ;  /* 0x0001900001267983 */ /* 0x001ea20000300a00 */
[----:B------:R-:W-:-:S03]  /*487b0*/  PRMT R0, R45, 0x7771, RZ ;  /* 0x000077712d007816 */ /* 0x000fc600000000ff */
[----:B-1----:R-:W3:Y:S04]  /*487c0*/  LDL.LU.64 R60, [R1+0x188] ;  /* 0x00018800013c7983 */ /* 0x002ee80000300a00 */
[----:B------:R0:W-:Y:S04]  /*487d0*/  @P5 STG.E.U8 desc[UR20][R40.64], R0 ;  /* 0x0000000028005986 */ /* 0x0001e8000c101114 */
[----:B0-----:R-:W3:Y:S01]  /*487e0*/  LDL.LU.64 R40, [R1+0x180] ;  /* 0x0001800001287983 */ /* 0x001ee20000300a00 */
[----:B------:R-:W-:-:S03]  /*487f0*/  PRMT R0, R45, 0x7773, RZ ;  /* 0x000077732d007816 */ /* 0x000fc600000000ff */
[----:B------:R-:W3:Y:S04]  /*48800*/  LDL.LU R45, [R1+0x16e0] ;  /* 0x0016e000012d7983 */ /* 0x000ee80000300800 */
[----:B------:R-:W3:Y:S01]  /*48810*/  LDL.LU.64 R28, [R1+0x170] ;  /* 0x00017000011c7983 */ /* 0x000ee20000300a00 */
[----:B------:R-:W-:Y:S02]  /*48820*/  ISETP.LT.AND P3, PT, R11, UR4, !P2 ;  /* 0x000000040b007c0c */ /* 0x000fe4000d761270 */
[----:B------:R-:W-:Y:S01]  /*48830*/  ISETP.LT.AND P4, PT, R21, UR6, !P2 ;  /* 0x0000000615007c0c */ /* 0x000fe2000d781270 */
[----:B------:R-:W-:Y:S01]  /*48840*/  ULDC UR6, c[0x0][0x228] ;  /* 0x00008a0000067ab9 */ /* 0x000fe20000000800 */
[----:B------:R-:W-:Y:S01]  /*48850*/  VIADD R2, R18, 0x23 ;  /* 0x0000002312027836 */ /* 0x000fe20000000000 */
[----:B------:R-:W-:Y:S01]  /*48860*/  ISETP.LT.AND P5, PT, R25, UR6, !P2 ;  /* 0x0000000619007c0c */ /* 0x000fe2000d7a1270 */
[----:B------:R-:W-:Y:S01]  /*48870*/  ULDC UR4, c[0x0][0x22c] ;  /* 0x00008b0000047ab9 */ /* 0x000fe20000000800 */
[----:B------:R-:W-:Y:S01]  /*48880*/  ISETP.LT.AND P6, PT, R24, UR8, !P2 ;  /* 0x0000000818007c0c */ /* 0x000fe2000d7c1270 */
[----:B------:R-:W-:Y:S01]  /*48890*/  ULDC UR6, c[0x0][0x228] ;  /* 0x00008a0000067ab9 */ /* 0x000fe20000000800 */
[----:B------:R-:W-:-:S04]  /*488a0*/  ULDC UR8, c[0x0][0x228] ;  /* 0x00008a0000087ab9 */ /* 0x000fc80000000800 */
[----:B------:R0:W-:Y:S01]  /*488b0*/  @P3 STG.E.U8 desc[UR20][R54.64], R3 ;  /* 0x0000000336003986 */ /* 0x0001e2000c101114 */
[----:B------:R-:W-:Y:S01]  /*488c0*/  ISETP.GE.AND P3, PT, R2, UR4, PT ;  /* 0x0000000402007c0c */ /* 0x000fe2000bf66270 */
[----:B------:R-:W-:Y:S01]  /*488d0*/  ULDC UR4, c[0x0][0x228] ;  /* 0x00008a0000047ab9 */ /* 0x000fe20000000800 */
[----:B------:R-:W-:Y:S01]  /*488e0*/  PRMT R2, R58, 0x7770, RZ ;  /* 0x000077703a027816 */ /* 0x000fe200000000ff */
[----:B------:R1:W-:Y:S01]  /*488f0*/  @P4 STG.E.U8 desc[UR20][R26.64], R0 ;  /* 0x000000001a004986 */ /* 0x0003e2000c101114 */
[----:B------:R-:W-:Y:S01]  /*48900*/  ISETP.LT.AND P4, PT, R23, UR4, !P2 ;  /* 0x0000000417007c0c */ /* 0x000fe2000d781270 */
[----:B------:R-:W-:Y:S01]  /*48910*/  ULDC UR4, c[0x0][0x228] ;  /* 0x00008a0000047ab9 */ /* 0x000fe20000000800 */
[----:B------:R-:W-:Y:S01]  /*48920*/  ISETP.LT.AND P2, PT, R22, UR6, !P2 ;  /* 0x0000000616007c0c */ /* 0x000fe2000d741270 */
[----:B----4-:R4:W-:Y:S01]  /*48930*/  @P5 STG.E.U8 desc[UR20][R30.64], R2 ;  /* 0x000000021e005986 */ /* 0x0109e2000c101114 */
[----:B------:R-:W-:-:S03]  /*48940*/  ULDC UR6, c[0x0][0x228] ;  /* 0x00008a0000067ab9 */ /* 0x000fc60000000800 */
[----:B0-----:R-:W3:Y:S01]  /*48950*/  LDL.LU.64 R54, [R1+0x150] ;  /* 0x0001500001367983 */ /* 0x001ee20000300a00 */
[C---:B-1----:R-:W-:Y:S02]  /*48960*/  PRMT R0, R58.reuse, 0x7771, RZ ;  /* 0x000077713a007816 */ /* 0x042fe400000000ff */
[----:B----4-:R-:W-:-:S03]  /*48970*/  PRMT R2, R58, 0x7772, RZ ;  /* 0x000077723a027816 */ /* 0x010fc600000000ff */
[----:B--2---:R0:W-:Y:S01]  /*48980*/  @P6 STG.E.U8 desc[UR20][R38.64], R0 ;  /* 0x0000000026006986 */ /* 0x0041e2000c101114 */
[----:B------:R-:W-:Y:S01]  /*48990*/  ISETP.LT.AND P6, PT, R19, UR4, !P0 ;  /* 0x0000000413007c0c */ /* 0x000fe2000c7c1270 */
[----:B------:R-:W-:Y:S02]  /*489a0*/  ULDC UR4, c[0x0][0x228] ;  /* 0x00008a0000047ab9 */ /* 0x000fe40000000800 */
[----:B---3--:R1:W-:Y:S01]  /*489b0*/  @P4 STG.E.U8 desc[UR20][R60.64], R2 ;  /* 0x000000023c004986 */ /* 0x0083e2000c101114 */
[----:B0-----:R-:W-:-:S03]  /*489c0*/  PRMT R0, R58, 0x7773, RZ ;  /* 0x000077733a007816 */ /* 0x001fc600000000ff */
[----:B------:R-:W2:Y:S04]  /*489d0*/  LDL.LU.64 R38, [R1+0x30] ;  /* 0x0000300001267983 */ /* 0x000ea80000300a00 */
[----:B------:R-:W3:Y:S04]  /*489e0*/  LDL.LU R56, [R1+0x124] ;  /* 0x0001240001387983 */ /* 0x000ee80000300800 */
[----:B------:R-:W4:Y:S01]  /*489f0*/  LDL.LU.64 R58, [R1+0x28] ;  /* 0x00002800013a7983 */ /* 0x000f220000300a00 */
[----:B-1----:R-:W-:-:S03]  /*48a00*/  PRMT R2, R45, 0x7770, RZ ;  /* 0x000077702d027816 */ /* 0x002fc600000000ff */
[----:B------:R0:W-:Y:S04]  /*48a10*/  @P2 STG.E.U8 desc[UR20][R40.64], R0 ;  /* 0x0000000028002986 */ /* 0x0001e8000c101114 */
[----:B------:R-:W4:Y:S04]  /*48a20*/  LDL.LU.64 R60, [R1+0x20] ;  /* 0x00002000013c7983 */ /* 0x000f280000300a00 */
[----:B------:R1:W-:Y:S04]  /*48a30*/  @P6 STG.E.U8 desc[UR20][R28.64], R2 ;  /* 0x000000021c006986 */ /* 0x0003e8000c101114 */
[----:B0-----:R-:W4:Y:S04]  /*48a40*/  LDL.LU R40, [R1+0x114] ;  /* 0x0001140001287983 */ /* 0x001f280000300800 */
[----:B-1----:R-:W2:Y:S04]  /*48a50*/  LDL.LU.64 R2, [R1+0x50] ;  /* 0x0000500001027983 */ /* 0x002ea80000300a00 */
[----:B------:R-:W4:Y:S01]  /*48a60*/  LDL.LU.64 R26, [R1+0x18] ;  /* 0x00001800011a7983 */ /* 0x000f220000300a00 */
[----:B------:R-:W-:Y:S01]  /*48a70*/  ISETP.LT.AND P5, PT, R37, UR6, !P0 ;  /* 0x0000000625007c0c */ /* 0x000fe2000c7a1270 */
[----:B------:R-:W-:Y:S01]  /*48a80*/  ULDC UR6, c[0x0][0x228] ;  /* 0x00008a0000067ab9 */ /* 0x000fe20000000800 */
[----:B------:R-:W-:Y:S01]  /*48a90*/  ISETP.LT.AND P4, PT, R11, UR4, !P0 ;  /* 0x000000040b007c0c */ /* 0x000fe2000c781270 */
[----:B------:R-:W-:Y:S01]  /*48aa0*/  ULDC UR4, c[0x0][0x228] ;  /* 0x00008a0000047ab9 */ /* 0x000fe20000000800 */
[----:B------:R-:W-:Y:S01]  /*48ab0*/  PRMT R0, R45, 0x7771, RZ ;  /* 0x000077712d007816 */ /* 0x000fe200000000ff */
[----:B------:R-:W4:Y:S01]  /*48ac0*/  LDL.LU.64 R30, [R1+0x8] ;  /* 0x00000800011e7983 */ /* 0x000f220000300a00 */
[----:B------:R-:W-:Y:S01]  /*48ad0*/  ISETP.LT.AND P2, PT, R21, UR4, !P0 ;  /* 0x0000000415007c0c */ /* 0x000fe2000c741270 */
[----:B------:R-:W-:-:S02]  /*48ae0*/  ULDC UR4, c[0x0][0x228] ;  /* 0x00008a0000047ab9 */ /* 0x000fc40000000800 */
[----:B------:R-:W4:Y:S04]  /*48af0*/  LDL.LU.64 R28, [R1] ;  /* 0x00000000011c7983 */ /* 0x000f280000300a00 */
[----:B------:R0:W-:Y:S01]  /*48b00*/  @P5 STG.E.U8 desc[UR20][R54.64], R0 ;  /* 0x0000000036005986 */ /* 0x0001e2000c101114 */
[----:B------:R-:W-:Y:S01]  /*48b10*/  ISETP.LT.AND P5, PT, R25, UR4, !P0 ;  /* 0x0000000419007c0c */ /* 0x000fe2000c7a1270 */
[----:B------:R-:W-:Y:S01]  /*48b20*/  ULDC UR4, c[0x0][0x228] ;  /* 0x00008a0000047ab9 */ /* 0x000fe20000000800 */
[C---:B0-----:R-:W-:Y:S01]  /*48b30*/  PRMT R0, R45.reuse, 0x7772, RZ ;  /* 0x000077722d007816 */ /* 0x041fe200000000ff */
[----:B------:R-:W4:Y:S01]  /*48b40*/  LDL.LU.64 R54, [R1+0x10] ;  /* 0x0000100001367983 */ /* 0x000f220000300a00 */
[----:B------:R-:W-:-:S03]  /*48b50*/  PRMT R45, R45, 0x7773, RZ ;  /* 0x000077732d2d7816 */ /* 0x000fc600000000ff */
[----:B--2---:R3:W-:Y:S01]  /*48b60*/  @P4 STG.E.U8 desc[UR20][R2.64], R0 ;  /* 0x0000000002004986 */ /* 0x0047e2000c101114 */
[----:B------:R-:W-:Y:S01]  /*48b70*/  ISETP.LT.AND P4, PT, R24, UR6, !P0 ;  /* 0x0000000618007c0c */ /* 0x000fe2000c781270 */
[----:B------:R-:W-:Y:S02]  /*48b80*/  ULDC UR6, c[0x0][0x228] ;  /* 0x00008a0000067ab9 */ /* 0x000fe40000000800 */
[----:B------:R0:W-:Y:S01]  /*48b90*/  @P2 STG.E.U8 desc[UR20][R38.64], R45 ;  /* 0x0000002d26002986 */ /* 0x0001e2000c101114 */
[C---:B---3--:R-:W-:Y:S02]  /*48ba0*/  PRMT R2, R56.reuse, 0x7770, RZ ;  /* 0x0000777038027816 */ /* 0x048fe400000000ff */
[C---:B------:R-:W-:Y:S01]  /*48bb0*/  PRMT R0, R56.reuse, 0x7771, RZ ;  /* 0x0000777138007816 */ /* 0x040fe200000000ff */
[----:B0-----:R-:W2:Y:S04]  /*48bc0*/  LDL.LU.64 R38, [R1+0x1a0] ;  /* 0x0001a00001267983 */ /* 0x001ea80000300a00 */
[----:B------:R-:W3:Y:S04]  /*48bd0*/  LDL.LU R41, [R1+0x104] ;  /* 0x0001040001297983 */ /* 0x000ee80000300800 */
[----:B----4-:R0:W-:Y:S04]  /*48be0*/  @P5 STG.E.U8 desc[UR20][R58.64], R2 ;  /* 0x000000023a005986 */ /* 0x0101e8000c101114 */
[----:B------:R1:W-:Y:S04]  /*48bf0*/  @P4 STG.E.U8 desc[UR20][R60.64], R0 ;  /* 0x000000003c004986 */ /* 0x0003e8000c101114 */
[----:B0-----:R-:W4:Y:S04]  /*48c00*/  LDL.LU.64 R58, [R1+0x1e0] ;  /* 0x0001e000013a7983 */ /* 0x001f280000300a00 */
[----:B-1----:R-:W4:Y:S01]  /*48c10*/  LDL.LU.64 R60, [R1+0x1d8] ;  /* 0x0001d800013c7983 */ /* 0x002f220000300a00 */
[----:B------:R-:W-:Y:S01]  /*48c20*/  ISETP.LT.AND P2, PT, R23, UR4, !P0 ;  /* 0x0000000417007c0c */ /* 0x000fe2000c741270 */
[----:B------:R-:W-:Y:S01]  /*48c30*/  ULDC UR4, c[0x0][0x228] ;  /* 0x00008a0000047ab9 */ /* 0x000fe20000000800 */
[----:B------:R-:W-:-:S11]  /*48c40*/  PRMT R3, R56, 0x7772, RZ ;  /* 0x0000777238037816 */ /* 0x000fd600000000ff */
        /* <DEDUP_REMOVED lines=8> */
[----:B------:R-:W-:-:S02]  /*48cd0*/  PRMT R2, R56, 0x7773, RZ ;  /* 0x0000777338027816 */ /* 0x000fc400000000ff */
[----:B------:R-:W-:-:S05]  /*48ce0*/  PRMT R0, R40, 0x7770, RZ ;  /* 0x0000777028007816 */ /* 0x000fca00000000ff */
        /* <DEDUP_REMOVED lines=10> */
[----:B------:R-:W-:Y:S02]  /*48d90*/  PRMT R2, R40, 0x7772, RZ ;  /* 0x0000777228027816 */ /* 0x000fe400000000ff */
[----:B------:R-:W-:Y:S01]  /*48da0*/  ISETP.LT.AND P6, PT, R24, UR6, !P3 ;  /* 0x0000000618007c0c */ /* 0x000fe2000dfc1270 */
[----:B------:R-:W-:Y:S01]  /*48db0*/  ULDC UR6, c[0x0][0x228] ;  /* 0x00008a0000067ab9 */ /* 0x000fe20000000800 */
[----:B0-----:R-:W-:-:S05]  /*48dc0*/  VIADD R0, R18, 0x24 ;  /* 0x0000002412007836 */ /* 0x001fca0000000000 */
[----:B------:R-:W-:Y:S01]  /*48dd0*/  ISETP.GE.AND P0, PT, R0, UR4, PT ;  /* 0x0000000400007c0c */ /* 0x000fe2000bf06270 */
[----:B------:R-:W-:Y:S01]  /*48de0*/  ULDC UR4, c[0x0][0x228] ;  /* 0x00008a0000047ab9 */ /* 0x000fe20000000800 */
[----:B------:R-:W-:Y:S01]  /*48df0*/  PRMT R0, R40, 0x7773, RZ ;  /* 0x0000777328007816 */ /* 0x000fe200000000ff */
[----:B--2---:R3:W-:Y:S02]  /*48e00*/  @P5 STG.E.U8 desc[UR20][R38.64], R2 ;  /* 0x0000000226005986 */ /* 0x0047e4000c101114 */
[C---:B---3--:R-:W-:Y:S02]  /*48e10*/  PRMT R2, R41.reuse, 0x7770, RZ ;  /* 0x0000777029027816 */ /* 0x048fe400000000ff */
[----:B------:R-:W2:Y:S04]  /*48e20*/  LDL.LU.64 R38, [R1+0x280] ;  /* 0x0002800001267983 */ /* 0x000ea80000300a00 */
[----:B------:R-:W3:Y:S04]  /*48e30*/  LDL.LU.64 R28, [R1+0x278] ;  /* 0x00027800011c7983 */ /* 0x000ee80000300a00 */
[----:B----4-:R0:W-:Y:S04]  /*48e40*/  @P2 STG.E.U8 desc[UR20][R58.64], R0 ;  /* 0x000000003a002986 */ /* 0x0101e8000c101114 */
[----:B------:R-:W-:Y:S04]  /*48e50*/  @P4 STG.E.U8 desc[UR20][R60.64], R2 ;  /* 0x000000023c004986 */ /* 0x000fe8000c101114 */
[----:B------:R-:W4:Y:S01]  /*48e60*/  LDL.LU.64 R44, [R1+0x270] ;  /* 0x00027000012c7983 */ /* 0x000f220000300a00 */
[----:B0-----:R-:W-:-:S05]  /*48e70*/  PRMT R0, R41, 0x7771, RZ ;  /* 0x0000777129007816 */ /* 0x001fca00000000ff */
[----:B------:R0:W-:Y:S04]  /*48e80*/  @P6 STG.E.U8 desc[UR20][R46.64], R0 ;  /* 0x000000002e006986 */ /* 0x0001e8000c101114 */
[----:B0-----:R-:W3:Y:S01]  /*48e90*/  LDL.LU.64 R46, [R1+0x16d8] ;  /* 0x0016d800012e7983 */ /* 0x001ee20000300a00 */
[----:B------:R-:W-:Y:S01]  /*48ea0*/  ISETP.LT.AND P4, PT, R23, UR4, !P3 ;  /* 0x0000000417007c0c */ /* 0x000fe2000df81270 */
[----:B------:R-:W-:Y:S02]  /*48eb0*/  ULDC UR4, c[0x0][0x228] ;  /* 0x00008a0000047ab9 */ /* 0x000fe40000000800 */
[----:B------:R-:W4:Y:S04]  /*48ec0*/  LDL.LU.64 R54, [R1+0x2a0] ;  /* 0x0002a00001367983 */ /* 0x000f280000300a00 */
[----:B------:R-:W4:Y:S04]  /*48ed0*/  LDL.LU.64 R58, [R1+0x2f0] ;  /* 0x0002f000013a7983 */ /* 0x000f280000300a00 */
[----:B------:R-:W4:Y:S04]  /*48ee0*/  LDL.LU.64 R60, [R1+0x2e8] ;  /* 0x0002e800013c7983 */ /* 0x000f280000300a00 */
[----:B------:R-:W4:Y:S01]  /*48ef0*/  LDL.LU R30, [R1+0x128] ;  /* 0x00012800011e7983 */ /* 0x000f220000300800 */
[----:B------:R-:W-:-:S02]  /*48f00*/  PRMT R2, R41, 0x7772, RZ ;  /* 0x0000777229027816 */ /* 0x000fc400000000ff */
[----:B------:R-:W-:-:S03]  /*48f10*/  PRMT R3, R41, 0x7773, RZ ;  /* 0x0000777329037816 */ /* 0x000fc600000000ff */
[----:B------:R0:W-:Y:S04]  /*48f20*/  @P4 STG.E.U8 desc[UR20][R26.64], R2 ;  /* 0x000000021a004986 */ /* 0x0001e8000c101114 */
[----:B0-----:R-:W4:Y:S04]  /*48f30*/  LDL.LU.64 R26, [R1+0x328] ;  /* 0x00032800011a7983 */ /* 0x001f280000300a00 */
[----:B------:R-:W4:Y:S01]  /*48f40*/  LDL.LU.64 R40, [R1+0x348] ;  /* 0x0003480001287983 */ /* 0x000f220000300a00 */
        /* <DEDUP_REMOVED lines=8> */
[----:B------:R-:W-:-:S02]  /*48fd0*/  ULDC UR4, c[0x0][0x228] ;  /* 0x00008a0000047ab9 */ /* 0x000fc40000000800 */
[----:B------:R-:W-:Y:S01]  /*48fe0*/  ISETP.LT.AND P4, PT, R11, UR4, !P0 ;  /* 0x000000040b007c0c */ /* 0x000fe2000c781270 */
[----:B------:R-:W-:-:S03]  /*48ff0*/  ULDC UR4, c[0x0][0x228] ;  /* 0x00008a0000047ab9 */ /* 0x000fc60000000800 */
[----:B--2---:R0:W-:Y:S01]  /*49000*/  @P3 STG.E.U8 desc[UR20][R38.64], R3 ;  /* 0x0000000326003986 */ /* 0x0041e2000c101114 */
[----:B------:R-:W-:Y:S01]  /*49010*/  ISETP.LT.AND P3, PT, R21, UR4, !P0 ;  /* 0x0000000415007c0c */ /* 0x000fe2000c761270 */
[----:B------:R-:W-:Y:S02]  /*49020*/  ULDC UR4, c[0x0][0x228] ;  /* 0x00008a0000047ab9 */ /* 0x000fe40000000800 */
[----:B0-----:R-:W2:Y:S01]  /*49030*/  LDL.LU.64 R38, [R1+0x16d0] ;  /* 0x0016d00001267983 */ /* 0x001ea20000300a00 */
[C---:B---3--:R-:W-:Y:S02]  /*49040*/  PRMT R2, R46.reuse, 0x7770, RZ ;  /* 0x000077702e027816 */ /* 0x048fe400000000ff */
[----:B------:R-:W-:-:S03]  /*49050*/  PRMT R0, R46, 0x7771, RZ ;  /* 0x000077712e007816 */ /* 0x000fc600000000ff */
[----:B------:R0:W-:Y:S01]  /*49060*/  @P6 STG.E.U8 desc[UR20][R28.64], R2 ;  /* 0x000000021c006986 */ /* 0x0001e2000c101114 */
[----:B------:R-:W-:Y:S01]  /*49070*/  ISETP.LT.AND P6, PT, R25, UR6, !P0 ;  /* 0x0000000619007c0c */ /* 0x000fe2000c7c1270 */
[----:B------:R-:W-:Y:S02]  /*49080*/  ULDC UR6, c[0x0][0x228] ;  /* 0x00008a0000067ab9 */ /* 0x000fe40000000800 */
[----:B----4-:R1:W-:Y:S01]  /*49090*/  @P5 STG.E.U8 desc[UR20][R44.64], R0 ;  /* 0x000000002c005986 */ /* 0x0103e2000c101114 */
[----:B------:R-:W-:Y:S01]  /*490a0*/  ISETP.LT.AND P5, PT, R24, UR4, !P0 ;  /* 0x0000000418007c0c */ /* 0x000fe2000c7a1270 */
[----:B------:R-:W-:Y:S02]  /*490b0*/  ULDC UR4, c[0x0][0x228] ;  /* 0x00008a0000047ab9 */ /* 0x000fe40000000800 */
[----:B0-----:R-:W3:Y:S01]  /*490c0*/  LDL.LU.64 R28, [R1+0x320] ;  /* 0x00032000011c7983 */ /* 0x001ee20000300a00 */
[C---:B-1----:R-:W-:Y:S02]  /*490d0*/  PRMT R0, R46.reuse, 0x7772, RZ ;  /* 0x000077722e007816 */ /* 0x042fe400000000ff */
[----:B------:R-:W-:-:S03]  /*490e0*/  PRMT R46, R46, 0x7773, RZ ;  /* 0x000077732e2e7816 */ /* 0x000fc600000000ff */
[----:B------:R0:W-:Y:S01]  /*490f0*/  @P4 STG.E.U8 desc[UR20][R54.64], R0 ;  /* 0x0000000036004986 */ /* 0x0001e2000c101114 */
[----:B------:R-:W-:Y:S01]  /*49100*/  ISETP.LT.AND P4, PT, R23, UR4, !P0 ;  /* 0x0000000417007c0c */ /* 0x000fe2000c781270 */
[----:B------:R-:W-:Y:S01]  /*49110*/  ULDC UR4, c[0x0][0x228] ;  /* 0x00008a0000047ab9 */ /* 0x000fe20000000800 */
[C---:B------:R-:W-:Y:S01]  /*49120*/  PRMT R2, R30.reuse, 0x7770, RZ ;  /* 0x000077701e027816 */ /* 0x040fe200000000ff */
[----:B------:R1:W-:Y:S04]  /*49130*/  @P3 STG.E.U8 desc[UR20][R58.64], R46 ;  /* 0x0000002e3a003986 */ /* 0x0003e8000c101114 */
[----:B0-----:R-:W4:Y:S01]  /*49140*/  LDL.LU.64 R54, [R1+0x378] ;  /* 0x0003780001367983 */ /* 0x001f220000300a00 */
[----:B------:R-:W-:-:S03]  /*49150*/  PRMT R0, R30, 0x7771, RZ ;  /* 0x000077711e007816 */ /* 0x000fc600000000ff */
[----:B------:R-:W2:Y:S04]  /*49160*/  LDL.LU.64 R44, [R1+0x3f0] ;  /* 0x0003f000012c7983 */ /* 0x000ea80000300a00 */
[----:B------:R0:W-:Y:S04]  /*49170*/  @P6 STG.E.U8 desc[UR20][R60.64], R2 ;  /* 0x000000023c006986 */ /* 0x0001e8000c101114 */
[----:B-1----:R-:W2:Y:S04]  /*49180*/  LDL.LU.64 R58, [R1+0x3e8] ;  /* 0x0003e800013a7983 */ /* 0x002ea80000300a00 */
[----:B0-----:R-:W2:Y:S01]  /*49190*/  LDL.LU.64 R60, [R1+0x3e0] ;  /* 0x0003e000013c7983 */ /* 0x001ea20000300a00 */
[----:B------:R-:W-:-:S03]  /*491a0*/  PRMT R2, R30, 0x7772, RZ ;  /* 0x000077721e027816 */ /* 0x000fc600000000ff */
[----:B------:R-:W2:Y:S04]  /*491b0*/  LDL.LU R56, [R1+0x108] ;  /* 0x0001080001387983 */ /* 0x000ea80000300800 */
[----:B------:R-:W-:Y:S04]  /*491c0*/  @P5 STG.E.U8 desc[UR20][R26.64], R0 ;  /* 0x000000001a005986 */ /* 0x000fe8000c101114 */
[----:B------:R0:W-:Y:S04]  /*491d0*/  @P4 STG.E.U8 desc[UR20][R40.64], R2 ;  /* 0x0000000228004986 */ /* 0x0001e8000c101114 */
[----:B0-----:R-:W2:Y:S04]  /*491e0*/  LDL.LU.64 R40, [R1+0x3d8] ;  /* 0x0003d80001287983 */ /* 0x001ea80000300a00 */
[----:B------:R-:W2:Y:S01]  /*491f0*/  LDL.LU.64 R26, [R1+0x468] ;  /* 0x00046800011a7983 */ /* 0x000ea20000300a00 */
        /* <DEDUP_REMOVED lines=8> */
[----:B------:R-:W2:Y:S01]  /*49280*/  LDL.LU.64 R30, [R1+0x498] ;  /* 0x00049800011e7983 */ /* 0x000ea20000300a00 */
[----:B------:R-:W-:Y:S01]  /*49290*/  PRMT R2, R47, 0x7770, RZ ;  /* 0x000077702f027816 */ /* 0x000fe200000000ff */
[----:B------:R-:W-:Y:S01]  /*492a0*/  ULDC UR6, c[0x0][0x228] ;  /* 0x00008a0000067ab9 */ /* 0x000fe20000000800 */
[----:B------:R-:W-:Y:S01]  /*492b0*/  ISETP.LT.AND P4, PT, R21, UR8, !P2 ;  /* 0x0000000815007c0c */ /* 0x000fe2000d781270 */
[----:B------:R-:W-:Y:S01]  /*492c0*/  ULDC UR8, c[0x0][0x228] ;  /* 0x00008a0000087ab9 */ /* 0x000fe20000000800 */
[----:B------:R-:W-:Y:S01]  /*492d0*/  PRMT R3, R47, 0x7771, RZ ;  /* 0x000077712f037816 */ /* 0x000fe200000000ff */
[----:B---3--:R0:W-:Y:S02]  /*492e0*/  @P0 STG.E.U8 desc[UR20][R28.64], R0 ;  /* 0x000000001c000986 */ /* 0x0081e4000c101114 */
[----:B0-----:R-:W-:-:S02]  /*492f0*/  VIADD R0, R18, 0x26 ;  /* 0x0000002612007836 */ /* 0x001fc40000000000 */
[----:B------:R-:W3:Y:S03]  /*49300*/  LDL.LU.64 R28, [R1+0x490] ;  /* 0x00049000011c7983 */ /* 0x000ee60000300a00 */
[----:B------:R-:W-:Y:S01]  /*49310*/  ISETP.GE.AND P0, PT, R0, UR4, PT ;  /* 0x0000000400007c0c */ /* 0x000fe2000bf06270 */
[----:B------:R-:W-:Y:S01]  /*49320*/  ULDC UR4, c[0x0][0x228] ;  /* 0x00008a0000047ab9 */ /* 0x000fe20000000800 */
[----:B------:R-:W-:Y:S01]  /*49330*/  PRMT R0, R47, 0x7772, RZ ;  /* 0x000077722f007816 */ /* 0x000fe200000000ff */
[----:B----4-:R0:W-:Y:S01]  /*49340*/  @P3 STG.E.U8 desc[UR20][R54.64], R2 ;  /* 0x0000000236003986 */ /* 0x0101e2000c101114 */
[----:B------:R-:W-:Y:S01]  /*49350*/  ISETP.LT.AND P3, PT, R25, UR4, !P2 ;  /* 0x0000000419007c0c */ /* 0x000fe2000d761270 */
[----:B------:R-:W-:Y:S02]  /*49360*/  ULDC UR4, c[0x0][0x228] ;  /* 0x00008a0000047ab9 */ /* 0x000fe40000000800 */
[----:B--2---:R-:W-:Y:S04]  /*49370*/  @P6 STG.E.U8 desc[UR20][R44.64], R3 ;  /* 0x000000032c006986 */ /* 0x004fe8000c101114 */
[----:B0-----:R-:W2:Y:S01]  /*49380*/  LDL.LU.64 R54, [R1+0x488] ;  /* 0x0004880001367983 */ /* 0x001ea20000300a00 */
[----:B------:R-:W-:-:S03]  /*49390*/  PRMT R2, R47, 0x7773, RZ ;  /* 0x000077732f027816 */ /* 0x000fc600000000ff */
[----:B------:R-:W4:Y:S04]  /*493a0*/  LDL.LU R47, [R1+0x16c8] ;  /* 0x0016c800012f7983 */ /* 0x000f280000300800 */
[----:B------:R0:W-:Y:S04]  /*493b0*/  @P5 STG.E.U8 desc[UR20][R58.64], R0 ;  /* 0x000000003a005986 */ /* 0x0001e8000c101114 */
[----:B------:R1:W-:Y:S01]  /*493c0*/  @P4 STG.E.U8 desc[UR20][R60.64], R2 ;  /* 0x000000023c004986 */ /* 0x0003e2000c101114 */
[----:B------:R-:W-:Y:S01]  /*493d0*/  ISETP.LT.AND P4, PT, R24, UR4, !P2 ;  /* 0x0000000418007c0c */ /* 0x000fe2000d781270 */
[----:B------:R-:W-:Y:S01]  /*493e0*/  ULDC UR4, c[0x0][0x22c] ;  /* 0x00008b0000047ab9 */ /* 0x000fe20000000800 */
[----:B0-----:R-:W-:Y:S01]  /*493f0*/  PRMT R0, R56, 0x7770, RZ ;  /* 0x0000777038007816 */ /* 0x001fe200000000ff */
[----:B------:R-:W2:Y:S01]  /*49400*/  LDL.LU.64 R58, [R1+0x530] ;  /* 0x00053000013a7983 */ /* 0x000ea20000300a00 */
[----:B------:R-:W-:Y:S01]  /*49410*/  ISETP.LT.AND P5, PT, R23, UR6, !P2 ;  /* 0x0000000617007c0c */ /* 0x000fe2000d7a1270 */
[----:B------:R-:W-:Y:S01]  /*49420*/  ULDC UR6, c[0x0][0x228] ;  /* 0x00008a0000067ab9 */ /* 0x000fe20000000800 */
[----:B-1----:R-:W-:Y:S01]  /*49430*/  VIADD R2, R18, 0x27 ;  /* 0x0000002712027836 */ /* 0x002fe20000000000 */
[----:B------:R-:W2:Y:S01]  /*49440*/  LDL.LU.64 R60, [R1+0x528] ;  /* 0x00052800013c7983 */ /* 0x000ea20000300a00 */
[----:B------:R-:W-:Y:S01]  /*49450*/  ISETP.LT.AND P6, PT, R22, UR6, !P2 ;  /* 0x0000000616007c0c */ /* 0x000fe2000d7c1270 */
[----:B------:R-:W-:-:S02]  /*49460*/  ULDC UR6, c[0x0][0x228] ;  /* 0x00008a0000067ab9 */ /* 0x000fc40000000800 */
[----:B------:R0:W-:Y:S01]  /*49470*/  @P3 STG.E.U8 desc[UR20][R40.64], R0 ;  /* 0x0000000028003986 */ /* 0x0001e2000c101114 */
[----:B------:R-:W-:Y:S01]  /*49480*/  ISETP.GE.AND P2, PT, R2, UR4, PT ;  /* 0x0000000402007c0c */ /* 0x000fe2000bf46270 */
[----:B------:R-:W-:Y:S01]  /*49490*/  ULDC UR4, c[0x0][0x228] ;  /* 0x00008a0000047ab9 */ /* 0x000fe20000000800 */
[C---:B------:R-:W-:Y:S02]  /*494a0*/  PRMT R2, R56.reuse, 0x7772, RZ ;  /* 0x0000777238027816 */ /* 0x040fe400000000ff */
[C---:B0-----:R-:W-:Y:S01]  /*494b0*/  PRMT R0, R56.reuse, 0x7771, RZ ;  /* 0x0000777138007816 */ /* 0x041fe200000000ff */
[----:B------:R-:W2:Y:S04]  /*494c0*/  LDL.LU.64 R40, [R1+0x520] ;  /* 0x0005200001287983 */ /* 0x000ea80000300a00 */
[----:B------:R0:W-:Y:S02]  /*494d0*/  @P4 STG.E.U8 desc[UR20][R26.64], R0 ;  /* 0x000000001a004986 */ /* 0x0001e4000c101114 */
[----:B0-----:R-:W-:-:S02]  /*494e0*/  PRMT R0, R56, 0x7773, RZ ;  /* 0x0000777338007816 */ /* 0x001fc400000000ff */
[----:B------:R-:W2:Y:S04]  /*494f0*/  LDL.LU R56, [R1+0x12c] ;  /* 0x00012c0001387983 */ /* 0x000ea80000300800 */
[----:B------:R-:W2:Y:S04]  /*49500*/  LDL.LU.64 R44, [R1+0x5c0] ;  /* 0x0005c000012c7983 */ /* 0x000ea80000300a00 */
[----:B------:R-:W2:Y:S01]  /*49510*/  LDL.LU.64 R26, [R1+0x5b8] ;  /* 0x0005b800011a7983 */ /* 0x000ea20000300a00 */
[----:B------:R-:W-:Y:S01]  /*49520*/  ISETP.LT.AND P3, PT, R19, UR6, !P0 ;  /* 0x0000000613007c0c */ /* 0x000fe2000c761270 */
[----:B------:R-:W-:-:S02]  /*49530*/  ULDC UR6, c[0x0][0x228] ;  /* 0x00008a0000067ab9 */ /* 0x000fc40000000800 */
[----:B------:R0:W-:Y:S01]  /*49540*/  @P5 STG.E.U8 desc[UR20][R30.64], R2 ;  /* 0x000000021e005986 */ /* 0x0001e2000c101114 */
[----:B------:R-:W-:Y:S01]  /*49550*/  ISETP.LT.AND P4, PT, R21, UR6, !P0 ;  /* 0x0000000615007c0c */ /* 0x000fe2000c781270 */
[----:B------:R-:W-:Y:S02]  /*49560*/  ULDC UR6, c[0x0][0x228] ;  /* 0x00008a0000067ab9 */ /* 0x000fe40000000800 */
[----:B0-----:R-:W2:Y:S04]  /*49570*/  LDL.LU.64 R30, [R1+0x5b0] ;  /* 0x0005b000011e7983 */ /* 0x001ea80000300a00 */
[----:B---3--:R0:W-:Y:S01]  /*49580*/  @P6 STG.E.U8 desc[UR20][R28.64], R0 ;  /* 0x000000001c006986 */ /* 0x0081e2000c101114 */
[----:B------:R-:W-:Y:S01]  /*49590*/  ISETP.LT.AND P6, PT, R37, UR4, !P0 ;  /* 0x0000000425007c0c */ /* 0x000fe2000c7c1270 */
[----:B------:R-:W-:-:S02]  /*495a0*/  ULDC UR4, c[0x0][0x228] ;  /* 0x00008a0000047ab9 */ /* 0x000fc40000000800 */
[----:B------:R-:W-:Y:S01]  /*495b0*/  ISETP.LT.AND P5, PT, R11, UR4, !P0 ;  /* 0x000000040b007c0c */ /* 0x000fe2000c7a1270 */
[----:B------:R-:W-:Y:S01]  /*495c0*/  ULDC UR4, c[0x0][0x22c] ;  /* 0x00008b0000047ab9 */ /* 0x000fe20000000800 */
[----:B0-----:R-:W3:Y:S01]  /*495d0*/  LDL.LU.64 R28, [R1+0x580] ;  /* 0x00058000011c7983 */ /* 0x001ee20000300a00 */
[C---:B----4-:R-:W-:Y:S02]  /*495e0*/  PRMT R2, R47.reuse, 0x7770, RZ ;  /* 0x000077702f027816 */ /* 0x050fe400000000ff */
[----:B------:R-:W-:-:S03]  /*495f0*/  PRMT R0, R47, 0x7771, RZ ;  /* 0x000077712f007816 */ /* 0x000fc600000000ff */
[----:B--2---:R0:W-:Y:S02]  /*49600*/  @P3 STG.E.U8 desc[UR20][R54.64], R2 ;  /* 0x0000000236003986 */ /* 0x0041e4000c101114 */
[----:B0-----:R-:W-:Y:S02]  /*49610*/  VIADD R2, R18, 0x28 ;  /* 0x0000002812027836 */ /* 0x001fe40000000000 */
[----:B------:R-:W-:Y:S03]  /*49620*/  @P6 STG.E.U8 desc[UR20][R58.64], R0 ;  /* 0x000000003a006986 */ /* 0x000fe6000c101114 */
[----:B------:R-:W-:Y:S01]  /*49630*/  ISETP.GE.AND P3, PT, R2, UR4, PT ;  /* 0x0000000402007c0c */ /* 0x000fe2000bf66270 */
[----:B------:R-:W-:Y:S01]  /*49640*/  ULDC UR4, c[0x0][0x228] ;  /* 0x00008a0000047ab9 */ /* 0x000fe20000000800 */
[----:B------:R-:W-:Y:S01]  /*49650*/  PRMT R2, R47, 0x7772, RZ ;  /* 0x000077722f027816 */ /* 0x000fe200000000ff */
[----:B------:R-:W2:Y:S01]  /*49660*/  LDL.LU R55, [R1+0x11c] ;  /* 0x00011c0001377983 */ /* 0x000ea20000300800 */
[----:B------:R-:W-:Y:S01]  /*49670*/  ISETP.LT.AND P6, PT, R25, UR4, !P0 ;  /* 0x0000000419007c0c */ /* 0x000fe2000c7c1270 */
[----:B------:R-:W-:Y:S01]  /*49680*/  ULDC UR4, c[0x0][0x228] ;  /* 0x00008a0000047ab9 */ /* 0x000fe20000000800 */
[----:B------:R-:W-:Y:S01]  /*49690*/  PRMT R47, R47, 0x7773, RZ ;  /* 0x000077732f2f7816 */ /* 0x000fe200000000ff */
[----:B------:R0:W-:Y:S01]  /*496a0*/  @P5 STG.E.U8 desc[UR20][R60.64], R2 ;  /* 0x000000023c005986 */ /* 0x0001e2000c101114 */
[----:B------:R-:W-:Y:S01]  /*496b0*/  ISETP.LT.AND P5, PT, R24, UR6, !P0 ;  /* 0x0000000618007c0c */ /* 0x000fe2000c7a1270 */
[----:B------:R-:W-:-:S02]  /*496c0*/  ULDC UR6, c[0x0][0x228] ;  /* 0x00008a0000067ab9 */ /* 0x000fc40000000800 */
[----:B0-----:R-:W4:Y:S04]  /*496d0*/  LDL.LU.64 R60, [R1+0x638] ;  /* 0x00063800013c7983 */ /* 0x001f280000300a00 */
[----:B------:R0:W-:Y:S04]  /*496e0*/  @P4 STG.E.U8 desc[UR20][R40.64], R47 ;  /* 0x0000002f28004986 */ /* 0x0001e8000c101114 */
[----:B0-----:R-:W4:Y:S01]  /*496f0*/  LDL.LU.64 R40, [R1+0x630] ;  /* 0x0006300001287983 */ /* 0x001f220000300a00 */
[----:B------:R-:W-:-:S03]  /*49700*/  PRMT R3, R56, 0x7770, RZ ;  /* 0x0000777038037816 */ /* 0x000fc600000000ff */
[----:B------:R-:W4:Y:S01]  /*49710*/  LDL.LU.64 R46, [R1+0x628] ;  /* 0x00062800012e7983 */ /* 0x000f220000300a00 */
[----:B------:R-:W-:-:S03]  /*49720*/  PRMT R2, R56, 0x7771, RZ ;  /* 0x0000777138027816 */ /* 0x000fc600000000ff */
[----:B------:R-:W4:Y:S04]  /*49730*/  LDL.LU.64 R58, [R1+0x620] ;  /* 0x00062000013a7983 */ /* 0x000f280000300a00 */
[----:B------:R0:W-:Y:S04]  /*49740*/  @P6 STG.E.U8 desc[UR20][R44.64], R3 ;  /* 0x000000032c006986 */ /* 0x0001e8000c101114 */
[----:B------:R1:W-:Y:S04]  /*49750*/  @P5 STG.E.U8 desc[UR20][R26.64], R2 ;  /* 0x000000021a005986 */ /* 0x0003e8000c101114 */
[----:B0-----:R-:W4:Y:S04]  /*49760*/  LDL.LU R44, [R1+0x10c] ;  /* 0x00010c00012c7983 */ /* 0x001f280000300800 */
[----:B-1----:R-:W4:Y:S01]  /*49770*/  LDL.LU.64 R26, [R1+0x6c8] ;  /* 0x0006c800011a7983 */ /* 0x002f220000300a00 */
[----:B------:R-:W-:Y:S01]  /*49780*/  ISETP.LT.AND P4, PT, R23, UR4, !P0 ;  /* 0x0000000417007c0c */ /* 0x000fe2000c781270 */
[----:B------:R-:W-:Y:S01]  /*49790*/  ULDC UR4, c[0x0][0x228] ;  /* 0x00008a0000047ab9 */ /* 0x000fe20000000800 */
[----:B------:R-:W-:Y:S01]  /*497a0*/  ISETP.LT.AND P0, PT, R22, UR6, !P0 ;  /* 0x0000000616007c0c */ /* 0x000fe2000c701270 */
[----:B------:R-:W-:Y:S01]  /*497b0*/  ULDC UR6, c[0x0][0x228] ;  /* 0x00008a0000067ab9 */ /* 0x000fe20000000800 */
[----:B------:R-:W-:Y:S01]  /*497c0*/  ISETP.LT.AND P5, PT, R19, UR4, !P2 ;  /* 0x0000000413007c0c */ /* 0x000fe2000d7a1270 */
[----:B------:R-:W-:Y:S01]  /*497d0*/  ULDC UR4, c[0x0][0x228] ;  /* 0x00008a0000047ab9 */ /* 0x000fe20000000800 */
[----:B------:R-:W-:-:S02]  /*497e0*/  PRMT R0, R56, 0x7772, RZ ;  /* 0x0000777238007816 */ /* 0x000fc400000000ff */
[----:B------:R-:W-:Y:S02]  /*497f0*/  PRMT R20, R56, 0x7773, RZ ;  /* 0x0000777338147816 */ /* 0x000fe400000000ff */
[----:B------:R-:W-:Y:S01]  /*49800*/  ISETP.LT.AND P6, PT, R37, UR6, !P2 ;  /* 0x0000000625007c0c */ /* 0x000fe2000d7c1270 */
[----:B------:R-:W-:Y:S02]  /*49810*/  ULDC UR6, c[0x0][0x228] ;  /* 0x00008a0000067ab9 */ /* 0x000fe40000000800 */
[----:B------:R0:W-:Y:S01]  /*49820*/  @P4 STG.E.U8 desc[UR20][R30.64], R0 ;  /* 0x000000001e004986 */ /* 0x0001e2000c101114 */
[----:B------:R-:W-:Y:S01]  /*49830*/  ISETP.LT.AND P4, PT, R11, UR8, !P2 ;  /* 0x000000080b007c0c */ /* 0x000fe2000d781270 */
[----:B------:R-:W-:Y:S02]  /*49840*/  ULDC UR8, c[0x0][0x228] ;  /* 0x00008a0000087ab9 */ /* 0x000fe40000000800 */
[----:B0-----:R-:W4:Y:S04]  /*49850*/  LDL.LU.64 R30, [R1+0x6c0] ;  /* 0x0006c000011e7983 */ /* 0x001f280000300a00 */
[----:B---3--:R0:W-:Y:S01]  /*49860*/  @P0 STG.E.U8 desc[UR20][R28.64], R20 ;  /* 0x000000141c000986 */ /* 0x0081e2000c101114 */
[----:B------:R-:W-:Y:S01]  /*49870*/  ISETP.LT.AND P0, PT, R21, UR4, !P2 ;  /* 0x0000000415007c0c */ /* 0x000fe2000d701270 */
[----:B------:R-:W-:-:S02]  /*49880*/  ULDC UR4, c[0x0][0x228] ;  /* 0x00008a0000047ab9 */ /* 0x000fc40000000800 */
[----:B0-----:R-:W3:Y:S01]  /*49890*/  LDL.LU.64 R28, [R1+0x6b8] ;  /* 0x0006b800011c7983 */ /* 0x001ee20000300a00 */
[C---:B--2---:R-:W-:Y:S02]  /*498a0*/  PRMT R3, R55.reuse, 0x7770, RZ ;  /* 0x0000777037037816 */ /* 0x044fe400000000ff */
[C---:B------:R-:W-:Y:S02]  /*498b0*/  PRMT R2, R55.reuse, 0x7771, RZ ;  /* 0x0000777137027816 */ /* 0x040fe400000000ff */
[C---:B------:R-:W-:Y:S02]  /*498c0*/  PRMT R0, R55.reuse, 0x7772, RZ ;  /* 0x0000777237007816 */ /* 0x040fe400000000ff */
[----:B------:R-:W-:Y:S02]  /*498d0*/  PRMT R20, R55, 0x7773, RZ ;  /* 0x0000777337147816 */ /* 0x000fe400000000ff */
[----:B------:R-:W2:Y:S04]  /*498e0*/  LDL.LU.64 R54, [R1+0x6b0] ;  /* 0x0006b00001367983 */ /* 0x000ea80000300a00 */
[----:B----4-:R0:W-:Y:S01]  /*498f0*/  @P5 STG.E.U8 desc[UR20][R60.64], R3 ;  /* 0x000000033c005986 */ /* 0x0101e2000c101114 */
[----:B------:R-:W-:Y:S01]  /*49900*/  ISETP.LT.AND P5, PT, R25, UR4, !P2 ;  /* 0x0000000419007c0c */ /* 0x000fe2000d7a1270 */
[----:B------:R-:W-:-:S02]  /*49910*/  ULDC UR4, c[0x0][0x228] ;  /* 0x00008a0000047ab9 */ /* 0x000fc40000000800 */
[----:B0-----:R-:W4:Y:S04]  /*49920*/  LDL.LU.64 R60, [R1+0x6a8] ;  /* 0x0006a800013c7983 */ /* 0x001f280000300a00 */
[----:B------:R0:W-:Y:S04]  /*49930*/  @P6 STG.E.U8 desc[UR20][R40.64], R2 ;  /* 0x0000000228006986 */ /* 0x0001e8000c101114 */
[----:B------:R-:W-:Y:S04]  /*49940*/  @P4 STG.E.U8 desc[UR20][R46.64], R0 ;  /* 0x000000002e004986 */ /* 0x000fe8000c101114 */
[----:B------:R1:W-:Y:S04]  /*49950*/  @P0 STG.E.U8 desc[UR20][R58.64], R20 ;  /* 0x000000143a000986 */ /* 0x0003e8000c101114 */
[----:B0-----:R-:W4:Y:S04]  /*49960*/  LDL.LU.64 R40, [R1+0x16c0] ;  /* 0x0016c00001287983 */ /* 0x001f280000300a00 */
[----:B-1----:R-:W4:Y:S01]  /*49970*/  LDL.LU.64 R58, [R1+0x718] ;  /* 0x00071800013a7983 */ /* 0x002f220000300a00 */
[----:B------:R-:W-:-:S03]  /*49980*/  PRMT R3, R44, 0x7770, RZ ;  /* 0x000077702c037816 */ /* 0x000fc600000000ff */
[----:B------:R-:W4:Y:S04]  /*49990*/  LDL.LU R56, [R1+0x80] ;  /* 0x0000800001387983 */ /* 0x000f280000300800 */
[----:B------:R0:W-:Y:S04]  /*499a0*/  @P5 STG.E.U8 desc[UR20][R26.64], R3 ;  /* 0x000000031a005986 */ /* 0x0001e8000c101114 */
[----:B0-----:R-:W4:Y:S01]  /*499b0*/  LDL.LU R3, [R1+0xf0] ;  /* 0x0000f00001037983 */ /* 0x001f220000300800 */
[----:B------:R-:W-:Y:S01]  /*499c0*/  ISETP.LT.AND P4, PT, R24, UR6, !P2 ;  /* 0x0000000618007c0c */ /* 0x000fe2000d781270 */
[----:B------:R-:W-:Y:S01]  /*499d0*/  ULDC UR6, c[0x0][0x228] ;  /* 0x00008a0000067ab9 */ /* 0x000fe20000000800 */
[----:B------:R-:W-:Y:S01]  /*499e0*/  ISETP.LT.AND P0, PT, R23, UR8, !P2 ;  /* 0x0000000817007c0c */ /* 0x000fe2000d701270 */
[----:B------:R-:W4:Y:S01]  /*499f0*/  LDL.LU.64 R46, [R1+0x790] ;  /* 0x00079000012e7983 */ /* 0x000f220000300a00 */
[----:B------:R-:W-:Y:S01]  /*49a00*/  ISETP.LT.AND P2, PT, R22, UR4, !P2 ;  /* 0x0000000416007c0c */ /* 0x000fe2000d741270 */
[----:B------:R-:W-:Y:S01]  /*49a10*/  ULDC UR4, c[0x0][0x228] ;  /* 0x00008a0000047ab9 */ /* 0x000fe20000000800 */
[C---:B------:R-:W-:Y:S01]  /*49a20*/  PRMT R2, R44.reuse, 0x7771, RZ ;  /* 0x000077712c027816 */ /* 0x040fe200000000ff */
[----:B------:R-:W-:Y:S01]  /*49a30*/  ULDC UR8, c[0x0][0x228] ;  /* 0x00008a0000087ab9 */ /* 0x000fe20000000800 */
[----:B------:R-:W-:-:S02]  /*49a40*/  PRMT R0, R44, 0x7772, RZ ;  /* 0x000077722c007816 */ /* 0x000fc400000000ff */
[----:B------:R-:W-:Y:S02]  /*49a50*/  PRMT R20, R44, 0x7773, RZ ;  /* 0x000077732c147816 */ /* 0x000fe400000000ff */
[----:B------:R-:W-:Y:S01]  /*49a60*/  ISETP.LT.AND P6, PT, R19, UR6, !P3 ;  /* 0x0000000613007c0c */ /* 0x000fe2000dfc1270 */
[----:B------:R-:W-:Y:S01]  /*49a70*/  @P4 STG.E.U8 desc[UR20][R30.64], R2 ;  /* 0x000000021e004986 */ /* 0x000fe2000c101114 */
[----:B------:R-:W-:-:S03]  /*49a80*/  ULDC UR6, c[0x0][0x228] ;  /* 0x00008a0000067ab9 */ /* 0x000fc60000000800 */
[----:B------:R-:W4:Y:S04]  /*49a90*/  LDL.LU.64 R44, [R1+0x788] ;  /* 0x00078800012c7983 */ /* 0x000f280000300a00 */
[----:B------:R-:W4:Y:S04]  /*49aa0*/  LDL.LU.64 R26, [R1+0x760] ;  /* 0x00076000011a7983 */ /* 0x000f280000300a00 */
[----:B---3--:R-:W-:Y:S04]  /*49ab0*/  @P0 STG.E.U8 desc[UR20][R28.64], R0 ;  /* 0x000000001c000986 */ /* 0x008fe8000c101114 */
[----:B--2---:R0:W-:Y:S01]  /*49ac0*/  @P2 STG.E.U8 desc[UR20][R54.64], R20 ;  /* 0x0000001436002986 */ /* 0x0041e2000c101114 */
[----:B------:R-:W-:Y:S01]  /*49ad0*/  ISETP.LT.AND P2, PT, R37, UR4, !P3 ;  /* 0x0000000425007c0c */ /* 0x000fe2000df41270 */
[----:B------:R-:W-:-:S02]  /*49ae0*/  ULDC UR4, c[0x0][0x228] ;  /* 0x00008a0000047ab9 */ /* 0x000fc40000000800 */
[----:B0-----:R-:W2:Y:S04]  /*49af0*/  LDL.LU.64 R54, [R1+0x780] ;  /* 0x0007800001367983 */ /* 0x001ea80000300a00 */
[----:B------:R-:W3:Y:S01]  /*49b00*/  LDL.LU.64 R30, [R1+0x7e0] ;  /* 0x0007e000011e7983 */ /* 0x000ee20000300a00 */
[C---:B----4-:R-:W-:Y:S02]  /*49b10*/  PRMT R0, R3.reuse, 0x7770, RZ ;  /* 0x0000777003007816 */ /* 0x050fe400000000ff */
[----:B------:R-:W-:-:S03]  /*49b20*/  PRMT R2, R3, 0x7771, RZ ;  /* 0x0000777103027816 */ /* 0x000fc600000000ff */
[----:B------:R0:W-:Y:S04]  /*49b30*/  @P6 STG.E.U8 desc[UR20][R60.64], R0 ;  /* 0x000000003c006986 */ /* 0x0001e8000c101114 */
[----:B------:R1:W-:Y:S04]  /*49b40*/  @P2 STG.E.U8 desc[UR20][R58.64], R2 ;  /* 0x000000023a002986 */ /* 0x0003e8000c101114 */
[----:B0-----:R-:W4:Y:S04]  /*49b50*/  LDL.LU.64 R60, [R1+0x7d8] ;  /* 0x0007d800013c7983 */ /* 0x001f280000300a00 */
[----:B------:R-:W4:Y:S04]  /*49b60*/  LDL.LU.64 R28, [R1+0x810] ;  /* 0x00081000011c7983 */ /* 0x000f280000300a00 */
[----:B-1----:R-:W4:Y:S01]  /*49b70*/  LDL.LU.64 R58, [R1+0x838] ;  /* 0x00083800013a7983 */ /* 0x002f220000300a00 */
[----:B------:R-:W-:Y:S01]  /*49b80*/  VIADD R0, R18, 0x29 ;  /* 0x0000002912007836 */ /* 0x000fe20000000000 */
[----:B------:R-:W-:Y:S01]  /*49b90*/  ISETP.LT.AND P4, PT, R11, UR4, !P3 ;  /* 0x000000040b007c0c */ /* 0x000fe2000df81270 */
[----:B------:R-:W-:Y:S01]  /*49ba0*/  ULDC UR4, c[0x0][0x22c] ;  /* 0x00008b0000047ab9 */ /* 0x000fe20000000800 */
[----:B------:R-:W-:Y:S01]  /*49bb0*/  ISETP.LT.AND P5, PT, R21, UR6, !P3 ;  /* 0x0000000615007c0c */ /* 0x000fe2000dfa1270 */
[----:B------:R-:W-:Y:S01]  /*49bc0*/  ULDC UR6, c[0x0][0x228] ;  /* 0x00008a0000067ab9 */ /* 0x000fe20000000800 */
[----:B------:R-:W-:Y:S01]  /*49bd0*/  ISETP.GE.AND P0, PT, R0, UR4, PT ;  /* 0x0000000400007c0c */ /* 0x000fe2000bf06270 */
[----:B------:R-:W-:Y:S01]  /*49be0*/  ULDC UR4, c[0x0][0x228] ;  /* 0x00008a0000047ab9 */ /* 0x000fe20000000800 */
[----:B------:R-:W-:Y:S01]  /*49bf0*/  ISETP.LT.AND P6, PT, R25, UR8, !P3 ;  /* 0x0000000819007c0c */ /* 0x000fe2000dfc1270 */
[----:B------:R-:W-:Y:S01]  /*49c00*/  ULDC UR8, c[0x0][0x228] ;  /* 0x00008a0000087ab9 */ /* 0x000fe20000000800 */
[----:B------:R-:W-:-:S02]  /*49c10*/  PRMT R0, R3, 0x7772, RZ ;  /* 0x0000777203007816 */ /* 0x000fc400000000ff */
[----:B------:R-:W-:Y:S01]  /*49c20*/  ISETP.LT.AND P2, PT, R24, UR4, !P3 ;  /* 0x0000000418007c0c */ /* 0x000fe2000df41270 */
[----:B------:R-:W-:Y:S01]  /*49c30*/  ULDC UR4, c[0x0][0x228] ;  /* 0x00008a0000047ab9 */ /* 0x000fe20000000800 */
[----:B------:R-:W-:Y:S01]  /*49c40*/  PRMT R2, R3, 0x7773, RZ ;  /* 0x0000777303027816 */ /* 0x000fe200000000ff */
[----:B------:R0:W-:Y:S01]  /*49c50*/  @P4 STG.E.U8 desc[UR20][R46.64], R0 ;  /* 0x000000002e004986 */ /* 0x0001e2000c101114 */
[----:B------:R-:W-:Y:S01]  /*49c60*/  ISETP.LT.AND P4, PT, R23, UR4, !P3 ;  /* 0x0000000417007c0c */ /* 0x000fe2000df81270 */
[----:B------:R-:W-:Y:S01]  /*49c70*/  ULDC UR4, c[0x0][0x228] ;  /* 0x00008a0000047ab9 */ /* 0x000fe20000000800 */
[----:B------:R-:W-:Y:S01]  /*49c80*/  PRMT R3, R56, 0x7770, RZ ;  /* 0x0000777038037816 */ /* 0x000fe200000000ff */
[----:B------:R1:W-:Y:S01]  /*49c90*/  @P5 STG.E.U8 desc[UR20][R44.64], R2 ;  /* 0x000000022c005986 */ /* 0x0003e2000c101114 */
[----:B------:R-:W-:Y:S01]  /*49ca0*/  ISETP.LT.AND P3, PT, R22, UR6, !P3 ;  /* 0x0000000616007c0c */ /* 0x000fe2000df61270 */
[----:B------:R-:W-:Y:S01]  /*49cb0*/  ULDC UR6, c[0x0][0x228] ;  /* 0x00008a0000067ab9 */ /* 0x000fe20000000800 */
[----:B------:R-:W-:Y:S01]  /*49cc0*/  ISETP.LT.AND P5, PT, R19, UR4, !P0 ;  /* 0x0000000413007c0c */ /* 0x000fe2000c7a1270 */
[----:B------:R-:W-:Y:S01]  /*49cd0*/  @P6 STG.E.U8 desc[UR20][R26.64], R3 ;  /* 0x000000031a006986 */ /* 0x000fe2000c101114 */
[----:B------:R-:W-:Y:S01]  /*49ce0*/  ULDC UR4, c[0x0][0x228] ;  /* 0x00008a0000047ab9 */ /* 0x000fe20000000800 */
[----:B0-----:R-:W-:-:S02]  /*49cf0*/  PRMT R0, R56, 0x7771, RZ ;  /* 0x0000777138007816 */ /* 0x001fc400000000ff */
[----:B------:R-:W-:Y:S01]  /*49d00*/  ISETP.LT.AND P6, PT, R37, UR4, !P0 ;  /* 0x0000000425007c0c */ /* 0x000fe2000c7c1270 */
[----:B------:R-:W-:Y:S01]  /*49d10*/  ULDC UR4, c[0x0][0x228] ;  /* 0x00008a0000047ab9 */ /* 0x000fe20000000800 */
[C---:B-1----:R-:W-:Y:S01]  /*49d20*/  PRMT R2, R56.reuse, 0x7773, RZ ;  /* 0x0000777338027816 */ /* 0x042fe200000000ff */
[----:B--2---:R0:W-:Y:S01]  /*49d30*/  @P2 STG.E.U8 desc[UR20][R54.64], R0 ;  /* 0x0000000036002986 */ /* 0x0041e2000c101114 */
[----:B------:R-:W-:Y:S01]  /*49d40*/  ISETP.LT.AND P2, PT, R11, UR6, !P0 ;  /* 0x000000060b007c0c */ /* 0x000fe2000c741270 */
[----:B------:R-:W-:Y:S01]  /*49d50*/  ULDC UR6, c[0x0][0x228] ;  /* 0x00008a0000067ab9 */ /* 0x000fe20000000800 */
[----:B0-----:R-:W-:Y:S01]  /*49d60*/  PRMT R0, R56, 0x7772, RZ ;  /* 0x0000777238007816 */ /* 0x001fe200000000ff */
[----:B------:R-:W2:Y:S04]  /*49d70*/  LDL.LU.64 R54, [R1+0x880] ;  /* 0x0008800001367983 */ /* 0x000ea80000300a00 */
[----:B---3--:R0:W-:Y:S04]  /*49d80*/  @P4 STG.E.U8 desc[UR20][R30.64], R0 ;  /* 0x000000001e004986 */ /* 0x0081e8000c101114 */
[----:B------:R-:W3:Y:S01]  /*49d90*/  LDL.LU R37, [R1+0x16b8] ;  /* 0x0016b80001257983 */ /* 0x000ee20000300800 */
[----:B0-----:R-:W-:-:S03]  /*49da0*/  PRMT R0, R36, 0x7770, RZ ;  /* 0x0000777024007816 */ /* 0x001fc600000000ff */
[----:B----4-:R0:W-:Y:S04]  /*49db0*/  @P3 STG.E.U8 desc[UR20][R60.64], R2 ;  /* 0x000000023c003986 */ /* 0x0101e8000c101114 */
[----:B------:R1:W-:Y:S01]  /*49dc0*/  @P5 STG.E.U8 desc[UR20][R28.64], R0 ;  /* 0x000000001c005986 */ /* 0x0003e2000c101114 */
[----:B0-----:R-:W-:-:S03]  /*49dd0*/  PRMT R2, R36, 0x7771, RZ ;  /* 0x0000777124027816 */ /* 0x001fc600000000ff */
[----:B------:R-:W4:Y:S01]  /*49de0*/  LDL.LU.64 R60, [R1+0x8e8] ;  /* 0x0008e800013c7983 */ /* 0x000f220000300a00 */
[----:B-1----:R-:W-:-:S03]  /*49df0*/  PRMT R0, R36, 0x7772, RZ ;  /* 0x0000777224007816 */ /* 0x002fc600000000ff */
[----:B------:R-:W3:Y:S04]  /*49e00*/  LDL.LU.64 R44, [R1+0x8e0] ;  /* 0x0008e000012c7983 */ /* 0x000ee80000300a00 */
[----:B------:R-:W-:Y:S04]  /*49e10*/  @P6 STG.E.U8 desc[UR20][R58.64], R2 ;  /* 0x000000023a006986 */ /* 0x000fe8000c101114 */
[----:B------:R-:W3:Y:S04]  /*49e20*/  LDL.LU.64 R28, [R1+0x8d8] ;  /* 0x0008d800011c7983 */ /* 0x000ee80000300a00 */
[----:B------:R0:W-:Y:S04]  /*49e30*/  @P2 STG.E.U8 desc[UR20][R40.64], R0 ;  /* 0x0000000028002986 */ /* 0x0001e8000c101114 */
[----:B0-----:R-:W4:Y:S04]  /*49e40*/  LDL.LU.64 R40, [R1+0x16b0] ;  /* 0x0016b00001287983 */ /* 0x001f280000300a00 */
[----:B------:R-:W3:Y:S01]  /*49e50*/  LDL.LU.64 R58, [R1+0x8c8] ;  /* 0x0008c800013a7983 */ /* 0x000ee20000300a00 */
[----:B------:R-:W-:Y:S01]  /*49e60*/  ISETP.LT.AND P6, PT, R21, UR4, !P0 ;  /* 0x0000000415007c0c */ /* 0x000fe2000c7c1270 */
[----:B------:R-:W-:Y:S01]  /*49e70*/  ULDC UR4, c[0x0][0x228] ;  /* 0x00008a0000047ab9 */ /* 0x000fe20000000800 */
[----:B------:R-:W-:Y:S01]  /*49e80*/  PRMT R36, R36, 0x7773, RZ ;  /* 0x0000777324247816 */ /* 0x000fe200000000ff */
[----:B------:R-:W3:Y:S04]  /*49e90*/  LDL.LU R30, [R1+0xf4] ;  /* 0x0000f400011e7983 */ /* 0x000ee80000300800 */
[----:B------:R-:W3:Y:S04]  /*49ea0*/  LDL.LU.64 R46, [R1+0x960] ;  /* 0x00096000012e7983 */ /* 0x000ee80000300a00 */
[----:B------:R-:W3:Y:S01]  /*49eb0*/  LDL.LU.64 R26, [R1+0x958] ;  /* 0x00095800011a7983 */ /* 0x000ee20000300a00 */
[----:B------:R-:W-:Y:S01]  /*49ec0*/  ISETP.LT.AND P2, PT, R25, UR4, !P0 ;  /* 0x0000000419007c0c */ /* 0x000fe2000c741270 */
[----:B------:R-:W-:Y:S01]  /*49ed0*/  VIADD R0, R18, 0x2a ;  /* 0x0000002a12007836 */ /* 0x000fe20000000000 */
[----:B------:R-:W-:Y:S01]  /*49ee0*/  ULDC UR4, c[0x0][0x22c] ;  /* 0x00008b0000047ab9 */ /* 0x000fe20000000800 */
[----:B------:R-:W-:Y:S01]  /*49ef0*/  ISETP.LT.AND P4, PT, R24, UR6, !P0 ;  /* 0x0000000618007c0c */ /* 0x000fe2000c781270 */
[----:B------:R-:W-:-:S02]  /*49f00*/  ULDC UR6, c[0x0][0x228] ;  /* 0x00008a0000067ab9 */ /* 0x000fc40000000800 */
[----:B------:R-:W-:Y:S01]  /*49f10*/  ISETP.GE.AND P3, PT, R0, UR4, PT ;  /* 0x0000000400007c0c */ /* 0x000fe2000bf66270 */
[----:B------:R-:W-:Y:S01]  /*49f20*/  ULDC UR4, c[0x0][0x228] ;  /* 0x00008a0000047ab9 */ /* 0x000fe20000000800 */
[----:B------:R-:W-:Y:S01]  /*49f30*/  ISETP.LT.AND P5, PT, R23, UR8, !P0 ;  /* 0x0000000817007c0c */ /* 0x000fe2000c7a1270 */
[----:B------:R-:W-:Y:S01]  /*49f40*/  ULDC UR8, c[0x0][0x228] ;  /* 0x00008a0000087ab9 */ /* 0x000fe20000000800 */
[----:B------:R-:W-:Y:S01]  /*49f50*/  ISETP.LT.AND P0, PT, R22, UR4, !P0 ;  /* 0x0000000416007c0c */ /* 0x000fe2000c701270 */
[----:B------:R-:W-:Y:S01]  /*49f60*/  ULDC UR4, c[0x0][0x228] ;  /* 0x00008a0000047ab9 */ /* 0x000fe20000000800 */
[----:B--2---:R0:W-:Y:S04]  /*49f70*/  @P6 STG.E.U8 desc[UR20][R54.64], R36 ;  /* 0x0000002436006986 */ /* 0x0041e8000c101114 */
[----:B0-----:R-:W2:Y:S04]  /*49f80*/  LDL.LU R36, [R1+0xb94] ;  /* 0x000b940001247983 */ /* 0x001ea80000300800 */
[----:B------:R-:W2:Y:S01]  /*49f90*/  LDL.LU.64 R54, [R1+0x998] ;  /* 0x0009980001367983 */ /* 0x000ea20000300a00 */
[----:B----4-:R-:W-:-:S05]  /*49fa0*/  PRMT R0, R40, 0x7770, RZ ;  /* 0x0000777028007816 */ /* 0x010fca00000000ff */
[----:B------:R0:W-:Y:S01]  /*49fb0*/  @P2 STG.E.U8 desc[UR20][R60.64], R0 ;  /* 0x000000003c002986 */ /* 0x0001e2000c101114 */
[C---:B------:R-:W-:Y:S02]  /*49fc0*/  PRMT R2, R40.reuse, 0x7771, RZ ;  /* 0x0000777128027816 */ /* 0x040fe400000000ff */
[C---:B------:R-:W-:Y:S01]  /*49fd0*/  PRMT R3, R40.reuse, 0x7772, RZ ;  /* 0x0000777228037816 */ /* 0x040fe200000000ff */
[----:B0-----:R-:W4:Y:S01]  /*49fe0*/  LDL.LU.64 R60, [R1+0x990] ;  /* 0x00099000013c7983 */ /* 0x001f220000300a00 */
[----:B------:R-:W-:-:S03]  /*49ff0*/  PRMT R40, R40, 0x7773, RZ ;  /* 0x0000777328287816 */ /* 0x000fc600000000ff */
[----:B------:R-:W4:Y:S04]  /*4a000*/  LDL.LU R56, [R1+0x84] ;  /* 0x0000840001387983 */ /* 0x000f280000300800 */
[----:B---3--:R0:W-:Y:S04]  /*4a010*/  @P4 STG.E.U8 desc[UR20][R44.64], R2 ;  /* 0x000000022c004986 */ /* 0x0081e8000c101114 */
[----:B------:R-:W-:Y:S04]  /*4a020*/  @P5 STG.E.U8 desc[UR20][R28.64], R3 ;  /* 0x000000031c005986 */ /* 0x000fe8000c101114 */
[----:B------:R1:W-:Y:S04]  /*4a030*/  @P0 STG.E.U8 desc[UR20][R58.64], R40 ;  /* 0x000000283a000986 */ /* 0x0003e8000c101114 */
[----:B0-----:R-:W3:Y:S04]  /*4a040*/  LDL.LU.64 R44, [R1+0x9a8] ;  /* 0x0009a800012c7983 */ /* 0x001ee80000300a00 */
[----:B-1----:R-:W3:Y:S04]  /*4a050*/  LDL.LU.64 R58, [R1+0x9d0] ;  /* 0x0009d000013a7983 */ /* 0x002ee80000300a00 */
[----:B------:R-:W3:Y:S01]  /*4a060*/  LDL.LU.64 R28, [R1+0x9c8] ;  /* 0x0009c800011c7983 */ /* 0x000ee20000300a00 */
[----:B------:R-:W-:Y:S01]  /*4a070*/  ISETP.LT.AND P5, PT, R19, UR4, !P3 ;  /* 0x0000000413007c0c */ /* 0x000fe2000dfa1270 */
[----:B------:R-:W-:Y:S01]  /*4a080*/  VIADD R0, R18, 0x2b ;  /* 0x0000002b12007836 */ /* 0x000fe20000000000 */
[----:B------:R-:W-:Y:S01]  /*4a090*/  ISETP.LT.AND P4, PT, R21, UR8, !P3 ;  /* 0x0000000815007c0c */ /* 0x000fe2000df81270 */
[----:B------:R-:W-:Y:S01]  /*4a0a0*/  ULDC UR4, c[0x0][0x22c] ;  /* 0x00008b0000047ab9 */ /* 0x000fe20000000800 */
[C---:B------:R-:W-:Y:S01]  /*4a0b0*/  PRMT R2, R30.reuse, 0x7770, RZ ;  /* 0x000077701e027816 */ /* 0x040fe200000000ff */
[----:B------:R-:W-:Y:S01]  /*4a0c0*/  ULDC UR8, c[0x0][0x228] ;  /* 0x00008a0000087ab9 */ /* 0x000fe20000000800 */
[----:B------:R-:W-:-:S02]  /*4a0d0*/  PRMT R3, R30, 0x7771, RZ ;  /* 0x000077711e037816 */ /* 0x000fc400000000ff */
[----:B------:R-:W-:Y:S01]  /*4a0e0*/  ISETP.GE.AND P2, PT, R0, UR4, PT ;  /* 0x0000000400007c0c */ /* 0x000fe2000bf46270 */
[----:B------:R-:W-:Y:S01]  /*4a0f0*/  ULDC UR4, c[0x0][0x228] ;  /* 0x00008a0000047ab9 */ /* 0x000fe20000000800 */
[----:B------:R-:W-:-:S03]  /*4a100*/  PRMT R0, R30, 0x7772, RZ ;  /* 0x000077721e007816 */ /* 0x000fc600000000ff */
[----:B------:R0:W-:Y:S02]  /*4a110*/  @P5 STG.E.U8 desc[UR20][R46.64], R2 ;  /* 0x000000022e005986 */ /* 0x0001e4000c101114 */
[----:B0-----:R-:W-:Y:S02]  /*4a120*/  PRMT R2, R30, 0x7773, RZ ;  /* 0x000077731e027816 */ /* 0x001fe400000000ff */
[----:B--2---:R-:W-:Y:S01]  /*4a130*/  ISETP.LT.AND P6, PT, R36, UR6, !P3 ;  /* 0x0000000624007c0c */ /* 0x004fe2000dfc1270 */
[----:B------:R-:W-:Y:S02]  /*4a140*/  ULDC UR6, c[0x0][0x228] ;  /* 0x00008a0000067ab9 */ /* 0x000fe40000000800 */
[----:B------:R-:W-:Y:S01]  /*4a150*/  ISETP.LT.AND P0, PT, R11, UR6, !P3 ;  /* 0x000000060b007c0c */ /* 0x000fe2000df01270 */
[----:B------:R-:W-:Y:S02]  /*4a160*/  ULDC UR6, c[0x0][0x228] ;  /* 0x00008a0000067ab9 */ /* 0x000fe40000000800 */
[----:B------:R-:W-:Y:S01]  /*4a170*/  ISETP.LT.AND P5, PT, R23, UR6, !P3 ;  /* 0x0000000617007c0c */ /* 0x000fe2000dfa1270 */
[----:B------:R-:W-:-:S06]  /*4a180*/  ULDC UR6, c[0x0][0x228] ;  /* 0x00008a0000067ab9 */ /* 0x000fcc0000000800 */
[----:B------:R0:W-:Y:S01]  /*4a190*/  @P6 STG.E.U8 desc[UR20][R26.64], R3 ;  /* 0x000000031a006986 */ /* 0x0001e2000c101114 */
[----:B------:R-:W-:Y:S01]  /*4a1a0*/  ISETP.LT.AND P6, PT, R25, UR4, !P3 ;  /* 0x0000000419007c0c */ /* 0x000fe2000dfc1270 */
[----:B------:R-:W-:Y:S02]  /*4a1b0*/  ULDC UR4, c[0x0][0x228] ;  /* 0x00008a0000047ab9 */ /* 0x000fe40000000800 */
[----:B------:R1:W-:Y:S04]  /*4a1c0*/  @P0 STG.E.U8 desc[UR20][R54.64], R0 ;  /* 0x0000000036000986 */ /* 0x0003e8000c101114 */
[----:B0-----:R-:W2:Y:S04]  /*4a1d0*/  LDL.LU.64 R26, [R1+0x9e8] ;  /* 0x0009e800011a7983 */ /* 0x001ea80000300a00 */
[----:B------:R-:W2:Y:S01]  /*4a1e0*/  LDL.LU.64 R30, [R1+0x9e0] ;  /* 0x0009e000011e7983 */ /* 0x000ea20000300a00 */
[----:B-1----:R-:W-:-:S03]  /*4a1f0*/  VIADD R0, R18, 0x2c ;  /* 0x0000002c12007836 */ /* 0x002fc60000000000 */
[----:B------:R-:W2:Y:S04]  /*4a200*/  LDL.LU.64 R54, [R1+0xa08] ;  /* 0x000a080001367983 */ /* 0x000ea80000300a00 */
[----:B----4-:R0:W-:Y:S01]  /*4a210*/  @P4 STG.E.U8 desc[UR20][R60.64], R2 ;  /* 0x000000023c004986 */ /* 0x0101e2000c101114 */
[----:B------:R-:W-:Y:S01]  /*4a220*/  ISETP.LT.AND P4, PT, R24, UR4, !P3 ;  /* 0x0000000418007c0c */ /* 0x000fe2000df81270 */
[----:B------:R-:W-:Y:S02]  /*4a230*/  ULDC UR4, c[0x0][0x22c] ;  /* 0x00008b0000047ab9 */ /* 0x000fe40000000800 */
[----:B------:R-:W-:Y:S01]  /*4a240*/  ISETP.GE.AND P0, PT, R0, UR4, PT ;  /* 0x0000000400007c0c */ /* 0x000fe2000bf06270 */
[----:B------:R-:W-:Y:S01]  /*4a250*/  ULDC UR4, c[0x0][0x228] ;  /* 0x00008a0000047ab9 */ /* 0x000fe20000000800 */
[C---:B------:R-:W-:Y:S01]  /*4a260*/  PRMT R0, R56.reuse, 0x7771, RZ ;  /* 0x0000777138007816 */ /* 0x040fe200000000ff */
[----:B0-----:R-:W4:Y:S01]  /*4a270*/  LDL.LU.64 R60, [R1+0xa00] ;  /* 0x000a0000013c7983 */ /* 0x001f220000300a00 */
[----:B------:R-:W-:-:S05]  /*4a280*/  PRMT R2, R56, 0x7770, RZ ;  /* 0x0000777038027816 */ /* 0x000fca00000000ff */
[----:B---3--:R0:W-:Y:S04]  /*4a290*/  @P6 STG.E.U8 desc[UR20][R44.64], R2 ;  /* 0x000000022c006986 */ /* 0x0081e8000c101114 */
[----:B------:R1:W-:Y:S01]  /*4a2a0*/  @P4 STG.E.U8 desc[UR20][R58.64], R0 ;  /* 0x000000003a004986 */ /* 0x0003e2000c101114 */
[----:B0-----:R-:W-:-:S05]  /*4a2b0*/  PRMT R2, R56, 0x7772, RZ ;  /* 0x0000777238027816 */ /* 0x001fca00000000ff */
[----:B------:R0:W-:Y:S04]  /*4a2c0*/  @P5 STG.E.U8 desc[UR20][R28.64], R2 ;  /* 0x000000021c005986 */ /* 0x0001e8000c101114 */
[----:B-1----:R-:W3:Y:S04]  /*4a2d0*/  LDL.LU.64 R58, [R1+0xae0] ;  /* 0x000ae000013a7983 */ /* 0x002ee80000300a00 */
[----:B0-----:R-:W3:Y:S01]  /*4a2e0*/  LDL.LU.64 R28, [R1+0xad8] ;  /* 0x000ad800011c7983 */ /* 0x001ee20000300a00 */
        /* <DEDUP_REMOVED lines=9> */
[----:B------:R-:W-:-:S03]  /*4a380*/  PRMT R2, R37, 0x7770, RZ ;  /* 0x0000777025027816 */ /* 0x000fc600000000ff */
[----:B--2---:R0:W-:Y:S01]  /*4a390*/  @P3 STG.E.U8 desc[UR20][R26.64], R0 ;  /* 0x000000001a003986 */ /* 0x0041e2000c101114 */
[----:B------:R-:W-:Y:S01]  /*4a3a0*/  ISETP.LT.AND P3, PT, R21, UR4, !P2 ;  /* 0x0000000415007c0c */ /* 0x000fe2000d761270 */
[----:B------:R-:W-:Y:S02]  /*4a3b0*/  ULDC UR4, c[0x0][0x22c] ;  /* 0x00008b0000047ab9 */ /* 0x000fe40000000800 */
[----:B------:R1:W-:Y:S01]  /*4a3c0*/  @P6 STG.E.U8 desc[UR20][R30.64], R2 ;  /* 0x000000021e006986 */ /* 0x0003e2000c101114 */
[----:B0-----:R-:W-:-:S03]  /*4a3d0*/  PRMT R0, R37, 0x7771, RZ ;  /* 0x0000777125007816 */ /* 0x001fc600000000ff */
[----:B------:R-:W2:Y:S01]  /*4a3e0*/  LDL.LU.64 R26, [R1+0xaf0] ;  /* 0x000af000011a7983 */ /* 0x000ea20000300a00 */
[----:B-1----:R-:W-:-:S03]  /*4a3f0*/  PRMT R2, R37, 0x7772, RZ ;  /* 0x0000777225027816 */ /* 0x002fc600000000ff */
[----:B------:R-:W2:Y:S04]  /*4a400*/  LDL.LU.64 R30, [R1+0xae8] ;  /* 0x000ae800011e7983 */ /* 0x000ea80000300a00 */
[----:B------:R-:W2:Y:S04]  /*4a410*/  LDL.LU R44, [R1+0xf8] ;  /* 0x0000f800012c7983 */ /* 0x000ea80000300800 */
[----:B------:R-:W-:Y:S01]  /*4a420*/  @P4 STG.E.U8 desc[UR20][R54.64], R0 ;  /* 0x0000000036004986 */ /* 0x000fe2000c101114 */
[----:B------:R-:W-:Y:S01]  /*4a430*/  ISETP.LT.AND P4, PT, R25, UR6, !P2 ;  /* 0x0000000619007c0c */ /* 0x000fe2000d781270 */
[----:B------:R-:W-:Y:S01]  /*4a440*/  ULDC UR6, c[0x0][0x228] ;  /* 0x00008a0000067ab9 */ /* 0x000fe20000000800 */
[----:B------:R-:W-:Y:S01]  /*4a450*/  PRMT R37, R37, 0x7773, RZ ;  /* 0x0000777325257816 */ /* 0x000fe200000000ff */
[----:B----4-:R0:W-:Y:S04]  /*4a460*/  @P5 STG.E.U8 desc[UR20][R60.64], R2 ;  /* 0x000000023c005986 */ /* 0x0101e8000c101114 */
[----:B0-----:R-:W4:Y:S04]  /*4a470*/  LDL.LU.64 R60, [R1+0xb08] ;  /* 0x000b0800013c7983 */ /* 0x001f280000300a00 */
[----:B------:R-:W4:Y:S01]  /*4a480*/  LDL.LU.64 R54, [R1+0xb00] ;  /* 0x000b000001367983 */ /* 0x000f220000300a00 */
[----:B------:R-:W-:-:S03]  /*4a490*/  PRMT R2, R41, 0x7770, RZ ;  /* 0x0000777029027816 */ /* 0x000fc600000000ff */
[----:B---3--:R0:W-:Y:S04]  /*4a4a0*/  @P3 STG.E.U8 desc[UR20][R58.64], R37 ;  /* 0x000000253a003986 */ /* 0x0081e8000c101114 */
[----:B------:R1:W-:Y:S04]  /*4a4b0*/  @P4 STG.E.U8 desc[UR20][R28.64], R2 ;  /* 0x000000021c004986 */ /* 0x0003e8000c101114 */
[----:B0-----:R-:W3:Y:S04]  /*4a4c0*/  LDL.LU.64 R58, [R1+0xb18] ;  /* 0x000b1800013a7983 */ /* 0x001ee80000300a00 */
[----:B------:R-:W3:Y:S04]  /*4a4d0*/  LDL.LU.64 R46, [R1+0xb10] ;  /* 0x000b1000012e7983 */ /* 0x000ee80000300a00 */
[----:B-1----:R-:W3:Y:S04]  /*4a4e0*/  LDL.LU.64 R28, [R1+0xb28] ;  /* 0x000b2800011c7983 */ /* 0x002ee80000300a00 */
[----:B------:R-:W3:Y:S01]  /*4a4f0*/  LDL.LU R56, [R1+0x88] ;  /* 0x0000880001387983 */ /* 0x000ee20000300800 */
        /* <DEDUP_REMOVED lines=9> */
[----:B------:R-:W-:Y:S01]  /*4a590*/  ISETP.LT.AND P2, PT, R22, UR4, !P2 ;  /* 0x0000000416007c0c */ /* 0x000fe2000d741270 */
[----:B------:R-:W-:Y:S01]  /*4a5a0*/  ULDC UR4, c[0x0][0x228] ;  /* 0x00008a0000047ab9 */ /* 0x000fe20000000800 */
[----:B------:R-:W-:-:S02]  /*4a5b0*/  PRMT R0, R41, 0x7771, RZ ;  /* 0x0000777129007816 */ /* 0x000fc400000000ff */
[C---:B------:R-:W-:Y:S02]  /*4a5c0*/  PRMT R2, R41.reuse, 0x7772, RZ ;  /* 0x0000777229027816 */ /* 0x040fe400000000ff */
[----:B------:R-:W-:Y:S01]  /*4a5d0*/  PRMT R41, R41, 0x7773, RZ ;  /* 0x0000777329297816 */ /* 0x000fe200000000ff */
[----:B--2---:R0:W-:Y:S01]  /*4a5e0*/  @P5 STG.E.U8 desc[UR20][R26.64], R0 ;  /* 0x000000001a005986 */ /* 0x0041e2000c101114 */
[----:B------:R-:W-:Y:S01]  /*4a5f0*/  ISETP.LT.AND P5, PT, R11, UR6, !P0 ;  /* 0x000000060b007c0c */ /* 0x000fe2000c7a1270 */
[----:B------:R-:W-:Y:S02]  /*4a600*/  ULDC UR6, c[0x0][0x228] ;  /* 0x00008a0000067ab9 */ /* 0x000fe40000000800 */
[----:B------:R1:W-:Y:S01]  /*4a610*/  @P6 STG.E.U8 desc[UR20][R30.64], R2 ;  /* 0x000000021e006986 */ /* 0x0003e2000c101114 */
[----:B------:R-:W-:Y:S01]  /*4a620*/  ISETP.LT.AND P6, PT, R36, UR4, !P0 ;  /* 0x0000000424007c0c */ /* 0x000fe2000c7c1270 */
[----:B------:R-:W-:Y:S01]  /*4a630*/  ULDC UR4, c[0x0][0x228] ;  /* 0x00008a0000047ab9 */ /* 0x000fe20000000800 */
[----:B0-----:R-:W-:-:S02]  /*4a640*/  PRMT R0, R44, 0x7770, RZ ;  /* 0x000077702c007816 */ /* 0x001fc400000000ff */
[C---:B-1----:R-:W-:Y:S01]  /*4a650*/  PRMT R2, R44.reuse, 0x7772, RZ ;  /* 0x000077722c027816 */ /* 0x042fe200000000ff */
[----:B----4-:R0:W-:Y:S04]  /*4a660*/  @P2 STG.E.U8 desc[UR20][R60.64], R41 ;  /* 0x000000293c002986 */ /* 0x0101e8000c101114 */
[----:B------:R1:W-:Y:S01]  /*4a670*/  @P4 STG.E.U8 desc[UR20][R54.64], R0 ;  /* 0x0000000036004986 */ /* 0x0003e2000c101114 */
[----:B------:R-:W-:Y:S01]  /*4a680*/  ISETP.LT.AND P4, PT, R21, UR4, !P0 ;  /* 0x0000000415007c0c */ /* 0x000fe2000c781270 */
[----:B------:R-:W-:Y:S02]  /*4a690*/  ULDC UR4, c[0x0][0x228] ;  /* 0x00008a0000047ab9 */ /* 0x000fe40000000800 */
[----:B------:R-:W-:Y:S01]  /*4a6a0*/  ISETP.LT.AND P2, PT, R25, UR4, !P0 ;  /* 0x0000000419007c0c */ /* 0x000fe2000c741270 */
[----:B------:R-:W-:Y:S01]  /*4a6b0*/  ULDC UR4, c[0x0][0x228] ;  /* 0x00008a0000047ab9 */ /* 0x000fe20000000800 */
[----:B0-----:R-:W2:Y:S01]  /*4a6c0*/  LDL.LU.64 R60, [R1+0xb40] ;  /* 0x000b4000013c7983 */ /* 0x001ea20000300a00 */
[----:B-1----:R-:W-:-:S03]  /*4a6d0*/  PRMT R0, R44, 0x7771, RZ ;  /* 0x000077712c007816 */ /* 0x002fc600000000ff */
[----:B------:R-:W4:Y:S04]  /*4a6e0*/  LDL.LU.64 R26, [R1+0xb38] ;  /* 0x000b3800011a7983 */ /* 0x000f280000300a00 */
[----:B------:R-:W4:Y:S04]  /*4a6f0*/  LDL.LU.64 R54, [R1+0xb58] ;  /* 0x000b580001367983 */ /* 0x000f280000300a00 */
[----:B------:R-:W4:Y:S04]  /*4a700*/  LDL.LU.64 R30, [R1+0xb50] ;  /* 0x000b5000011e7983 */ /* 0x000f280000300a00 */
[----:B---3--:R0:W-:Y:S04]  /*4a710*/  @P6 STG.E.U8 desc[UR20][R58.64], R0 ;  /* 0x000000003a006986 */ /* 0x0081e8000c101114 */
[----:B------:R1:W-:Y:S01]  /*4a720*/  @P5 STG.E.U8 desc[UR20][R46.64], R2 ;  /* 0x000000022e005986 */ /* 0x0003e2000c101114 */
[----:B0-----:R-:W-:-:S03]  /*4a730*/  PRMT R0, R44, 0x7773, RZ ;  /* 0x000077732c007816 */ /* 0x001fc600000000ff */
[----:B------:R-:W3:Y:S01]  /*4a740*/  LDL.LU.64 R58, [R1+0xb48] ;  /* 0x000b4800013a7983 */ /* 0x000ee20000300a00 */
[----:B-1----:R-:W-:-:S03]  /*4a750*/  PRMT R2, R56, 0x7770, RZ ;  /* 0x0000777038027816 */ /* 0x002fc600000000ff */
[----:B------:R-:W-:Y:S04]  /*4a760*/  @P4 STG.E.U8 desc[UR20][R28.64], R0 ;  /* 0x000000001c004986 */ /* 0x000fe8000c101114 */
[----:B------:R0:W-:Y:S04]  /*4a770*/  @P2 STG.E.U8 desc[UR20][R38.64], R2 ;  /* 0x0000000226002986 */ /* 0x0001e8000c101114 */
[----:B0-----:R-:W3:Y:S01]  /*4a780*/  LDL.LU.64 R38, [R1+0x16a8] ;  /* 0x0016a80001267983 */ /* 0x001ee20000300a00 */
        /* <DEDUP_REMOVED lines=10> */
[----:B------:R-:W-:Y:S01]  /*4a830*/  ULDC UR6, c[0x0][0x228] ;  /* 0x00008a0000067ab9 */ /* 0x000fe20000000800 */
[----:B------:R-:W-:Y:S01]  /*4a840*/  ISETP.LT.AND P2, PT, R36, UR8, !P3 ;  /* 0x0000000824007c0c */ /* 0x000fe2000df41270 */
[----:B------:R-:W-:Y:S01]  /*4a850*/  ULDC UR8, c[0x0][0x228] ;  /* 0x00008a0000087ab9 */ /* 0x000fe20000000800 */
[----:B--2---:R0:W-:Y:S04]  /*4a860*/  @P5 STG.E.U8 desc[UR20][R60.64], R0 ;  /* 0x000000003c005986 */ /* 0x0041e8000c101114 */
[----:B----4-:R1:W-:Y:S01]  /*4a870*/  @P4 STG.E.U8 desc[UR20][R26.64], R2 ;  /* 0x000000021a004986 */ /* 0x0103e2000c101114 */
[----:B------:R-:W-:Y:S01]  /*4a880*/  ISETP.LT.AND P4, PT, R11, UR4, !P3 ;  /* 0x000000040b007c0c */ /* 0x000fe2000df81270 */
[----:B------:R-:W-:Y:S01]  /*4a890*/  ULDC UR4, c[0x0][0x228] ;  /* 0x00008a0000047ab9 */ /* 0x000fe20000000800 */
[----:B0-----:R-:W-:Y:S01]  /*4a8a0*/  PRMT R0, R56, 0x7773, RZ ;  /* 0x0000777338007816 */ /* 0x001fe200000000ff */
[----:B------:R-:W2:Y:S04]  /*4a8b0*/  LDL.LU.64 R60, [R1+0xb70] ;  /* 0x000b7000013c7983 */ /* 0x000ea80000300a00 */
[----:B------:R0:W-:Y:S04]  /*4a8c0*/  @P0 STG.E.U8 desc[UR20][R54.64], R0 ;  /* 0x0000000036000986 */ /* 0x0001e8000c101114 */
[----:B-1----:R-:W4:Y:S04]  /*4a8d0*/  LDL.LU.64 R26, [R1+0xba8] ;  /* 0x000ba800011a7983 */ /* 0x002f280000300a00 */
[----:B0-----:R-:W4:Y:S01]  /*4a8e0*/  LDL.LU.64 R54, [R1+0xba0] ;  /* 0x000ba00001367983 */ /* 0x001f220000300a00 */
[----:B---3--:R-:W-:-:S02]  /*4a8f0*/  PRMT R2, R38, 0x7770, RZ ;  /* 0x0000777026027816 */ /* 0x008fc400000000ff */
[C---:B------:R-:W-:Y:S02]  /*4a900*/  PRMT R3, R38.reuse, 0x7771, RZ ;  /* 0x0000777126037816 */ /* 0x040fe400000000ff */
[----:B------:R-:W-:Y:S01]  /*4a910*/  PRMT R0, R38, 0x7772, RZ ;  /* 0x0000777226007816 */ /* 0x000fe200000000ff */
[----:B------:R-:W-:Y:S04]  /*4a920*/  @P6 STG.E.U8 desc[UR20][R30.64], R2 ;  /* 0x000000021e006986 */ /* 0x000fe8000c101114 */
[----:B------:R-:W-:Y:S04]  /*4a930*/  @P2 STG.E.U8 desc[UR20][R58.64], R3 ;  /* 0x000000033a002986 */ /* 0x000fe8000c101114 */
[----:B------:R0:W-:Y:S04]  /*4a940*/  @P4 STG.E.U8 desc[UR20][R42.64], R0 ;  /* 0x000000002a004986 */ /* 0x0001e8000c101114 */
[----:B0-----:R-:W3:Y:S01]  /*4a950*/  LDL.LU.64 R42, [R1+0x16a0] ;  /* 0x0016a000012a7983 */ /* 0x001ee20000300a00 */
[----:B------:R-:W-:-:S02]  /*4a960*/  ISETP.LT.AND P2, PT, R21, UR4, !P3 ;  /* 0x0000000415007c0c */ /* 0x000fc4000df41270 */
[----:B------:R-:W-:Y:S01]  /*4a970*/  ISETP.LT.AND P0, PT, R25, UR6, !P3 ;  /* 0x0000000619007c0c */ /* 0x000fe2000df01270 */
[----:B------:R-:W-:Y:S01]  /*4a980*/  VIADD R0, R18, 0x2e ;  /* 0x0000002e12007836 */ /* 0x000fe20000000000 */
[----:B------:R-:W4:Y:S01]  /*4a990*/  LDL.LU.64 R58, [R1+0xbb0] ;  /* 0x000bb000013a7983 */ /* 0x000f220000300a00 */
[----:B------:R-:W-:Y:S01]  /*4a9a0*/  ULDC UR4, c[0x0][0x22c] ;  /* 0x00008b0000047ab9 */ /* 0x000fe20000000800 */
[----:B------:R-:W-:Y:S01]  /*4a9b0*/  PRMT R38, R38, 0x7773, RZ ;  /* 0x0000777326267816 */ /* 0x000fe200000000ff */
[----:B------:R-:W-:Y:S01]  /*4a9c0*/  ULDC UR6, c[0x0][0x228] ;  /* 0x00008a0000067ab9 */ /* 0x000fe20000000800 */
[----:B------:R-:W4:Y:S01]  /*4a9d0*/  LDL.LU R20, [R1+0xfc] ;  /* 0x0000fc0001147983 */ /* 0x000f220000300800 */
[----:B------:R-:W-:Y:S01]  /*4a9e0*/  ISETP.GE.AND P4, PT, R0, UR4, PT ;  /* 0x0000000400007c0c */ /* 0x000fe2000bf86270 */
[----:B------:R-:W-:Y:S02]  /*4a9f0*/  ULDC UR4, c[0x0][0x228] ;  /* 0x00008a0000047ab9 */ /* 0x000fe40000000800 */
[----:B------:R-:W4:Y:S04]  /*4aa00*/  LDL.LU.64 R46, [R1+0xbd0] ;  /* 0x000bd000012e7983 */ /* 0x000f280000300a00 */
[----:B------:R0:W-:Y:S04]  /*4aa10*/  @P2 STG.E.U8 desc[UR20][R28.64], R38 ;  /* 0x000000261c002986 */ /* 0x0001e8000c101114 */
[----:B------:R-:W4:Y:S04]  /*4aa20*/  LDL.LU.64 R30, [R1+0xbc8] ;  /* 0x000bc800011e7983 */ /* 0x000f280000300a00 */
[----:B0-----:R-:W4:Y:S01]  /*4aa30*/  LDL.LU.64 R28, [R1+0xbc0] ;  /* 0x000bc000011c7983 */ /* 0x001f220000300a00 */
[----:B---3--:R-:W-:-:S05]  /*4aa40*/  PRMT R0, R42, 0x7770, RZ ;  /* 0x000077702a007816 */ /* 0x008fca00000000ff */
[----:B--2---:R0:W-:Y:S04]  /*4aa50*/  @P0 STG.E.U8 desc[UR20][R60.64], R0 ;  /* 0x000000003c000986 */ /* 0x0041e8000c101114 */
[----:B0-----:R-:W2:Y:S01]  /*4aa60*/  LDL.LU.64 R60, [R1+0xbb8] ;  /* 0x000bb800013c7983 */ /* 0x001ea20000300a00 */
[----:B------:R-:W-:Y:S01]  /*4aa70*/  ISETP.LT.AND P6, PT, R24, UR6, !P3 ;  /* 0x0000000618007c0c */ /* 0x000fe2000dfc1270 */
[----:B------:R-:W-:Y:S02]  /*4aa80*/  ULDC UR6, c[0x0][0x228] ;  /* 0x00008a0000067ab9 */ /* 0x000fe40000000800 */
[----:B------:R-:W-:Y:S01]  /*4aa90*/  ISETP.LT.AND P5, PT, R23, UR6, !P3 ;  /* 0x0000000617007c0c */ /* 0x000fe2000dfa1270 */
[----:B------:R-:W3:Y:S01]  /*4aaa0*/  LDL.LU R56, [R1+0x8c] ;  /* 0x00008c0001387983 */ /* 0x000ee20000300800 */
[----:B------:R-:W-:Y:S01]  /*4aab0*/  PRMT R2, R42, 0x7771, RZ ;  /* 0x000077712a027816 */ /* 0x000fe200000000ff */
[----:B------:R-:W-:Y:S01]  /*4aac0*/  ULDC UR6, c[0x0][0x228] ;  /* 0x00008a0000067ab9 */ /* 0x000fe20000000800 */
[----:B------:R-:W-:Y:S01]  /*4aad0*/  ISETP.LT.AND P3, PT, R22, UR4, !P3 ;  /* 0x0000000416007c0c */ /* 0x000fe2000df61270 */
[----:B------:R-:W-:Y:S01]  /*4aae0*/  ULDC UR4, c[0x0][0x22c] ;  /* 0x00008b0000047ab9 */ /* 0x000fe20000000800 */
[----:B------:R-:W-:-:S02]  /*4aaf0*/  PRMT R0, R42, 0x7772, RZ ;  /* 0x000077722a007816 */ /* 0x000fc400000000ff */
[----:B------:R-:W-:Y:S01]  /*4ab00*/  ISETP.LT.AND P0, PT, R19, UR6, !P4 ;  /* 0x0000000613007c0c */ /* 0x000fe2000e701270 */
[----:B------:R-:W-:Y:S01]  /*4ab10*/  ULDC UR6, c[0x0][0x228] ;  /* 0x00008a0000067ab9 */ /* 0x000fe20000000800 */
[----:B----4-:R-:W-:Y:S01]  /*4ab20*/  @P6 STG.E.U8 desc[UR20][R26.64], R2 ;  /* 0x000000021a006986 */ /* 0x010fe2000c101114 */
[----:B------:R-:W-:Y:S01]  /*4ab30*/  ISETP.LT.AND P2, PT, R36, UR8, !P4 ;  /* 0x0000000824007c0c */ /* 0x000fe2000e741270 */
[----:B------:R-:W-:Y:S02]  /*4ab40*/  ULDC UR8, c[0x0][0x228] ;  /* 0x00008a0000087ab9 */ /* 0x000fe40000000800 */
[----:B------:R0:W-:Y:S01]  /*4ab50*/  @P5 STG.E.U8 desc[UR20][R54.64], R0 ;  /* 0x0000000036005986 */ /* 0x0001e2000c101114 */
[----:B------:R-:W-:Y:S02]  /*4ab60*/  ISETP.LT.AND P5, PT, R11, UR10, !P4 ;  /* 0x0000000a0b007c0c */ /* 0x000fe4000e7a1270 */
[----:B------:R-:W-:Y:S02]  /*4ab70*/  PRMT R42, R42, 0x7773, RZ ;  /* 0x000077732a2a7816 */ /* 0x000fe400000000ff */
[----:B------:R-:W-:Y:S01]  /*4ab80*/  ISETP.LT.AND P6, PT, R21, UR6, !P4 ;  /* 0x0000000615007c0c */ /* 0x000fe2000e7c1270 */
[----:B------:R-:W-:Y:S01]  /*4ab90*/  ULDC UR6, c[0x0][0x228] ;  /* 0x00008a0000067ab9 */ /* 0x000fe20000000800 */
[----:B0-----:R-:W4:Y:S01]  /*4aba0*/  LDL.LU.64 R54, [R1+0xbf8] ;  /* 0x000bf80001367983 */ /* 0x001f220000300a00 */
[----:B------:R-:W-:Y:S01]  /*4abb0*/  VIADD R0, R18, 0x2f ;  /* 0x0000002f12007836 */ /* 0x000fe20000000000 */
[----:B------:R-:W-:-:S02]  /*4abc0*/  PRMT R3, R20, 0x7770, RZ ;  /* 0x0000777014037816 */ /* 0x000fc400000000ff */
[----:B------:R0:W-:Y:S01]  /*4abd0*/  @P3 STG.E.U8 desc[UR20][R58.64], R42 ;  /* 0x0000002a3a003986 */ /* 0x0001e2000c101114 */
[----:B------:R-:W-:Y:S02]  /*4abe0*/  PRMT R2, R20, 0x7771, RZ ;  /* 0x0000777114027816 */ /* 0x000fe400000000ff */
[----:B------:R-:W-:Y:S01]  /*4abf0*/  ISETP.GE.AND P3, PT, R0, UR4, PT ;  /* 0x0000000400007c0c */ /* 0x000fe2000bf66270 */
[----:B------:R-:W4:Y:S01]  /*4ac00*/  LDL.LU.64 R44, [R1+0xbf0] ;  /* 0x000bf000012c7983 */ /* 0x000f220000300a00 */
[C---:B------:R-:W-:Y:S01]  /*4ac10*/  PRMT R0, R20.reuse, 0x7772, RZ ;  /* 0x0000777214007816 */ /* 0x040fe200000000ff */
[----:B------:R-:W-:Y:S01]  /*4ac20*/  ULDC UR4, c[0x0][0x228] ;  /* 0x00008a0000047ab9 */ /* 0x000fe20000000800 */
[----:B------:R-:W-:Y:S01]  /*4ac30*/  PRMT R20, R20, 0x7773, RZ ;  /* 0x0000777314147816 */ /* 0x000fe200000000ff */
[----:B------:R-:W4:Y:S04]  /*4ac40*/  LDL.LU.64 R26, [R1+0xbe8] ;  /* 0x000be800011a7983 */ /* 0x000f280000300a00 */
[----:B0-----:R-:W4:Y:S04]  /*4ac50*/  LDL.LU.64 R58, [R1+0xbd8] ;  /* 0x000bd800013a7983 */ /* 0x001f280000300a00 */
[----:B------:R-:W-:Y:S04]  /*4ac60*/  @P0 STG.E.U8 desc[UR20][R46.64], R3 ;  /* 0x000000032e000986 */ /* 0x000fe8000c101114 */
[----:B------:R-:W-:Y:S04]  /*4ac70*/  @P2 STG.E.U8 desc[UR20][R30.64], R2 ;  /* 0x000000021e002986 */ /* 0x000fe8000c101114 */
[----:B------:R-:W-:Y:S04]  /*4ac80*/  @P5 STG.E.U8 desc[UR20][R28.64], R0 ;  /* 0x000000001c005986 */ /* 0x000fe8000c101114 */
[----:B--2---:R0:W-:Y:S04]  /*4ac90*/  @P6 STG.E.U8 desc[UR20][R60.64], R20 ;  /* 0x000000143c006986 */ /* 0x0041e8000c101114 */
[----:B0-----:R-:W2:Y:S01]  /*4aca0*/  LDL.LU.64 R60, [R1+0xc00] ;  /* 0x000c0000013c7983 */ /* 0x001ea20000300a00 */
[----:B------:R-:W-:Y:S01]  /*4acb0*/  ISETP.LT.AND P0, PT, R25, UR4, !P4 ;  /* 0x0000000419007c0c */ /* 0x000fe2000e701270 */
[----:B------:R-:W-:Y:S01]  /*4acc0*/  VIADD R0, R18, 0x30 ;  /* 0x0000003012007836 */ /* 0x000fe20000000000 */
[----:B------:R-:W-:Y:S01]  /*4acd0*/  ULDC UR4, c[0x0][0x22c] ;  /* 0x00008b0000047ab9 */ /* 0x000fe20000000800 */
[----:B------:R-:W-:Y:S01]  /*4ace0*/  ISETP.LT.AND P6, PT, R24, UR6, !P4 ;  /* 0x0000000618007c0c */ /* 0x000fe2000e7c1270 */
[----:B------:R-:W-:Y:S01]  /*4acf0*/  ULDC UR6, c[0x0][0x228] ;  /* 0x00008a0000067ab9 */ /* 0x000fe20000000800 */
[----:B------:R-:W2:Y:S01]  /*4ad00*/  LDL.LU.64 R30, [R1+0xc18] ;  /* 0x000c1800011e7983 */ /* 0x000ea20000300a00 */
[----:B------:R-:W-:Y:S01]  /*4ad10*/  ISETP.GE.AND P2, PT, R0, UR4, PT ;  /* 0x0000000400007c0c */ /* 0x000fe2000bf46270 */
[----:B------:R-:W-:Y:S01]  /*4ad20*/  ULDC UR4, c[0x0][0x228] ;  /* 0x00008a0000047ab9 */ /* 0x000fe20000000800 */
[----:B------:R-:W-:Y:S01]  /*4ad30*/  ISETP.LT.AND P5, PT, R23, UR6, !P4 ;  /* 0x0000000617007c0c */ /* 0x000fe2000e7a1270 */
[----:B------:R-:W2:Y:S01]  /*4ad40*/  LDL.LU.64 R28, [R1+0xc10] ;  /* 0x000c1000011c7983 */ /* 0x000ea20000300a00 */
[----:B---3--:R-:W-:Y:S01]  /*4ad50*/  PRMT R0, R56, 0x7770, RZ ;  /* 0x0000777038007816 */ /* 0x008fe200000000ff */
[----:B------:R-:W-:Y:S01]  /*4ad60*/  ULDC UR6, c[0x0][0x228] ;  /* 0x00008a0000067ab9 */ /* 0x000fe20000000800 */
[----:B------:R-:W-:Y:S01]  /*4ad70*/  ISETP.LT.AND P4, PT, R22, UR8, !P4 ;  /* 0x0000000816007c0c */ /* 0x000fe2000e781270 */
[----:B------:R-:W-:Y:S01]  /*4ad80*/  ULDC UR8, c[0x0][0x228] ;  /* 0x00008a0000087ab9 */ /* 0x000fe20000000800 */
[C---:B------:R-:W-:Y:S01]  /*4ad90*/  PRMT R2, R56.reuse, 0x7771, RZ ;  /* 0x0000777138027816 */ /* 0x040fe200000000ff */
[----:B----4-:R0:W-:Y:S01]  /*4ada0*/  @P0 STG.E.U8 desc[UR20][R54.64], R0 ;  /* 0x0000000036000986 */ /* 0x0101e2000c101114 */
[----:B------:R-:W-:Y:S01]  /*4adb0*/  ISETP.LT.AND P0, PT, R19, UR4, !P3 ;  /* 0x0000000413007c0c */ /* 0x000fe2000df01270 */
[----:B------:R-:W-:Y:S01]  /*4adc0*/  ULDC UR4, c[0x0][0x228] ;  /* 0x00008a0000047ab9 */ /* 0x000fe20000000800 */
[----:B------:R-:W-:-:S02]  /*4add0*/  PRMT R3, R56, 0x7772, RZ ;  /* 0x0000777238037816 */ /* 0x000fc400000000ff */
[----:B------:R-:W-:Y:S01]  /*4ade0*/  PRMT R20, R56, 0x7773, RZ ;  /* 0x0000777338147816 */ /* 0x000fe200000000ff */
[----:B0-----:R-:W3:Y:S01]  /*4adf0*/  LDL.LU.64 R54, [R1+0xc08] ;  /* 0x000c080001367983 */ /* 0x001ee20000300a00 */
[----:B------:R-:W-:-:S03]  /*4ae00*/  PRMT R0, R39, 0x7770, RZ ;  /* 0x0000777027007816 */ /* 0x000fc600000000ff */
[----:B------:R-:W-:Y:S04]  /*4ae10*/  @P6 STG.E.U8 desc[UR20][R44.64], R2 ;  /* 0x000000022c006986 */ /* 0x000fe8000c101114 */
[----:B------:R-:W-:Y:S04]  /*4ae20*/  @P5 STG.E.U8 desc[UR20][R26.64], R3 ;  /* 0x000000031a005986 */ /* 0x000fe8000c101114 */
[----:B------:R0:W-:Y:S04]  /*4ae30*/  @P4 STG.E.U8 desc[UR20][R58.64], R20 ;  /* 0x000000143a004986 */ /* 0x0001e8000c101114 */
[----:B0-----:R-:W4:Y:S04]  /*4ae40*/  LDL.LU.64 R58, [R1+0xc38] ;  /* 0x000c3800013a7983 */ /* 0x001f280000300a00 */
[----:B------:R-:W4:Y:S04]  /*4ae50*/  LDL.LU.64 R46, [R1+0xc30] ;  /* 0x000c3000012e7983 */ /* 0x000f280000300a00 */
[----:B--2---:R0:W-:Y:S04]  /*4ae60*/  @P0 STG.E.U8 desc[UR20][R60.64], R0 ;  /* 0x000000003c000986 */ /* 0x0041e8000c101114 */
[----:B0-----:R-:W2:Y:S01]  /*4ae70*/  LDL.LU.64 R60, [R1+0xc28] ;  /* 0x000c2800013c7983 */ /* 0x001ea20000300a00 */
[----:B------:R-:W-:Y:S01]  /*4ae80*/  ISETP.LT.AND P4, PT, R36, UR4, !P3 ;  /* 0x0000000424007c0c */ /* 0x000fe2000df81270 */
[----:B------:R-:W-:Y:S01]  /*4ae90*/  ULDC UR4, c[0x0][0x228] ;  /* 0x00008a0000047ab9 */ /* 0x000fe20000000800 */
[----:B------:R-:W-:Y:S01]  /*4aea0*/  ISETP.LT.AND P6, PT, R11, UR6, !P3 ;  /* 0x000000060b007c0c */ /* 0x000fe2000dfc1270 */
[----:B------:R-:W-:Y:S01]  /*4aeb0*/  VIADD R2, R18, 0x31 ;  /* 0x0000003112027836 */ /* 0x000fe20000000000 */
[----:B------:R-:W-:Y:S01]  /*4aec0*/  ISETP.LT.AND P5, PT, R21, UR4, !P3 ;  /* 0x0000000415007c0c */ /* 0x000fe2000dfa1270 */
[----:B------:R-:W-:Y:S01]  /*4aed0*/  ULDC UR4, c[0x0][0x22c] ;  /* 0x00008b0000047ab9 */ /* 0x000fe20000000800 */
[C---:B------:R-:W-:Y:S01]  /*4aee0*/  PRMT R0, R39.reuse, 0x7771, RZ ;  /* 0x0000777127007816 */ /* 0x040fe200000000ff */
[----:B------:R-:W2:Y:S01]  /*4aef0*/  LDL.LU.64 R44, [R1+0xc20] ;  /* 0x000c2000012c7983 */ /* 0x000ea20000300a00 */
[----:B------:R-:W-:Y:S01]  /*4af00*/  ISETP.GE.AND P0, PT, R2, UR4, PT ;  /* 0x0000000402007c0c */ /* 0x000fe2000bf06270 */
[----:B------:R-:W-:Y:S01]  /*4af10*/  ULDC UR4, c[0x0][0x228] ;  /* 0x00008a0000047ab9 */ /* 0x000fe20000000800 */
[C---:B------:R-:W-:Y:S01]  /*4af20*/  PRMT R2, R39.reuse, 0x7772, RZ ;  /* 0x0000777227027816 */ /* 0x040fe200000000ff */
[----:B------:R-:W2:Y:S01]  /*4af30*/  LDL.LU R56, [R1+0xb0] ;  /* 0x0000b00001387983 */ /* 0x000ea20000300800 */
[----:B------:R-:W-:Y:S01]  /*4af40*/  PRMT R39, R39, 0x7773, RZ ;  /* 0x0000777327277816 */ /* 0x000fe200000000ff */
[----:B------:R-:W-:-:S02]  /*4af50*/  ULDC UR6, c[0x0][0x228] ;  /* 0x00008a0000067ab9 */ /* 0x000fc40000000800 */
[----:B------:R0:W-:Y:S01]  /*4af60*/  @P4 STG.E.U8 desc[UR20][R30.64], R0 ;  /* 0x000000001e004986 */ /* 0x0001e2000c101114 */
[----:B------:R-:W-:Y:S01]  /*4af70*/  ISETP.LT.AND P4, PT, R25, UR4, !P3 ;  /* 0x0000000419007c0c */ /* 0x000fe2000df81270 */
[----:B------:R-:W-:Y:S02]  /*4af80*/  ULDC UR4, c[0x0][0x228] ;  /* 0x00008a0000047ab9 */ /* 0x000fe40000000800 */
[----:B------:R1:W-:Y:S01]  /*4af90*/  @P6 STG.E.U8 desc[UR20][R28.64], R2 ;  /* 0x000000021c006986 */ /* 0x0003e2000c101114 */
[----:B------:R-:W-:Y:S01]  /*4afa0*/  ISETP.LT.AND P6, PT, R23, UR6, !P3 ;  /* 0x0000000617007c0c */ /* 0x000fe2000dfc1270 */
[----:B------:R-:W-:Y:S02]  /*4afb0*/  ULDC UR6, c[0x0][0x228] ;  /* 0x00008a0000067ab9 */ /* 0x000fe40000000800 */
[----:B------:R-:W2:Y:S04]  /*4afc0*/  LDL.LU.64 R26, [R1+0xc48] ;  /* 0x000c4800011a7983 */ /* 0x000ea80000300a00 */
[----:B---3--:R-:W-:Y:S01]  /*4afd0*/  @P5 STG.E.U8 desc[UR20][R54.64], R39 ;  /* 0x0000002736005986 */ /* 0x008fe2000c101114 */
[----:B------:R-:W-:Y:S01]  /*4afe0*/  ISETP.LT.AND P5, PT, R24, UR4, !P3 ;  /* 0x0000000418007c0c */ /* 0x000fe2000dfa1270 */
[----:B------:R-:W-:-:S02]  /*4aff0*/  ULDC UR4, c[0x0][0x228] ;  /* 0x00008a0000047ab9 */ /* 0x000fc40000000800 */
[----:B0-----:R-:W3:Y:S01]  /*4b000*/  LDL.LU.64 R30, [R1+0xc40] ;  /* 0x000c4000011e7983 */ /* 0x001ee20000300a00 */
[C---:B------:R-:W-:Y:S02]  /*4b010*/  PRMT R0, R43.reuse, 0x7770, RZ ;  /* 0x000077702b007816 */ /* 0x040fe400000000ff */
[C---:B-1----:R-:W-:Y:S01]  /*4b020*/  PRMT R2, R43.reuse, 0x7771, RZ ;  /* 0x000077712b027816 */ /* 0x042fe200000000ff */
[----:B------:R-:W3:Y:S01]  /*4b030*/  LDL.LU.64 R28, [R1+0xc58] ;  /* 0x000c5800011c7983 */ /* 0x000ee20000300a00 */
[----:B------:R-:W-:-:S03]  /*4b040*/  PRMT R3, R43, 0x7772, RZ ;  /* 0x000077722b037816 */ /* 0x000fc600000000ff */
[----:B----4-:R0:W-:Y:S04]  /*4b050*/  @P4 STG.E.U8 desc[UR20][R58.64], R0 ;  /* 0x000000003a004986 */ /* 0x0101e8000c101114 */
[----:B------:R-:W-:Y:S04]  /*4b060*/  @P5 STG.E.U8 desc[UR20][R46.64], R2 ;  /* 0x000000022e005986 */ /* 0x000fe8000c101114 */
[----:B0-----:R-:W4:Y:S04]  /*4b070*/  LDL.LU.64 R58, [R1+0xc50] ;  /* 0x000c5000013a7983 */ /* 0x001f280000300a00 */
[----:B------:R-:W4:Y:S04]  /*4b080*/  LDL.LU R55, [R1+0x70] ;  /* 0x0000700001377983 */ /* 0x000f280000300800 */
[----:B--2---:R0:W-:Y:S04]  /*4b090*/  @P6 STG.E.U8 desc[UR20][R60.64], R3 ;  /* 0x000000033c006986 */ /* 0x0041e8000c101114 */
[----:B0-----:R-:W2:Y:S01]  /*4b0a0*/  LDL.LU.64 R60, [R1+0xc68] ;  /* 0x000c6800013c7983 */ /* 0x001ea20000300a00 */
[----:B------:R-:W-:Y:S01]  /*4b0b0*/  ISETP.LT.AND P3, PT, R22, UR4, !P3 ;  /* 0x0000000416007c0c */ /* 0x000fe2000df61270 */
[----:B------:R-:W-:-:S02]  /*4b0c0*/  ULDC UR4, c[0x0][0x228] ;  /* 0x00008a0000047ab9 */ /* 0x000fc40000000800 */
[----:B------:R-:W-:Y:S01]  /*4b0d0*/  ISETP.LT.AND P4, PT, R19, UR4, !P2 ;  /* 0x0000000413007c0c */ /* 0x000fe2000d781270 */
[----:B------:R-:W-:Y:S01]  /*4b0e0*/  ULDC UR4, c[0x0][0x228] ;  /* 0x00008a0000047ab9 */ /* 0x000fe20000000800 */
[----:B------:R-:W-:Y:S01]  /*4b0f0*/  ISETP.LT.AND P5, PT, R36, UR6, !P2 ;  /* 0x0000000624007c0c */ /* 0x000fe2000d7a1270 */
[----:B------:R-:W-:Y:S01]  /*4b100*/  ULDC UR6, c[0x0][0x228] ;  /* 0x00008a0000067ab9 */ /* 0x000fe20000000800 */
[----:B------:R-:W-:Y:S02]  /*4b110*/  PRMT R43, R43, 0x7773, RZ ;  /* 0x000077732b2b7816 */ /* 0x000fe400000000ff */
[C---:B------:R-:W-:Y:S02]  /*4b120*/  PRMT R0, R56.reuse, 0x7770, RZ ;  /* 0x0000777038007816 */ /* 0x040fe400000000ff */
[----:B------:R-:W-:Y:S02]  /*4b130*/  PRMT R2, R56, 0x7771, RZ ;  /* 0x0000777138027816 */ /* 0x000fe400000000ff */
[----:B------:R-:W-:Y:S01]  /*4b140*/  @P3 STG.E.U8 desc[UR20][R44.64], R43 ;  /* 0x0000002b2c003986 */ /* 0x000fe2000c101114 */
[----:B------:R-:W-:Y:S01]  /*4b150*/  ISETP.LT.AND P3, PT, R11, UR4, !P2 ;  /* 0x000000040b007c0c */ /* 0x000fe2000d761270 */
[----:B------:R-:W-:-:S02]  /*4b160*/  ULDC UR4, c[0x0][0x22c] ;  /* 0x00008b0000047ab9 */ /* 0x000fc40000000800 */
[----:B------:R0:W-:Y:S01]  /*4b170*/  @P4 STG.E.U8 desc[UR20][R26.64], R0 ;  /* 0x000000001a004986 */ /* 0x0001e2000c101114 */
[----:B------:R-:W-:Y:S01]  /*4b180*/  ISETP.LT.AND P4, PT, R21, UR6, !P2 ;  /* 0x0000000615007c0c */ /* 0x000fe2000d781270 */
[----:B------:R-:W-:Y:S02]  /*4b190*/  ULDC UR6, c[0x0][0x228] ;  /* 0x00008a0000067ab9 */ /* 0x000fe40000000800 */
[----:B---3--:R1:W-:Y:S01]  /*4b1a0*/  @P5 STG.E.U8 desc[UR20][R30.64], R2 ;  /* 0x000000021e005986 */ /* 0x0083e2000c101114 */
[----:B------:R-:W-:Y:S01]  /*4b1b0*/  ISETP.LT.AND P5, PT, R25, UR6, !P2 ;  /* 0x0000000619007c0c */ /* 0x000fe2000d7a1270 */
[----:B------:R-:W-:Y:S01]  /*4b1c0*/  ULDC UR6, c[0x0][0x228] ;  /* 0x00008a0000067ab9 */ /* 0x000fe20000000800 */
[----:B------:R-:W-:Y:S01]  /*4b1d0*/  ISETP.LT.AND P6, PT, R24, UR8, !P2 ;  /* 0x0000000818007c0c */ /* 0x000fe2000d7c1270 */
[----:B------:R-:W-:Y:S01]  /*4b1e0*/  ULDC UR8, c[0x0][0x228] ;  /* 0x00008a0000087ab9 */ /* 0x000fe20000000800 */
[----:B0-----:R-:W-:Y:S01]  /*4b1f0*/  VIADD R0, R18, 0x32 ;  /* 0x0000003212007836 */ /* 0x001fe20000000000 */
[C---:B-1----:R-:W-:Y:S01]  /*4b200*/  PRMT R2, R56.reuse, 0x7772, RZ ;  /* 0x0000777238027816 */ /* 0x042fe200000000ff */
[----:B------:R-:W3:Y:S01]  /*4b210*/  LDL.LU.64 R30, [R1+0xc80] ;  /* 0x000c8000011e7983 */ /* 0x000ee20000300a00 */
[----:B------:R-:W-:-:S03]  /*4b220*/  PRMT R3, R56, 0x7773, RZ ;  /* 0x0000777338037816 */ /* 0x000fc600000000ff */
[----:B------:R0:W-:Y:S01]  /*4b230*/  @P3 STG.E.U8 desc[UR20][R28.64], R2 ;  /* 0x000000021c003986 */ /* 0x0001e2000c101114 */
[----:B------:R-:W-:Y:S01]  /*4b240*/  ISETP.GE.AND P3, PT, R0, UR4, PT ;  /* 0x0000000400007c0c */ /* 0x000fe2000bf66270 */
[----:B------:R-:W-:Y:S02]  /*4b250*/  ULDC UR4, c[0x0][0x228] ;  /* 0x00008a0000047ab9 */ /* 0x000fe40000000800 */
[----:B------:R-:W3:Y:S01]  /*4b260*/  LDL.LU.64 R44, [R1+0xc78] ;  /* 0x000c7800012c7983 */ /* 0x000ee20000300a00 */
[----:B----4-:R-:W-:-:S03]  /*4b270*/  PRMT R0, R55, 0x7770, RZ ;  /* 0x0000777037007816 */ /* 0x010fc600000000ff */
[----:B------:R1:W-:Y:S01]  /*4b280*/  @P4 STG.E.U8 desc[UR20][R58.64], R3 ;  /* 0x000000033a004986 */ /* 0x0003e2000c101114 */
[----:B0-----:R-:W-:-:S03]  /*4b290*/  PRMT R2, R55, 0x7771, RZ ;  /* 0x0000777137027816 */ /* 0x001fc600000000ff */
[----:B------:R-:W4:Y:S04]  /*4b2a0*/  LDL.LU.64 R28, [R1+0xc90] ;  /* 0x000c9000011c7983 */ /* 0x000f280000300a00 */
[----:B------:R-:W4:Y:S04]  /*4b2b0*/  LDL.LU.64 R26, [R1+0xc88] ;  /* 0x000c8800011a7983 */ /* 0x000f280000300a00 */
[----:B-1----:R-:W4:Y:S04]  /*4b2c0*/  LDL.LU.64 R58, [R1+0xca0] ;  /* 0x000ca000013a7983 */ /* 0x002f280000300a00 */
[----:B--2---:R-:W-:Y:S04]  /*4b2d0*/  @P5 STG.E.U8 desc[UR20][R60.64], R0 ;  /* 0x000000003c005986 */ /* 0x004fe8000c101114 */
[----:B------:R0:W-:Y:S04]  /*4b2e0*/  @P6 STG.E.U8 desc[UR20][R32.64], R2 ;  /* 0x0000000220006986 */ /* 0x0001e8000c101114 */
[----:B0-----:R-:W2:Y:S01]  /*4b2f0*/  LDL.LU.64 R32, [R1+0x1698] ;  /* 0x0016980001207983 */ /* 0x001ea20000300a00 */
[----:B------:R-:W-:Y:S01]  /*4b300*/  ISETP.LT.AND P4, PT, R23, UR4, !P2 ;  /* 0x0000000417007c0c */ /* 0x000fe2000d781270 */
[----:B------:R-:W-:Y:S01]  /*4b310*/  ULDC UR4, c[0x0][0x228] ;  /* 0x00008a0000047ab9 */ /* 0x000fe20000000800 */
[----:B------:R-:W-:Y:S01]  /*4b320*/  PRMT R0, R55, 0x7772, RZ ;  /* 0x0000777237007816 */ /* 0x000fe200000000ff */
[----:B------:R-:W4:Y:S04]  /*4b330*/  LDL.LU.64 R60, [R1+0xc98] ;  /* 0x000c9800013c7983 */ /* 0x000f280000300a00 */
[----:B------:R-:W4:Y:S01]  /*4b340*/  LDL.LU R54, [R1+0x60] ;  /* 0x0000600001367983 */ /* 0x000f220000300800 */
[----:B------:R-:W-:Y:S01]  /*4b350*/  ISETP.LT.AND P2, PT, R22, UR6, !P2 ;  /* 0x0000000616007c0c */ /* 0x000fe2000d741270 */
[----:B------:R-:W-:Y:S01]  /*4b360*/  ULDC UR6, c[0x0][0x228] ;  /* 0x00008a0000067ab9 */ /* 0x000fe20000000800 */
[----:B------:R-:W-:Y:S01]  /*4b370*/  ISETP.LT.AND P6, PT, R19, UR4, !P0 ;  /* 0x0000000413007c0c */ /* 0x000fe2000c7c1270 */
[----:B------:R-:W-:-:S02]  /*4b380*/  ULDC UR4, c[0x0][0x228] ;  /* 0x00008a0000047ab9 */ /* 0x000fc40000000800 */
[----:B---3--:R0:W-:Y:S01]  /*4b390*/  @P4 STG.E.U8 desc[UR20][R30.64], R0 ;  /* 0x000000001e004986 */ /* 0x0081e2000c101114 */
[----:B------:R-:W-:-:S03]  /*4b3a0*/  PRMT R2, R55, 0x7773, RZ ;  /* 0x0000777337027816 */ /* 0x000fc600000000ff */
[----:B0-----:R-:W3:Y:S04]  /*4b3b0*/  LDL.LU.64 R30, [R1+0xcb0] ;  /* 0x000cb000011e7983 */ /* 0x001ee80000300a00 */
[----:B------:R-:W3:Y:S04]  /*4b3c0*/  LDL.LU.64 R46, [R1+0xca8] ;  /* 0x000ca800012e7983 */ /* 0x000ee80000300a00 */
[----:B------:R0:W-:Y:S04]  /*4b3d0*/  @P2 STG.E.U8 desc[UR20][R44.64], R2 ;  /* 0x000000022c002986 */ /* 0x0001e8000c101114 */
[----:B0-----:R-:W3:Y:S01]  /*4b3e0*/  LDL.LU.64 R44, [R1+0xcc8] ;  /* 0x000cc800012c7983 */ /* 0x001ee20000300a00 */
[----:B------:R-:W-:Y:S01]  /*4b3f0*/  ISETP.LT.AND P5, PT, R36, UR6, !P0 ;  /* 0x0000000624007c0c */ /* 0x000fe2000c7a1270 */
[----:B------:R-:W-:Y:S01]  /*4b400*/  ULDC UR6, c[0x0][0x228] ;  /* 0x00008a0000067ab9 */ /* 0x000fe20000000800 */
[----:B------:R-:W-:Y:S01]  /*4b410*/  ISETP.LT.AND P4, PT, R11, UR4, !P0 ;  /* 0x000000040b007c0c */ /* 0x000fe2000c781270 */
[----:B------:R-:W-:Y:S01]  /*4b420*/  ULDC UR4, c[0x0][0x228] ;  /* 0x00008a0000047ab9 */ /* 0x000fe20000000800 */
[----:B--2---:R-:W-:-:S05]  /*4b430*/  PRMT R0, R32, 0x7770, RZ ;  /* 0x0000777020007816 */ /* 0x004fca00000000ff */
[----:B----4-:R0:W-:Y:S04]  /*4b440*/  @P6 STG.E.U8 desc[UR20][R28.64], R0 ;  /* 0x000000001c006986 */ /* 0x0101e8000c101114 */
[----:B0-----:R-:W2:Y:S01]  /*4b450*/  LDL.LU.64 R28, [R1+0xcc0] ;  /* 0x000cc000011c7983 */ /* 0x001ea20000300a00 */
[C---:B------:R-:W-:Y:S02]  /*4b460*/  PRMT R2, R32.reuse, 0x7771, RZ ;  /* 0x0000777120027816 */ /* 0x040fe400000000ff */
[C---:B------:R-:W-:Y:S01]  /*4b470*/  PRMT R0, R32.reuse, 0x7772, RZ ;  /* 0x0000777220007816 */ /* 0x040fe200000000ff */
[----:B------:R-:W4:Y:S04]  /*4b480*/  LDL.LU R56, [R1+0xb4] ;  /* 0x0000b40001387983 */ /* 0x000f280000300800 */
[----:B------:R0:W-:Y:S04]  /*4b490*/  @P5 STG.E.U8 desc[UR20][R26.64], R2 ;  /* 0x000000021a005986 */ /* 0x0001e8000c101114 */
[----:B------:R1:W-:Y:S04]  /*4b4a0*/  @P4 STG.E.U8 desc[UR20][R58.64], R0 ;  /* 0x000000003a004986 */ /* 0x0003e8000c101114 */
[----:B0-----:R-:W4:Y:S04]  /*4b4b0*/  LDL.LU.64 R26, [R1+0xcd8] ;  /* 0x000cd800011a7983 */ /* 0x001f280000300a00 */
[----:B-1----:R-:W4:Y:S01]  /*4b4c0*/  LDL.LU.64 R58, [R1+0xcd0] ;  /* 0x000cd000013a7983 */ /* 0x002f220000300a00 */
[----:B------:R-:W-:Y:S01]  /*4b4d0*/  ISETP.LT.AND P2, PT, R21, UR6, !P0 ;  /* 0x0000000615007c0c */ /* 0x000fe2000c741270 */
[----:B------:R-:W-:Y:S01]  /*4b4e0*/  ULDC UR6, c[0x0][0x228] ;  /* 0x00008a0000067ab9 */ /* 0x000fe20000000800 */
[----:B------:R-:W-:Y:S01]  /*4b4f0*/  ISETP.LT.AND P6, PT, R25, UR4, !P0 ;  /* 0x0000000419007c0c */ /* 0x000fe2000c7c1270 */
[----:B------:R-:W-:Y:S01]  /*4b500*/  ULDC UR4, c[0x0][0x228] ;  /* 0x00008a0000047ab9 */ /* 0x000fe20000000800 */
[----:B------:R-:W-:-:S02]  /*4b510*/  PRMT R32, R32, 0x7773, RZ ;  /* 0x0000777320207816 */ /* 0x000fc400000000ff */
[----:B------:R-:W-:Y:S01]  /*4b520*/  ISETP.LT.AND P5, PT, R24, UR6, !P0 ;  /* 0x0000000618007c0c */ /* 0x000fe2000c7a1270 */
[----:B------:R-:W-:Y:S01]  /*4b530*/  ULDC UR6, c[0x0][0x228] ;  /* 0x00008a0000067ab9 */ /* 0x000fe20000000800 */
[----:B------:R-:W-:-:S05]  /*4b540*/  PRMT R0, R54, 0x7770, RZ ;  /* 0x0000777036007816 */ /* 0x000fca00000000ff */
[----:B------:R0:W-:Y:S01]  /*4b550*/  @P2 STG.E.U8 desc[UR20][R60.64], R32 ;  /* 0x000000203c002986 */ /* 0x0001e2000c101114 */
[----:B------:R-:W-:Y:S01]  /*4b560*/  ISETP.LT.AND P2, PT, R23, UR4, !P0 ;  /* 0x0000000417007c0c */ /* 0x000fe2000c741270 */
[----:B------:R-:W-:Y:S02]  /*4b570*/  ULDC UR4, c[0x0][0x228] ;  /* 0x00008a0000047ab9 */ /* 0x000fe40000000800 */
[----:B---3--:R1:W-:Y:S01]  /*4b580*/  @P6 STG.E.U8 desc[UR20][R30.64], R0 ;  /* 0x000000001e006986 */ /* 0x0083e2000c101114 */
[----:B------:R-:W-:Y:S01]  /*4b590*/  ISETP.LT.AND P0, PT, R22, UR4, !P0 ;  /* 0x0000000416007c0c */ /* 0x000fe2000c701270 */
[----:B------:R-:W-:Y:S01]  /*4b5a0*/  ULDC UR4, c[0x0][0x228] ;  /* 0x00008a0000047ab9 */ /* 0x000fe20000000800 */
[C---:B------:R-:W-:Y:S01]  /*4b5b0*/  PRMT R2, R54.reuse, 0x7771, RZ ;  /* 0x0000777136027816 */ /* 0x040fe200000000ff */
[----:B0-----:R-:W3:Y:S04]  /*4b5c0*/  LDL.LU.64 R60, [R1+0xce8] ;  /* 0x000ce800013c7983 */ /* 0x001ee80000300a00 */
[----:B-1----:R-:W3:Y:S01]  /*4b5d0*/  LDL.LU.64 R30, [R1+0xce0] ;  /* 0x000ce000011e7983 */ /* 0x002ee20000300a00 */
[----:B------:R-:W-:-:S03]  /*4b5e0*/  PRMT R0, R54, 0x7772, RZ ;  /* 0x0000777236007816 */ /* 0x000fc600000000ff */
[----:B------:R0:W-:Y:S04]  /*4b5f0*/  @P5 STG.E.U8 desc[UR20][R46.64], R2 ;  /* 0x000000022e005986 */ /* 0x0001e8000c101114 */
[----:B------:R-:W3:Y:S04]  /*4b600*/  LDL.LU R55, [R1+0x74] ;  /* 0x0000740001377983 */ /* 0x000ee80000300800 */
[----:B------:R-:W-:Y:S01]  /*4b610*/  @P2 STG.E.U8 desc[UR20][R44.64], R0 ;  /* 0x000000002c002986 */ /* 0x000fe2000c101114 */
[----:B0-----:R-:W-:-:S03]  /*4b620*/  PRMT R2, R54, 0x7773, RZ ;  /* 0x0000777336027816 */ /* 0x001fc600000000ff */
[----:B------:R-:W3:Y:S01]  /*4b630*/  LDL.LU.64 R46, [R1+0xcf0] ;  /* 0x000cf000012e7983 */ /* 0x000ee20000300a00 */
[----:B------:R-:W-:Y:S01]  /*4b640*/  ISETP.LT.AND P4, PT, R19, UR4, !P3 ;  /* 0x0000000413007c0c */ /* 0x000fe2000df81270 */
[----:B------:R-:W-:Y:S01]  /*4b650*/  ULDC UR4, c[0x0][0x228] ;  /* 0x00008a0000047ab9 */ /* 0x000fe20000000800 */
[----:B------:R-:W-:Y:S01]  /*4b660*/  ISETP.LT.AND P2, PT, R36, UR6, !P3 ;  /* 0x0000000624007c0c */ /* 0x000fe2000df41270 */
[----:B------:R-:W-:Y:S01]  /*4b670*/  ULDC UR6, c[0x0][0x228] ;  /* 0x00008a0000067ab9 */ /* 0x000fe20000000800 */
[----:B--2---:R0:W-:Y:S04]  /*4b680*/  @P0 STG.E.U8 desc[UR20][R28.64], R2 ;  /* 0x000000021c000986 */ /* 0x0041e8000c101114 */
[----:B0-----:R-:W2:Y:S01]  /*4b690*/  LDL.LU.64 R28, [R1+0xd00] ;  /* 0x000d0000011c7983 */ /* 0x001ea20000300a00 */
[----:B----4-:R-:W-:-:S02]  /*4b6a0*/  PRMT R2, R56, 0x7770, RZ ;  /* 0x0000777038027816 */ /* 0x010fc400000000ff */
[----:B------:R-:W-:Y:S01]  /*4b6b0*/  PRMT R3, R56, 0x7771, RZ ;  /* 0x0000777138037816 */ /* 0x000fe200000000ff */
[----:B------:R-:W4:Y:S04]  /*4b6c0*/  LDL.LU.64 R44, [R1+0xcf8] ;  /* 0x000cf800012c7983 */ /* 0x000f280000300a00 */
[----:B------:R-:W-:Y:S04]  /*4b6d0*/  @P4 STG.E.U8 desc[UR20][R26.64], R2 ;  /* 0x000000021a004986 */ /* 0x000fe8000c101114 */
[----:B------:R0:W-:Y:S04]  /*4b6e0*/  @P2 STG.E.U8 desc[UR20][R58.64], R3 ;  /* 0x000000033a002986 */ /* 0x0001e8000c101114 */
[----:B0-----:R-:W4:Y:S01]  /*4b6f0*/  LDL.LU.64 R58, [R1+0xd10] ;  /* 0x000d1000013a7983 */ /* 0x001f220000300a00 */
[----:B------:R-:W-:Y:S01]  /*4b700*/  ISETP.LT.AND P6, PT, R11, UR4, !P3 ;  /* 0x000000040b007c0c */ /* 0x000fe2000dfc1270 */
[----:B------:R-:W-:Y:S01]  /*4b710*/  VIADD R0, R18, 0x35 ;  /* 0x0000003512007836 */ /* 0x000fe20000000000 */
[----:B------:R-:W-:Y:S01]  /*4b720*/  ISETP.LT.AND P5, PT, R21, UR6, !P3 ;  /* 0x0000000615007c0c */ /* 0x000fe2000dfa1270 */
[----:B------:R-:W-:Y:S01]  /*4b730*/  ULDC UR4, c[0x0][0x228] ;  /* 0x00008a0000047ab9 */ /* 0x000fe20000000800 */
[----:B------:R-:W-:Y:S01]  /*4b740*/  PRMT R2, R56, 0x7773, RZ ;  /* 0x0000777338027816 */ /* 0x000fe200000000ff */
[----:B------:R-:W-:Y:S01]  /*4b750*/  ULDC UR6, c[0x0][0x228] ;  /* 0x00008a0000067ab9 */ /* 0x000fe20000000800 */
[----:B------:R-:W-:-:S02]  /*4b760*/  ISETP.GE.AND P0, PT, R0, UR25, PT ;  /* 0x0000001900007c0c */ /* 0x000fc4000bf06270 */
[----:B------:R-:W-:Y:S02]  /*4b770*/  PRMT R0, R56, 0x7772, RZ ;  /* 0x0000777238007816 */ /* 0x000fe400000000ff */
[----:B------:R-:W-:Y:S01]  /*4b780*/  ISETP.LT.AND P4, PT, R25, UR4, !P3 ;  /* 0x0000000419007c0c */ /* 0x000fe2000df81270 */
[----:B------:R-:W-:Y:S02]  /*4b790*/  ULDC UR4, c[0x0][0x228] ;  /* 0x00008a0000047ab9 */ /* 0x000fe40000000800 */
[----:B---3--:R0:W-:Y:S04]  /*4b7a0*/  @P6 STG.E.U8 desc[UR20][R60.64], R0 ;  /* 0x000000003c006986 */ /* 0x0081e8000c101114 */
[----:B------:R1:W-:Y:S01]  /*4b7b0*/  @P5 STG.E.U8 desc[UR20][R30.64], R2 ;  /* 0x000000021e005986 */ /* 0x0003e2000c101114 */
[----:B------:R-:W-:Y:S01]  /*4b7c0*/  ISETP.LT.AND P5, PT, R24, UR4, !P3 ;  /* 0x0000000418007c0c */ /* 0x000fe2000dfa1270 */
[----:B------:R-:W-:-:S02]  /*4b7d0*/  ULDC UR4, c[0x0][0x22c] ;  /* 0x00008b0000047ab9 */ /* 0x000fc40000000800 */
[----:B0-----:R-:W3:Y:S01]  /*4b7e0*/  LDL.LU.64 R60, [R1+0xd08] ;  /* 0x000d0800013c7983 */ /* 0x001ee20000300a00 */
[----:B------:R-:W-:-:S03]  /*4b7f0*/  VIADD R0, R18, 0x33 ;  /* 0x0000003312007836 */ /* 0x000fc60000000000 */
[----:B------:R-:W3:Y:S01]  /*4b800*/  LDL.LU.64 R26, [R1+0xd28] ;  /* 0x000d2800011a7983 */ /* 0x000ee20000300a00 */
[C---:B-1----:R-:W-:Y:S02]  /*4b810*/  PRMT R2, R55.reuse, 0x7770, RZ ;  /* 0x0000777037027816 */ /* 0x042fe400000000ff */
[----:B------:R-:W-:Y:S01]  /*4b820*/  ISETP.GE.AND P2, PT, R0, UR4, PT ;  /* 0x0000000400007c0c */ /* 0x000fe2000bf46270 */
[----:B------:R-:W3:Y:S01]  /*4b830*/  LDL.LU.64 R30, [R1+0xd20] ;  /* 0x000d2000011e7983 */ /* 0x000ee20000300a00 */
[C---:B------:R-:W-:Y:S01]  /*4b840*/  PRMT R0, R55.reuse, 0x7771, RZ ;  /* 0x0000777137007816 */ /* 0x040fe200000000ff */
[----:B------:R-:W-:Y:S02]  /*4b850*/  ULDC UR4, c[0x0][0x228] ;  /* 0x00008a0000047ab9 */ /* 0x000fe40000000800 */
[----:B------:R-:W3:Y:S04]  /*4b860*/  LDL.LU R56, [R1+0x64] ;  /* 0x0000640001387983 */ /* 0x000ee80000300800 */
[----:B------:R0:W-:Y:S02]  /*4b870*/  @P4 STG.E.U8 desc[UR20][R46.64], R2 ;  /* 0x000000022e004986 */ /* 0x0001e4000c101114 */
[----:B0-----:R-:W-:-:S02]  /*4b880*/  PRMT R2, R55, 0x7772, RZ ;  /* 0x0000777237027816 */ /* 0x001fc400000000ff */
[----:B------:R-:W-:Y:S01]  /*4b890*/  ISETP.LT.AND P6, PT, R23, UR6, !P3 ;  /* 0x0000000617007c0c */ /* 0x000fe2000dfc1270 */
[----:B------:R-:W-:Y:S01]  /*4b8a0*/  ULDC UR6, c[0x0][0x228] ;  /* 0x00008a0000067ab9 */ /* 0x000fe20000000800 */
[----:B------:R-:W-:Y:S01]  /*4b8b0*/  ISETP.LT.AND P3, PT, R22, UR4, !P3 ;  /* 0x0000000416007c0c */ /* 0x000fe2000df61270 */
[----:B------:R-:W-:Y:S01]  /*4b8c0*/  ULDC UR4, c[0x0][0x228] ;  /* 0x00008a0000047ab9 */ /* 0x000fe20000000800 */
[----:B--2---:R0:W-:Y:S04]  /*4b8d0*/  @P5 STG.E.U8 desc[UR20][R28.64], R0 ;  /* 0x000000001c005986 */ /* 0x0041e8000c101114 */
[----:B0-----:R-:W2:Y:S01]  /*4b8e0*/  LDL.LU.64 R28, [R1+0xd38] ;  /* 0x000d3800011c7983 */ /* 0x001ea20000300a00 */
[----:B------:R-:W-:-:S03]  /*4b8f0*/  PRMT R0, R55, 0x7773, RZ ;  /* 0x0000777337007816 */ /* 0x000fc600000000ff */
[----:B------:R-:W2:Y:S04]  /*4b900*/  LDL.LU.64 R54, [R1+0xd30] ;  /* 0x000d300001367983 */ /* 0x000ea80000300a00 */
[----:B----4-:R-:W-:Y:S04]  /*4b910*/  @P6 STG.E.U8 desc[UR20][R44.64], R2 ;  /* 0x000000022c006986 */ /* 0x010fe8000c101114 */
[----:B------:R0:W-:Y:S04]  /*4b920*/  @P3 STG.E.U8 desc[UR20][R58.64], R0 ;  /* 0x000000003a003986 */ /* 0x0001e8000c101114 */
[----:B------:R-:W4:Y:S04]  /*4b930*/  LDL.LU.64 R46, [R1+0xd48] ;  /* 0x000d4800012e7983 */ /* 0x000f280000300a00 */
[----:B0-----:R-:W4:Y:S01]  /*4b940*/  LDL.LU.64 R58, [R1+0xd40] ;  /* 0x000d4000013a7983 */ /* 0x001f220000300a00 */
        /* <DEDUP_REMOVED lines=9> */
[----:B------:R-:W-:Y:S02]  /*4b9e0*/  ULDC UR4, c[0x0][0x22c] ;  /* 0x00008b0000047ab9 */ /* 0x000fe40000000800 */
[----:B---3--:R0:W-:Y:S01]  /*4b9f0*/  @P4 STG.E.U8 desc[UR20][R60.64], R2 ;  /* 0x000000023c004986 */ /* 0x0081e2000c101114 */
[----:B------:R-:W-:Y:S01]  /*4ba00*/  ISETP.LT.AND P4, PT, R25, UR6, !P2 ;  /* 0x0000000619007c0c */ /* 0x000fe2000d781270 */
[----:B------:R-:W-:Y:S02]  /*4ba10*/  ULDC UR6, c[0x0][0x228] ;  /* 0x00008a0000067ab9 */ /* 0x000fe40000000800 */
[----:B------:R1:W-:Y:S04]  /*4ba20*/  @P6 STG.E.U8 desc[UR20][R26.64], R0 ;  /* 0x000000001a006986 */ /* 0x0003e8000c101114 */
[----:B0-----:R-:W3:Y:S01]  /*4ba30*/  LDL.LU R61, [R1+0xb8] ;  /* 0x0000b800013d7983 */ /* 0x001ee20000300800 */
[----:B------:R-:W-:-:S03]  /*4ba40*/  PRMT R2, R33, 0x7772, RZ ;  /* 0x0000777221027816 */ /* 0x000fc600000000ff */
[----:B------:R-:W3:Y:S01]  /*4ba50*/  LDL.LU.64 R44, [R1+0xd58] ;  /* 0x000d5800012c7983 */ /* 0x000ee20000300a00 */
[----:B------:R-:W-:-:S03]  /*4ba60*/  PRMT R33, R33, 0x7773, RZ ;  /* 0x0000777321217816 */ /* 0x000fc600000000ff */
[----:B-1----:R-:W3:Y:S04]  /*4ba70*/  LDL.LU.64 R26, [R1+0xd50] ;  /* 0x000d5000011a7983 */ /* 0x002ee80000300a00 */
[----:B------:R0:W-:Y:S02]  /*4ba80*/  @P5 STG.E.U8 desc[UR20][R30.64], R2 ;  /* 0x000000021e005986 */ /* 0x0001e4000c101114 */
[----:B0-----:R-:W-:Y:S02]  /*4ba90*/  PRMT R2, R56, 0x7770, RZ ;  /* 0x0000777038027816 */ /* 0x001fe400000000ff */
[----:B------:R-:W3:Y:S01]  /*4baa0*/  LDL.LU.64 R30, [R1+0xd68] ;  /* 0x000d6800011e7983 */ /* 0x000ee20000300a00 */
[----:B------:R-:W-:Y:S01]  /*4bab0*/  ISETP.LT.AND P5, PT, R24, UR6, !P2 ;  /* 0x0000000618007c0c */ /* 0x000fe2000d7a1270 */
[----:B------:R-:W-:Y:S01]  /*4bac0*/  VIADD R0, R18, 0x34 ;  /* 0x0000003412007836 */ /* 0x000fe20000000000 */
[----:B------:R-:W-:Y:S01]  /*4bad0*/  ISETP.LT.AND P6, PT, R23, UR8, !P2 ;  /* 0x0000000817007c0c */ /* 0x000fe2000d7c1270 */
[----:B------:R-:W-:Y:S01]  /*4bae0*/  ULDC UR6, c[0x0][0x228] ;  /* 0x00008a0000067ab9 */ /* 0x000fe20000000800 */
[----:B------:R-:W-:Y:S01]  /*4baf0*/  ULDC UR8, c[0x0][0x228] ;  /* 0x00008a0000087ab9 */ /* 0x000fe20000000800 */
[----:B--2---:R0:W-:Y:S04]  /*4bb00*/  @P3 STG.E.U8 desc[UR20][R28.64], R33 ;  /* 0x000000211c003986 */ /* 0x0041e8000c101114 */
[----:B------:R1:W-:Y:S04]  /*4bb10*/  @P4 STG.E.U8 desc[UR20][R54.64], R2 ;  /* 0x0000000236004986 */ /* 0x0003e8000c101114 */
[----:B0-----:R-:W2:Y:S04]  /*4bb20*/  LDL.LU.64 R28, [R1+0xd60] ;  /* 0x000d6000011c7983 */ /* 0x001ea80000300a00 */
[----:B-1----:R-:W2:Y:S04]  /*4bb30*/  LDL.LU.64 R54, [R1+0xd78] ;  /* 0x000d780001367983 */ /* 0x002ea80000300a00 */
[----:B------:R-:W2:Y:S01]  /*4bb40*/  LDL.LU R60, [R1+0x78] ;  /* 0x00007800013c7983 */ /* 0x000ea20000300800 */
[----:B------:R-:W-:Y:S01]  /*4bb50*/  ISETP.GE.AND P3, PT, R0, UR4, PT ;  /* 0x0000000400007c0c */ /* 0x000fe2000bf66270 */
[----:B------:R-:W-:Y:S01]  /*4bb60*/  ULDC UR4, c[0x0][0x228] ;  /* 0x00008a0000047ab9 */ /* 0x000fe20000000800 */
[----:B------:R-:W-:-:S02]  /*4bb70*/  PRMT R0, R56, 0x7771, RZ ;  /* 0x0000777138007816 */ /* 0x000fc400000000ff */
[----:B------:R-:W-:-:S03]  /*4bb80*/  PRMT R2, R56, 0x7772, RZ ;  /* 0x0000777238027816 */ /* 0x000fc600000000ff */
[----:B----4-:R-:W-:Y:S04]  /*4bb90*/  @P5 STG.E.U8 desc[UR20][R46.64], R0 ;  /* 0x000000002e005986 */ /* 0x010fe8000c101114 */
[----:B------:R0:W-:Y:S04]  /*4bba0*/  @P6 STG.E.U8 desc[UR20][R58.64], R2 ;  /* 0x000000023a006986 */ /* 0x0001e8000c101114 */
        /* <DEDUP_REMOVED lines=8> */
[----:B---3--:R-:W-:Y:S02]  /*4bc30*/  PRMT R2, R61, 0x7770, RZ ;  /* 0x000077703d027816 */ /* 0x008fe400000000ff */
        /* <DEDUP_REMOVED lines=8> */
[C---:B0-----:R-:W-:Y:S01]  /*4bcc0*/  PRMT R0, R61.reuse, 0x7771, RZ ;  /* 0x000077713d007816 */ /* 0x041fe200000000ff */
[----:B------:R-:W3:Y:S01]  /*4bcd0*/  LDL.LU.64 R44, [R1+0xd80] ;  /* 0x000d8000012c7983 */ /* 0x000ee20000300a00 */
[----:B-1----:R-:W-:-:S03]  /*4bce0*/  PRMT R2, R61, 0x7772, RZ ;  /* 0x000077723d027816 */ /* 0x002fc600000000ff */
[----:B------:R0:W-:Y:S04]  /*4bcf0*/  @P5 STG.E.U8 desc[UR20][R30.64], R0 ;  /* 0x000000001e005986 */ /* 0x0001e8000c101114 */
[----:B------:R-:W3:Y:S04]  /*4bd00*/  LDL.LU.64 R26, [R1+0xd98] ;  /* 0x000d9800011a7983 */ /* 0x000ee80000300a00 */
[----:B------:R-:W3:Y:S01]  /*4bd10*/  LDL.LU.64 R46, [R1+0xd90] ;  /* 0x000d9000012e7983 */ /* 0x000ee20000300a00 */
[----:B0-----:R-:W-:-:S03]  /*4bd20*/  PRMT R0, R61, 0x7773, RZ ;  /* 0x000077733d007816 */ /* 0x001fc600000000ff */
[----:B------:R-:W3:Y:S01]  /*4bd30*/  LDL.LU.64 R30, [R1+0xdb0] ;  /* 0x000db000011e7983 */ /* 0x000ee20000300a00 */
[----:B------:R-:W-:Y:S01]  /*4bd40*/  ISETP.LT.AND P5, PT, R24, UR4, !P3 ;  /* 0x0000000418007c0c */ /* 0x000fe2000dfa1270 */
[----:B------:R-:W-:Y:S02]  /*4bd50*/  ULDC UR4, c[0x0][0x228] ;  /* 0x00008a0000047ab9 */ /* 0x000fe40000000800 */
[----:B--2---:R0:W-:Y:S04]  /*4bd60*/  @P6 STG.E.U8 desc[UR20][R28.64], R2 ;  /* 0x000000021c006986 */ /* 0x0041e8000c101114 */
[----:B------:R-:W-:Y:S01]  /*4bd70*/  @P2 STG.E.U8 desc[UR20][R54.64], R0 ;  /* 0x0000000036002986 */ /* 0x000fe2000c101114 */
[----:B0-----:R-:W-:-:S03]  /*4bd80*/  PRMT R2, R60, 0x7770, RZ ;  /* 0x000077703c027816 */ /* 0x001fc600000000ff */
[----:B------:R-:W2:Y:S04]  /*4bd90*/  LDL.LU.64 R28, [R1+0xda8] ;  /* 0x000da800011c7983 */ /* 0x000ea80000300a00 */
[----:B------:R0:W-:Y:S04]  /*4bda0*/  @P4 STG.E.U8 desc[UR20][R34.64], R2 ;  /* 0x0000000222004986 */ /* 0x0001e8000c101114 */
[----:B0-----:R-:W2:Y:S01]  /*4bdb0*/  LDL.LU.64 R34, [R1+0x1690] ;  /* 0x0016900001227983 */ /* 0x001ea20000300a00 */
[----:B------:R-:W-:-:S03]  /*4bdc0*/  PRMT R0, R60, 0x7771, RZ ;  /* 0x000077713c007816 */ /* 0x000fc600000000ff */
[----:B------:R-:W2:Y:S04]  /*4bdd0*/  LDL.LU R61, [R1+0x68] ;  /* 0x00006800013d7983 */ /* 0x000ea80000300800 */
[----:B----4-:R0:W-:Y:S04]  /*4bde0*/  @P5 STG.E.U8 desc[UR20][R58.64], R0 ;  /* 0x000000003a005986 */ /* 0x0101e8000c101114 */
        /* <DEDUP_REMOVED lines=10> */
[----:B---3--:R0:W-:Y:S01]  /*4be90*/  @P6 STG.E.U8 desc[UR20][R44.64], R2 ;  /* 0x000000022c006986 */ /* 0x0081e2000c101114 */
[----:B------:R-:W-:Y:S01]  /*4bea0*/  ISETP.LT.AND P6, PT, R36, UR4, !P0 ;  /* 0x0000000424007c0c */ /* 0x000fe2000c7c1270 */
[----:B------:R-:W-:Y:S02]  /*4beb0*/  ULDC UR4, c[0x0][0x228] ;  /* 0x00008a0000047ab9 */ /* 0x000fe40000000800 */
[----:B------:R1:W-:Y:S01]  /*4bec0*/  @P3 STG.E.U8 desc[UR20][R26.64], R0 ;  /* 0x000000001a003986 */ /* 0x0003e2000c101114 */
[----:B------:R-:W-:Y:S01]  /*4bed0*/  ISETP.LT.AND P5, PT, R11, UR4, !P0 ;  /* 0x000000040b007c0c */ /* 0x000fe2000c7a1270 */
[----:B------:R-:W-:Y:S02]  /*4bee0*/  ULDC UR4, c[0x0][0x228] ;  /* 0x00008a0000047ab9 */ /* 0x000fe40000000800 */
[----:B0-----:R-:W3:Y:S04]  /*4bef0*/  LDL.LU.64 R44, [R1+0xdd0] ;  /* 0x000dd000012c7983 */ /* 0x001ee80000300a00 */
[----:B-1----:R-:W3:Y:S01]  /*4bf00*/  LDL.LU.64 R26, [R1+0xdc8] ;  /* 0x000dc800011a7983 */ /* 0x002ee20000300a00 */
[----:B------:R-:W-:Y:S01]  /*4bf10*/  ISETP.LT.AND P4, PT, R21, UR4, !P0 ;  /* 0x0000000415007c0c */ /* 0x000fe2000c781270 */
[----:B------:R-:W-:Y:S01]  /*4bf20*/  ULDC UR4, c[0x0][0x228] ;  /* 0x00008a0000047ab9 */ /* 0x000fe20000000800 */
[----:B--2---:R-:W-:-:S02]  /*4bf30*/  PRMT R2, R34, 0x7770, RZ ;  /* 0x0000777022027816 */ /* 0x004fc400000000ff */
[----:B------:R-:W-:-:S03]  /*4bf40*/  PRMT R0, R34, 0x7771, RZ ;  /* 0x0000777122007816 */ /* 0x000fc600000000ff */
[----:B------:R0:W-:Y:S04]  /*4bf50*/  @P2 STG.E.U8 desc[UR20][R46.64], R2 ;  /* 0x000000022e002986 */ /* 0x0001e8000c101114 */
[----:B------:R1:W-:Y:S01]  /*4bf60*/  @P6 STG.E.U8 desc[UR20][R30.64], R0 ;  /* 0x000000001e006986 */ /* 0x0003e2000c101114 */
[----:B------:R-:W-:Y:S01]  /*4bf70*/  ISETP.LT.AND P6, PT, R25, UR6, !P0 ;  /* 0x0000000619007c0c */ /* 0x000fe2000c7c1270 */
[----:B------:R-:W-:Y:S01]  /*4bf80*/  ULDC UR6, c[0x0][0x228] ;  /* 0x00008a0000067ab9 */ /* 0x000fe20000000800 */
[C---:B0-----:R-:W-:Y:S01]  /*4bf90*/  PRMT R2, R34.reuse, 0x7772, RZ ;  /* 0x0000777222027816 */ /* 0x041fe200000000ff */
[----:B-1----:R-:W2:Y:S04]  /*4bfa0*/  LDL.LU.64 R30, [R1+0xdd8] ;  /* 0x000dd800011e7983 */ /* 0x002ea80000300a00 */
[----:B------:R-:W2:Y:S01]  /*4bfb0*/  LDL.LU R60, [R1+0xbc] ;  /* 0x0000bc00013c7983 */ /* 0x000ea20000300800 */
[----:B------:R-:W-:-:S03]  /*4bfc0*/  PRMT R34, R34, 0x7773, RZ ;  /* 0x0000777322227816 */ /* 0x000fc600000000ff */
[----:B------:R0:W-:Y:S04]  /*4bfd0*/  @P5 STG.E.U8 desc[UR20][R28.64], R2 ;  /* 0x000000021c005986 */ /* 0x0001e8000c101114 */
[----:B------:R-:W2:Y:S04]  /*4bfe0*/  LDL.LU.64 R46, [R1+0xdf8] ;  /* 0x000df800012e7983 */ /* 0x000ea80000300a00 */
[----:B0-----:R-:W2:Y:S01]  /*4bff0*/  LDL.LU.64 R28, [R1+0xdf0] ;  /* 0x000df000011c7983 */ /* 0x001ea20000300a00 */
[----:B------:R-:W-:-:S03]  /*4c000*/  PRMT R2, R61, 0x7770, RZ ;  /* 0x000077703d027816 */ /* 0x000fc600000000ff */
[----:B----4-:R0:W-:Y:S04]  /*4c010*/  @P4 STG.E.U8 desc[UR20][R54.64], R34 ;  /* 0x0000002236004986 */ /* 0x0101e8000c101114 */
[----:B------:R1:W-:Y:S04]  /*4c020*/  @P6 STG.E.U8 desc[UR20][R58.64], R2 ;  /* 0x000000023a006986 */ /* 0x0003e8000c101114 */
[----:B0-----:R-:W4:Y:S04]  /*4c030*/  LDL.LU.64 R54, [R1+0xde8] ;  /* 0x000de80001367983 */ /* 0x001f280000300a00 */
[----:B-1----:R-:W4:Y:S01]  /*4c040*/  LDL.LU.64 R58, [R1+0xde0] ;  /* 0x000de000013a7983 */ /* 0x002f220000300a00 */
[----:B------:R-:W-:Y:S01]  /*4c050*/  ISETP.LT.AND P2, PT, R24, UR4, !P0 ;  /* 0x0000000418007c0c */ /* 0x000fe2000c741270 */
[----:B------:R-:W-:Y:S01]  /*4c060*/  VIADD R0, R18, 0x36 ;  /* 0x0000003612007836 */ /* 0x000fe20000000000 */
[----:B------:R-:W-:Y:S01]  /*4c070*/  ISETP.LT.AND P3, PT, R23, UR6, !P0 ;  /* 0x0000000617007c0c */ /* 0x000fe2000c761270 */
[----:B------:R-:W-:Y:S01]  /*4c080*/  ULDC UR4, c[0x0][0x228] ;  /* 0x00008a0000047ab9 */ /* 0x000fe20000000800 */
[C---:B------:R-:W-:Y:S01]  /*4c090*/  PRMT R2, R61.reuse, 0x7772, RZ ;  /* 0x000077723d027816 */ /* 0x040fe200000000ff */
[----:B------:R-:W4:Y:S01]  /*4c0a0*/  LDL.LU R56, [R1+0x7c] ;  /* 0x00007c0001387983 */ /* 0x000f220000300800 */
[----:B------:R-:W-:Y:S01]  /*4c0b0*/  ISETP.GE.AND P5, PT, R0, UR23, PT ;  /* 0x0000001700007c0c */ /* 0x000fe2000bfa6270 */
[----:B------:R-:W-:Y:S01]  /*4c0c0*/  ULDC UR6, c[0x0][0x228] ;  /* 0x00008a0000067ab9 */ /* 0x000fe20000000800 */
[----:B------:R-:W-:Y:S01]  /*4c0d0*/  ISETP.LT.AND P0, PT, R22, UR4, !P0 ;  /* 0x0000000416007c0c */ /* 0x000fe2000c701270 */
[----:B------:R-:W-:Y:S01]  /*4c0e0*/  ULDC UR4, c[0x0][0x228] ;  /* 0x00008a0000047ab9 */ /* 0x000fe20000000800 */
[----:B------:R-:W-:-:S02]  /*4c0f0*/  PRMT R0, R61, 0x7771, RZ ;  /* 0x000077713d007816 */ /* 0x000fc400000000ff */
[----:B------:R-:W-:Y:S01]  /*4c100*/  ISETP.LT.AND P6, PT, R36, UR6, !P5 ;  /* 0x0000000624007c0c */ /* 0x000fe2000efc1270 */
[----:B------:R-:W-:Y:S02]  /*4c110*/  ULDC UR6, c[0x0][0x228] ;  /* 0x00008a0000067ab9 */ /* 0x000fe40000000800 */
[----:B---3--:R0:W-:Y:S01]  /*4c120*/  @P2 STG.E.U8 desc[UR20][R44.64], R0 ;  /* 0x000000002c002986 */ /* 0x0081e2000c101114 */
[----:B------:R-:W-:Y:S01]  /*4c130*/  ISETP.LT.AND P2, PT, R19, UR4, !P5 ;  /* 0x0000000413007c0c */ /* 0x000fe2000ef41270 */
[----:B------:R-:W-:Y:S02]  /*4c140*/  ULDC UR4, c[0x0][0x228] ;  /* 0x00008a0000047ab9 */ /* 0x000fe40000000800 */
[----:B------:R1:W-:Y:S01]  /*4c150*/  @P3 STG.E.U8 desc[UR20][R26.64], R2 ;  /* 0x000000021a003986 */ /* 0x0003e2000c101114 */
[----:B------:R-:W-:-:S03]  /*4c160*/  ISETP.LT.AND P4, PT, R11, UR8, !P5 ;  /* 0x000000080b007c0c */ /* 0x000fc6000ef81270 */
[----:B0-----:R-:W3:Y:S01]  /*4c170*/  LDL.LU.64 R44, [R1+0xe20] ;  /* 0x000e2000012c7983 */ /* 0x001ee20000300a00 */
[----:B------:R-:W-:Y:S01]  /*4c180*/  VIADD R0, R18, 0x37 ;  /* 0x0000003712007836 */ /* 0x000fe20000000000 */
[----:B-1----:R-:W-:Y:S02]  /*4c190*/  PRMT R2, R61, 0x7773, RZ ;  /* 0x000077733d027816 */ /* 0x002fe400000000ff */
[----:B------:R-:W3:Y:S02]  /*4c1a0*/  LDL.LU.64 R26, [R1+0xe18] ;  /* 0x000e1800011a7983 */ /* 0x000ee40000300a00 */
[----:B------:R-:W-:Y:S02]  /*4c1b0*/  ISETP.GE.AND P3, PT, R0, UR19, PT ;  /* 0x0000001300007c0c */ /* 0x000fe4000bf66270 */
[----:B--2---:R0:W-:Y:S01]  /*4c1c0*/  @P0 STG.E.U8 desc[UR20][R30.64], R2 ;  /* 0x000000021e000986 */ /* 0x0041e2000c101114 */
[----:B------:R-:W-:Y:S01]  /*4c1d0*/  ISETP.LT.AND P0, PT, R21, UR4, !P5 ;  /* 0x0000000415007c0c */ /* 0x000fe2000ef01270 */
[----:B------:R-:W-:Y:S01]  /*4c1e0*/  ULDC UR4, c[0x0][0x228] ;  /* 0x00008a0000047ab9 */ /* 0x000fe20000000800 */
[----:B------:R-:W-:-:S02]  /*4c1f0*/  PRMT R3, R60, 0x7770, RZ ;  /* 0x000077703c037816 */ /* 0x000fc400000000ff */
[C---:B------:R-:W-:Y:S02]  /*4c200*/  PRMT R0, R60.reuse, 0x7772, RZ ;  /* 0x000077723c007816 */ /* 0x040fe400000000ff */
[C---:B------:R-:W-:Y:S01]  /*4c210*/  PRMT R20, R60.reuse, 0x7773, RZ ;  /* 0x000077733c147816 */ /* 0x040fe200000000ff */
[----:B0-----:R-:W2:Y:S01]  /*4c220*/  LDL.LU.64 R30, [R1+0xe10] ;  /* 0x000e1000011e7983 */ /* 0x001ea20000300a00 */
[----:B------:R-:W-:-:S03]  /*4c230*/  PRMT R2, R60, 0x7771, RZ ;  /* 0x000077713c027816 */ /* 0x000fc600000000ff */
[----:B------:R-:W2:Y:S04]  /*4c240*/  LDL.LU.64 R60, [R1+0xe08] ;  /* 0x000e0800013c7983 */ /* 0x000ea80000300a00 */
[----:B------:R-:W-:Y:S04]  /*4c250*/  @P2 STG.E.U8 desc[UR20][R46.64], R3 ;  /* 0x000000032e002986 */ /* 0x000fe8000c101114 */
[----:B------:R0:W-:Y:S04]  /*4c260*/  @P6 STG.E.U8 desc[UR20][R28.64], R2 ;  /* 0x000000021c006986 */ /* 0x0001e8000c101114 */
[----:B0-----:R-:W2:Y:S04]  /*4c270*/  LDL.LU.64 R28, [R1+0xe28] ;  /* 0x000e2800011c7983 */ /* 0x001ea80000300a00 */
[----:B----4-:R0:W-:Y:S04]  /*4c280*/  @P4 STG.E.U8 desc[UR20][R54.64], R0 ;  /* 0x0000000036004986 */ /* 0x0101e8000c101114 */
[----:B------:R1:W-:Y:S04]  /*4c290*/  @P0 STG.E.U8 desc[UR20][R58.64], R20 ;  /* 0x000000143a000986 */ /* 0x0003e8000c101114 */
[----:B0-----:R-:W4:Y:S04]  /*4c2a0*/  LDL.LU.64 R54, [R1+0xe48] ;  /* 0x000e480001367983 */ /* 0x001f280000300a00 */
[----:B-1----:R-:W4:Y:S01]  /*4c2b0*/  LDL.LU.64 R58, [R1+0xe40] ;  /* 0x000e4000013a7983 */ /* 0x002f220000300a00 */
[----:B------:R-:W-:Y:S01]  /*4c2c0*/  ISETP.LT.AND P0, PT, R25, UR4, !P5 ;  /* 0x0000000419007c0c */ /* 0x000fe2000ef01270 */
[----:B------:R-:W-:Y:S01]  /*4c2d0*/  ULDC UR4, c[0x0][0x228] ;  /* 0x00008a0000047ab9 */ /* 0x000fe20000000800 */
[----:B------:R-:W-:Y:S01]  /*4c2e0*/  VIADD R0, R18, 0x38 ;  /* 0x0000003812007836 */ /* 0x000fe20000000000 */
[----:B------:R-:W-:Y:S01]  /*4c2f0*/  ISETP.LT.AND P6, PT, R24, UR4, !P5 ;  /* 0x0000000418007c0c */ /* 0x000fe2000efc1270 */
[----:B------:R-:W-:-:S02]  /*4c300*/  ULDC UR4, c[0x0][0x228] ;  /* 0x00008a0000047ab9 */ /* 0x000fc40000000800 */
[----:B------:R-:W-:Y:S01]  /*4c310*/  ISETP.LT.AND P4, PT, R23, UR4, !P5 ;  /* 0x0000000417007c0c */ /* 0x000fe2000ef81270 */
[----:B------:R-:W-:Y:S01]  /*4c320*/  ULDC UR4, c[0x0][0x228] ;  /* 0x00008a0000047ab9 */ /* 0x000fe20000000800 */
[----:B------:R-:W-:Y:S02]  /*4c330*/  ISETP.GE.AND P2, PT, R0, UR17, PT ;  /* 0x0000001100007c0c */ /* 0x000fe4000bf46270 */
[----:B------:R-:W-:Y:S01]  /*4c340*/  ISETP.LT.AND P5, PT, R22, UR6, !P5 ;  /* 0x0000000616007c0c */ /* 0x000fe2000efa1270 */
[----:B------:R-:W-:Y:S01]  /*4c350*/  ULDC UR6, c[0x0][0x228] ;  /* 0x00008a0000067ab9 */ /* 0x000fe20000000800 */
[C---:B------:R-:W-:Y:S02]  /*4c360*/  PRMT R0, R56.reuse, 0x7770, RZ ;  /* 0x0000777038007816 */ /* 0x040fe400000000ff */
[C---:B------:R-:W-:Y:S02]  /*4c370*/  PRMT R2, R56.reuse, 0x7771, RZ ;  /* 0x0000777138027816 */ /* 0x040fe400000000ff */
[C---:B------:R-:W-:Y:S01]  /*4c380*/  PRMT R3, R56.reuse, 0x7772, RZ ;  /* 0x0000777238037816 */ /* 0x040fe200000000ff */
[----:B---3--:R0:W-:Y:S01]  /*4c390*/  @P0 STG.E.U8 desc[UR20][R44.64], R0 ;  /* 0x000000002c000986 */ /* 0x0081e2000c101114 */
[----:B------:R-:W-:Y:S01]  /*4c3a0*/  ISETP.LT.AND P0, PT, R19, UR4, !P3 ;  /* 0x0000000413007c0c */ /* 0x000fe2000df01270 */
[----:B------:R-:W-:Y:S01]  /*4c3b0*/  ULDC UR4, c[0x0][0x228] ;  /* 0x00008a0000047ab9 */ /* 0x000fe20000000800 */
[----:B------:R-:W-:Y:S01]  /*4c3c0*/  PRMT R20, R56, 0x7773, RZ ;  /* 0x0000777338147816 */ /* 0x000fe200000000ff */
[----:B------:R1:W-:Y:S01]  /*4c3d0*/  @P6 STG.E.U8 desc[UR20][R26.64], R2 ;  /* 0x000000021a006986 */ /* 0x0003e2000c101114 */
[----:B------:R-:W-:Y:S01]  /*4c3e0*/  ISETP.LT.AND P6, PT, R11, UR6, !P3 ;  /* 0x000000060b007c0c */ /* 0x000fe2000dfc1270 */
[----:B------:R-:W-:-:S02]  /*4c3f0*/  ULDC UR6, c[0x0][0x228] ;  /* 0x00008a0000067ab9 */ /* 0x000fc40000000800 */
[----:B------:R-:W3:Y:S01]  /*4c400*/  LDL.LU R56, [R1+0x6c] ;  /* 0x00006c0001387983 */ /* 0x000ee20000300800 */
[----:B0-----:R-:W-:-:S03]  /*4c410*/  PRMT R0, R35, 0x7770, RZ ;  /* 0x0000777023007816 */ /* 0x001fc600000000ff */
[----:B------:R-:W3:Y:S01]  /*4c420*/  LDL.LU.64 R44, [R1+0xe68] ;  /* 0x000e6800012c7983 */ /* 0x000ee20000300a00 */
[----:B-1----:R-:W-:-:S03]  /*4c430*/  VIADD R2, R18, 0x39 ;  /* 0x0000003912027836 */ /* 0x002fc60000000000 */
[----:B--2---:R-:W-:Y:S01]  /*4c440*/  @P4 STG.E.U8 desc[UR20][R30.64], R3 ;  /* 0x000000031e004986 */ /* 0x004fe2000c101114 */
[----:B------:R-:W-:Y:S01]  /*4c450*/  ISETP.LT.AND P4, PT, R36, UR4, !P3 ;  /* 0x0000000424007c0c */ /* 0x000fe2000df81270 */
[----:B------:R-:W-:Y:S02]  /*4c460*/  ULDC UR4, c[0x0][0x228] ;  /* 0x00008a0000047ab9 */ /* 0x000fe40000000800 */
[----:B------:R0:W-:Y:S01]  /*4c470*/  @P5 STG.E.U8 desc[UR20][R60.64], R20 ;  /* 0x000000143c005986 */ /* 0x0001e2000c101114 */
[----:B------:R-:W-:Y:S01]  /*4c480*/  ISETP.LT.AND P5, PT, R21, UR4, !P3 ;  /* 0x0000000415007c0c */ /* 0x000fe2000dfa1270 */
[----:B------:R-:W-:Y:S02]  /*4c490*/  ULDC UR4, c[0x0][0x228] ;  /* 0x00008a0000047ab9 */ /* 0x000fe40000000800 */
[----:B0-----:R-:W2:Y:S04]  /*4c4a0*/  LDL.LU.64 R60, [R1+0xe60] ;  /* 0x000e6000013c7983 */ /* 0x001ea80000300a00 */
[----:B------:R-:W2:Y:S04]  /*4c4b0*/  LDL.LU.64 R26, [R1+0xe58] ;  /* 0x000e5800011a7983 */ /* 0x000ea80000300a00 */
[----:B------:R0:W-:Y:S01]  /*4c4c0*/  @P0 STG.E.U8 desc[UR20][R28.64], R0 ;  /* 0x000000001c000986 */ /* 0x0001e2000c101114 */
[----:B------:R-:W-:-:S02]  /*4c4d0*/  ISETP.GE.AND P0, PT, R2, UR15, PT ;  /* 0x0000000f02007c0c */ /* 0x000fc4000bf06270 */
[C---:B------:R-:W-:Y:S01]  /*4c4e0*/  PRMT R2, R35.reuse, 0x7772, RZ ;  /* 0x0000777223027816 */ /* 0x040fe200000000ff */
[----:B------:R-:W2:Y:S01]  /*4c4f0*/  LDL.LU.64 R30, [R1+0xe50] ;  /* 0x000e5000011e7983 */ /* 0x000ea20000300a00 */
[----:B0-----:R-:W-:-:S03]  /*4c500*/  PRMT R0, R35, 0x7771, RZ ;  /* 0x0000777123007816 */ /* 0x001fc600000000ff */
[----:B------:R-:W2:Y:S01]  /*4c510*/  LDL.LU.64 R28, [R1+0xe78] ;  /* 0x000e7800011c7983 */ /* 0x000ea20000300a00 */
[----:B------:R-:W-:-:S03]  /*4c520*/  PRMT R35, R35, 0x7773, RZ ;  /* 0x0000777323237816 */ /* 0x000fc600000000ff */
[----:B----4-:R-:W-:Y:S04]  /*4c530*/  @P4 STG.E.U8 desc[UR20][R54.64], R0 ;  /* 0x0000000036004986 */ /* 0x010fe8000c101114 */
[----:B------:R-:W-:Y:S04]  /*4c540*/  @P6 STG.E.U8 desc[UR20][R58.64], R2 ;  /* 0x000000023a006986 */ /* 0x000fe8000c101114 */
[----:B------:R0:W-:Y:S04]  /*4c550*/  @P5 STG.E.U8 desc[UR20][R16.64], R35 ;  /* 0x0000002310005986 */ /* 0x0001e8000c101114 */
[----:B0-----:R-:W4:Y:S01]  /*4c560*/  LDL.LU.64 R16, [R1+0x1688] ;  /* 0x0016880001107983 */ /* 0x001f220000300a00 */
[----:B------:R-:W-:Y:S01]  /*4c570*/  ISETP.LT.AND P4, PT, R25, UR4, !P3 ;  /* 0x0000000419007c0c */ /* 0x000fe2000df81270 */
[----:B------:R-:W-:-:S02]  /*4c580*/  ULDC UR4, c[0x0][0x228] ;  /* 0x00008a0000047ab9 */ /* 0x000fc40000000800 */
[----:B------:R-:W-:Y:S01]  /*4c590*/  ISETP.LT.AND P5, PT, R24, UR4, !P3 ;  /* 0x0000000418007c0c */ /* 0x000fe2000dfa1270 */
[----:B------:R-:W-:Y:S01]  /*4c5a0*/  ULDC UR4, c[0x0][0x228] ;  /* 0x00008a0000047ab9 */ /* 0x000fe20000000800 */
[----:B------:R-:W-:Y:S01]  /*4c5b0*/  ISETP.LT.AND P6, PT, R23, UR6, !P3 ;  /* 0x0000000617007c0c */ /* 0x000fe2000dfc1270 */
[----:B------:R-:W-:Y:S01]  /*4c5c0*/  ULDC UR6, c[0x0][0x228] ;  /* 0x00008a0000067ab9 */ /* 0x000fe20000000800 */
[C---:B---3--:R-:W-:Y:S01]  /*4c5d0*/  PRMT R0, R56.reuse, 0x7770, RZ ;  /* 0x0000777038007816 */ /* 0x048fe200000000ff */
[----:B------:R-:W3:Y:S01]  /*4c5e0*/  LDL.LU.64 R54, [R1+0xe88] ;  /* 0x000e880001367983 */ /* 0x000ee20000300a00 */
[----:B------:R-:W-:Y:S02]  /*4c5f0*/  PRMT R2, R56, 0x7771, RZ ;  /* 0x0000777138027816 */ /* 0x000fe400000000ff */
[----:B------:R-:W-:Y:S01]  /*4c600*/  ISETP.LT.AND P3, PT, R22, UR4, !P3 ;  /* 0x0000000416007c0c */ /* 0x000fe2000df61270 */
[----:B------:R-:W-:Y:S01]  /*4c610*/  ULDC UR4, c[0x0][0x228] ;  /* 0x00008a0000047ab9 */ /* 0x000fe20000000800 */
[----:B------:R-:W-:Y:S01]  /*4c620*/  @P4 STG.E.U8 desc[UR20][R44.64], R0 ;  /* 0x000000002c004986 */ /* 0x000fe2000c101114 */
[----:B------:R-:W-:Y:S01]  /*4c630*/  ISETP.LT.AND P4, PT, R19, UR4, !P2 ;  /* 0x0000000413007c0c */ /* 0x000fe2000d781270 */
[----:B------:R-:W-:Y:S01]  /*4c640*/  ULDC UR4, c[0x0][0x228] ;  /* 0x00008a0000047ab9 */ /* 0x000fe20000000800 */
[C---:B------:R-:W-:Y:S01]  /*4c650*/  PRMT R3, R56.reuse, 0x7772, RZ ;  /* 0x0000777238037816 */ /* 0x040fe200000000ff */
[----:B------:R-:W3:Y:S01]  /*4c660*/  LDL.LU.64 R58, [R1+0xe80] ;  /* 0x000e8000013a7983 */ /* 0x000ee20000300a00 */
[----:B------:R-:W-:-:S03]  /*4c670*/  PRMT R20, R56, 0x7773, RZ ;  /* 0x0000777338147816 */ /* 0x000fc600000000ff */
[----:B--2---:R0:W-:Y:S01]  /*4c680*/  @P5 STG.E.U8 desc[UR20][R60.64], R2 ;  /* 0x000000023c005986 */ /* 0x0041e2000c101114 */
[----:B------:R-:W-:Y:S01]  /*4c690*/  ISETP.LT.AND P5, PT, R36, UR6, !P2 ;  /* 0x0000000624007c0c */ /* 0x000fe2000d7a1270 */
[----:B------:R-:W-:Y:S02]  /*4c6a0*/  ULDC UR6, c[0x0][0x228] ;  /* 0x00008a0000067ab9 */ /* 0x000fe40000000800 */
[----:B------:R-:W-:Y:S04]  /*4c6b0*/  @P6 STG.E.U8 desc[UR20][R26.64], R3 ;  /* 0x000000031a006986 */ /* 0x000fe8000c101114 */
[----:B------:R-:W-:Y:S04]  /*4c6c0*/  @P3 STG.E.U8 desc[UR20][R30.64], R20 ;  /* 0x000000141e003986 */ /* 0x000fe8000c101114 */
[----:B0-----:R-:W2:Y:S01]  /*4c6d0*/  LDL.LU.64 R60, [R1+0xe98] ;  /* 0x000e9800013c7983 */ /* 0x001ea20000300a00 */
[----:B----4-:R-:W-:-:S02]  /*4c6e0*/  PRMT R0, R16, 0x7770, RZ ;  /* 0x0000777010007816 */ /* 0x010fc400000000ff */
[----:B------:R-:W-:-:S03]  /*4c6f0*/  PRMT R2, R16, 0x7771, RZ ;  /* 0x0000777110027816 */ /* 0x000fc600000000ff */
[----:B------:R-:W-:Y:S04]  /*4c700*/  @P4 STG.E.U8 desc[UR20][R28.64], R0 ;  /* 0x000000001c004986 */ /* 0x000fe8000c101114 */
[----:B------:R0:W-:Y:S04]  /*4c710*/  @P5 STG.E.U8 desc[UR20][R12.64], R2 ;  /* 0x000000020c005986 */ /* 0x0001e8000c101114 */
[----:B0-----:R-:W4:Y:S01]  /*4c720*/  LDL.LU.64 R12, [R1+0x1680] ;  /* 0x00168000010c7983 */ /* 0x001f220000300a00 */
[----:B------:R-:W-:Y:S01]  /*4c730*/  ISETP.LT.AND P3, PT, R11, UR4, !P2 ;  /* 0x000000040b007c0c */ /* 0x000fe2000d761270 */
[----:B------:R-:W-:Y:S01]  /*4c740*/  ULDC UR4, c[0x0][0x228] ;  /* 0x00008a0000047ab9 */ /* 0x000fe20000000800 */
[----:B------:R-:W-:Y:S01]  /*4c750*/  ISETP.LT.AND P4, PT, R21, UR6, !P2 ;  /* 0x0000000615007c0c */ /* 0x000fe2000d781270 */
[----:B------:R-:W-:Y:S01]  /*4c760*/  ULDC UR6, c[0x0][0x228] ;  /* 0x00008a0000067ab9 */ /* 0x000fe20000000800 */
[----:B------:R-:W-:Y:S01]  /*4c770*/  ISETP.LT.AND P5, PT, R25, UR4, !P2 ;  /* 0x0000000419007c0c */ /* 0x000fe2000d7a1270 */
[----:B------:R-:W-:Y:S01]  /*4c780*/  VIADD R0, R18, 0x3a ;  /* 0x0000003a12007836 */ /* 0x000fe20000000000 */
[----:B------:R-:W-:Y:S01]  /*4c790*/  PRMT R2, R16, 0x7772, RZ ;  /* 0x0000777210027816 */ /* 0x000fe200000000ff */
[----:B------:R-:W2:Y:S01]  /*4c7a0*/  LDL.LU.64 R30, [R1+0xea8] ;  /* 0x000ea800011e7983 */ /* 0x000ea20000300a00 */
[----:B------:R-:W-:Y:S01]  /*4c7b0*/  ISETP.LT.AND P6, PT, R24, UR6, !P2 ;  /* 0x0000000618007c0c */ /* 0x000fe2000d7c1270 */
[----:B------:R-:W-:Y:S01]  /*4c7c0*/  ULDC UR4, c[0x0][0x228] ;  /* 0x00008a0000047ab9 */ /* 0x000fe20000000800 */
[----:B------:R-:W-:Y:S01]  /*4c7d0*/  PRMT R16, R16, 0x7773, RZ ;  /* 0x0000777310107816 */ /* 0x000fe200000000ff */
[----:B------:R-:W2:Y:S01]  /*4c7e0*/  LDL.LU.64 R28, [R1+0xea0] ;  /* 0x000ea000011c7983 */ /* 0x000ea20000300a00 */
[----:B------:R-:W-:-:S03]  /*4c7f0*/  ULDC UR6, c[0x0][0x228] ;  /* 0x00008a0000067ab9 */ /* 0x000fc60000000800 */
[----:B---3--:R-:W-:Y:S01]  /*4c800*/  @P3 STG.E.U8 desc[UR20][R54.64], R2 ;  /* 0x0000000236003986 */ /* 0x008fe2000c101114 */
[----:B------:R-:W-:-:S03]  /*4c810*/  ISETP.GE.AND P3, PT, R0, UR13, PT ;  /* 0x0000000d00007c0c */ /* 0x000fc6000bf66270 */
[----:B------:R-:W3:Y:S04]  /*4c820*/  LDL.LU.64 R44, [R1+0xec0] ;  /* 0x000ec000012c7983 */ /* 0x000ee80000300a00 */
[----:B------:R0:W-:Y:S04]  /*4c830*/  @P4 STG.E.U8 desc[UR20][R58.64], R16 ;  /* 0x000000103a004986 */ /* 0x0001e8000c101114 */
[----:B0-----:R-:W3:Y:S04]  /*4c840*/  LDL.LU.64 R58, [R1+0xeb8] ;  /* 0x000eb800013a7983 */ /* 0x001ee80000300a00 */
[----:B------:R-:W3:Y:S01]  /*4c850*/  LDL.LU.64 R54, [R1+0xec8] ;  /* 0x000ec80001367983 */ /* 0x000ee20000300a00 */
[----:B----4-:R-:W-:-:S02]  /*4c860*/  PRMT R0, R12, 0x7770, RZ ;  /* 0x000077700c007816 */ /* 0x010fc400000000ff */
[----:B------:R-:W-:-:S03]  /*4c870*/  PRMT R2, R12, 0x7771, RZ ;  /* 0x000077710c027816 */ /* 0x000fc600000000ff */
[----:B--2---:R-:W-:Y:S04]  /*4c880*/  @P5 STG.E.U8 desc[UR20][R60.64], R0 ;  /* 0x000000003c005986 */ /* 0x004fe8000c101114 */
[----:B------:R0:W-:Y:S04]  /*4c890*/  @P6 STG.E.U8 desc[UR20][R8.64], R2 ;  /* 0x0000000208006986 */ /* 0x0001e8000c101114 */
[----:B0-----:R-:W2:Y:S04]  /*4c8a0*/  LDL.LU.64 R8, [R1+0x1678] ;  /* 0x0016780001087983 */ /* 0x001ea80000300a00 */
[----:B------:R-:W4:Y:S04]  /*4c8b0*/  LDL.LU.64 R26, [R1+0xed8] ;  /* 0x000ed800011a7983 */ /* 0x000f280000300a00 */
[----:B------:R-:W4:Y:S01]  /*4c8c0*/  LDL.LU.64 R60, [R1+0xed0] ;  /* 0x000ed000013c7983 */ /* 0x000f220000300a00 */
[----:B------:R-:W-:Y:S01]  /*4c8d0*/  ISETP.LT.AND P4, PT, R23, UR4, !P2 ;  /* 0x0000000417007c0c */ /* 0x000fe2000d781270 */
[----:B------:R-:W-:Y:S01]  /*4c8e0*/  ULDC UR4, c[0x0][0x228] ;  /* 0x00008a0000047ab9 */ /* 0x000fe20000000800 */
[----:B------:R-:W-:-:S02]  /*4c8f0*/  PRMT R2, R12, 0x7772, RZ ;  /* 0x000077720c027816 */ /* 0x000fc400000000ff */
[----:B------:R-:W-:Y:S01]  /*4c900*/  ISETP.LT.AND P2, PT, R22, UR6, !P2 ;  /* 0x0000000616007c0c */ /* 0x000fe2000d741270 */
[----:B------:R-:W-:Y:S01]  /*4c910*/  ULDC UR6, c[0x0][0x228] ;  /* 0x00008a0000067ab9 */ /* 0x000fe20000000800 */
[----:B------:R-:W-:Y:S01]  /*4c920*/  ISETP.LT.AND P5, PT, R19, UR4, !P0 ;  /* 0x0000000413007c0c */ /* 0x000fe2000c7a1270 */
[----:B------:R-:W-:Y:S01]  /*4c930*/  VIADD R0, R18, 0x3b ;  /* 0x0000003b12007836 */ /* 0x000fe20000000000 */
[----:B------:R-:W-:Y:S01]  /*4c940*/  ISETP.LT.AND P6, PT, R36, UR6, !P0 ;  /* 0x0000000624007c0c */ /* 0x000fe2000c7c1270 */
[----:B------:R-:W-:Y:S01]  /*4c950*/  ULDC UR4, c[0x0][0x228] ;  /* 0x00008a0000047ab9 */ /* 0x000fe20000000800 */
[----:B------:R-:W-:Y:S01]  /*4c960*/  PRMT R12, R12, 0x7773, RZ ;  /* 0x000077730c0c7816 */ /* 0x000fe200000000ff */
[----:B------:R-:W-:Y:S02]  /*4c970*/  ULDC UR6, c[0x0][0x228] ;  /* 0x00008a0000067ab9 */ /* 0x000fe40000000800 */
[----:B------:R0:W-:Y:S04]  /*4c980*/  @P4 STG.E.U8 desc[UR20][R30.64], R2 ;  /* 0x000000021e004986 */ /* 0x0001e8000c101114 */
[----:B0-----:R-:W4:Y:S01]  /*4c990*/  LDL.LU.64 R30, [R1+0xee0] ;  /* 0x000ee000011e7983 */ /* 0x001f220000300a00 */
[----:B------:R-:W-:-:S03]  /*4c9a0*/  ISETP.GE.AND P4, PT, R0, UR11, PT ;  /* 0x0000000b00007c0c */ /* 0x000fc6000bf86270 */
[----:B------:R0:W-:Y:S01]  /*4c9b0*/  @P2 STG.E.U8 desc[UR20][R28.64], R12 ;  /* 0x0000000c1c002986 */ /* 0x0001e2000c101114 */
[----:B------:R-:W-:-:S05]  /*4c9c0*/  VIADD R0, R18, 0x3c ;  /* 0x0000003c12007836 */ /* 0x000fca0000000000 */
[----:B------:R-:W-:Y:S01]  /*4c9d0*/  ISETP.GE.AND P2, PT, R0, UR9, PT ;  /* 0x0000000900007c0c */ /* 0x000fe2000bf46270 */
[----:B------:R-:W-:Y:S01]  /*4c9e0*/  VIADD R0, R18, 0x3d ;  /* 0x0000003d12007836 */ /* 0x000fe20000000000 */
[----:B0-----:R-:W4:Y:S04]  /*4c9f0*/  LDL.LU.64 R28, [R1+0xef0] ;  /* 0x000ef000011c7983 */ /* 0x001f280000300a00 */
[----:B------:R-:W4:Y:S01]  /*4ca00*/  LDL.LU.64 R46, [R1+0xee8] ;  /* 0x000ee800012e7983 */ /* 0x000f220000300a00 */
[C---:B--2---:R-:W-:Y:S02]  /*4ca10*/  PRMT R2, R8.reuse, 0x7770, RZ ;  /* 0x0000777008027816 */ /* 0x044fe400000000ff */
[----:B------:R-:W-:-:S03]  /*4ca20*/  PRMT R3, R8, 0x7771, RZ ;  /* 0x0000777108037816 */ /* 0x000fc600000000ff */
[----:B---3--:R-:W-:Y:S04]  /*4ca30*/  @P5 STG.E.U8 desc[UR20][R44.64], R2 ;  /* 0x000000022c005986 */ /* 0x008fe8000c101114 */
[----:B------:R-:W-:Y:S04]  /*4ca40*/  @P6 STG.E.U8 desc[UR20][R58.64], R3 ;  /* 0x000000033a006986 */ /* 0x000fe8000c101114 */
[----:B------:R-:W0:Y:S01]  /*4ca50*/  LDS.128 R56, [R57] ;  /* 0x0000000039387984 */ /* 0x000e220000000c00 */
[----:B------:R-:W-:Y:S01]  /*4ca60*/  ISETP.LT.AND P6, PT, R11, UR4, !P0 ;  /* 0x000000040b007c0c */ /* 0x000fe2000c7c1270 */
[----:B------:R-:W-:Y:S01]  /*4ca70*/  ULDC UR4, c[0x0][0x228] ;  /* 0x00008a0000047ab9 */ /* 0x000fe20000000800 */
[----:B------:R-:W-:-:S02]  /*4ca80*/  ISETP.GE.AND P5, PT, R0, UR7, PT ;  /* 0x0000000700007c0c */ /* 0x000fc4000bfa6270 */
[----:B------:R-:W-:-:S09]  /*4ca90*/  PRMT R0, R8, 0x7772, RZ ;  /* 0x0000777208007816 */ /* 0x000fd200000000ff */
[----:B------:R1:W-:Y:S01]  /*4caa0*/  @P6 STG.E.U8 desc[UR20][R54.64], R0 ;  /* 0x0000000036006986 */ /* 0x0003e2000c101114 */
[----:B------:R-:W-:Y:S01]  /*4cab0*/  ISETP.LT.AND P6, PT, R21, UR4, !P0 ;  /* 0x0000000415007c0c */ /* 0x000fe2000c7c1270 */
[----:B------:R-:W-:Y:S01]  /*4cac0*/  ULDC UR4, c[0x0][0x228] ;  /* 0x00008a0000047ab9 */ /* 0x000fe20000000800 */
[----:B------:R-:W-:Y:S01]  /*4cad0*/  PRMT R8, R8, 0x7773, RZ ;  /* 0x0000777308087816 */ /* 0x000fe200000000ff */
[----:B-1----:R-:W2:Y:S10]  /*4cae0*/  LDL.LU.64 R54, [R1+0xf00] ;  /* 0x000f000001367983 */ /* 0x002eb40000300a00 */
[----:B----4-:R-:W-:Y:S01]  /*4caf0*/  @P6 STG.E.U8 desc[UR20][R26.64], R8 ;  /* 0x000000081a006986 */ /* 0x010fe2000c101114 */
[----:B------:R-:W-:Y:S01]  /*4cb00*/  ISETP.LT.AND P6, PT, R25, UR4, !P0 ;  /* 0x0000000419007c0c */ /* 0x000fe2000c7c1270 */
[----:B------:R-:W-:-:S02]  /*4cb10*/  ULDC UR4, c[0x0][0x228] ;  /* 0x00008a0000047ab9 */ /* 0x000fc40000000800 */
[----:B------:R-:W3:Y:S01]  /*4cb20*/  LDL.LU.64 R44, [R1+0xf08] ;  /* 0x000f0800012c7983 */ /* 0x000ee20000300a00 */
[----:B0-----:R-:W-:-:S09]  /*4cb30*/  PRMT R0, R56, 0x7770, RZ ;  /* 0x0000777038007816 */ /* 0x001fd200000000ff */
[----:B------:R0:W-:Y:S04]  /*4cb40*/  @P6 STG.E.U8 desc[UR20][R60.64], R0 ;  /* 0x000000003c006986 */ /* 0x0001e8000c101114 */
[----:B0-----:R-:W4:Y:S04]  /*4cb50*/  LDL.LU.64 R60, [R1+0xf10] ;  /* 0x000f1000013c7983 */ /* 0x001f280000300a00 */
[----:B------:R-:W4:Y:S01]  /*4cb60*/  LDL.LU.64 R26, [R1+0xf20] ;  /* 0x000f2000011a7983 */ /* 0x000f220000300a00 */
[----:B------:R-:W-:Y:S01]  /*4cb70*/  ISETP.LT.AND P6, PT, R24, UR4, !P0 ;  /* 0x0000000418007c0c */ /* 0x000fe2000c7c1270 */
[----:B------:R-:W-:Y:S01]  /*4cb80*/  ULDC UR4, c[0x0][0x228] ;  /* 0x00008a0000047ab9 */ /* 0x000fe20000000800 */
[----:B------:R-:W-:-:S11]  /*4cb90*/  PRMT R0, R56, 0x7771, RZ ;  /* 0x0000777138007816 */ /* 0x000fd600000000ff */
[----:B------:R0:W-:Y:S01]  /*4cba0*/  @P6 STG.E.U8 desc[UR20][R30.64], R0 ;  /* 0x000000001e006986 */ /* 0x0001e2000c101114 */
[----:B------:R-:W-:Y:S01]  /*4cbb0*/  ISETP.LT.AND P6, PT, R23, UR4, !P0 ;  /* 0x0000000417007c0c */ /* 0x000fe2000c7c1270 */
[----:B------:R-:W-:Y:S02]  /*4cbc0*/  ULDC UR4, c[0x0][0x228] ;  /* 0x00008a0000047ab9 */ /* 0x000fe40000000800 */
[----:B------:R-:W-:Y:S01]  /*4cbd0*/  ISETP.LT.AND P0, PT, R22, UR4, !P0 ;  /* 0x0000000416007c0c */ /* 0x000fe2000c701270 */
[----:B------:R-:W-:Y:S01]  /*4cbe0*/  VIADD R2, R18, 0x3e ;  /* 0x0000003e12027836 */ /* 0x000fe20000000000 */
[----:B------:R-:W-:Y:S01]  /*4cbf0*/  ULDC UR4, c[0x0][0x228] ;  /* 0x00008a0000047ab9 */ /* 0x000fe20000000800 */
[----:B------:R-:W4:Y:S01]  /*4cc00*/  LDL.LU R18, [R1+0x1670] ;  /* 0x0016700001127983 */ /* 0x000f220000300800 */
[----:B0-----:R-:W-:-:S03]  /*4cc10*/  PRMT R0, R56, 0x7772, RZ ;  /* 0x0000777238007816 */ /* 0x001fc600000000ff */
[----:B------:R-:W4:Y:S01]  /*4cc20*/  LDL.LU.64 R30, [R1+0xf18] ;  /* 0x000f1800011e7983 */ /* 0x000f220000300a00 */
[----:B------:R-:W-:-:S03]  /*4cc30*/  PRMT R56, R56, 0x7773, RZ ;  /* 0x0000777338387816 */ /* 0x000fc600000000ff */
[----:B------:R0:W-:Y:S04]  /*4cc40*/  @P6 STG.E.U8 desc[UR20][R28.64], R0 ;  /* 0x000000001c006986 */ /* 0x0001e8000c101114 */
[----:B------:R-:W-:Y:S01]  /*4cc50*/  @P0 STG.E.U8 desc[UR20][R46.64], R56 ;  /* 0x000000382e000986 */ /* 0x000fe2000c101114 */
[----:B------:R-:W-:Y:S01]  /*4cc60*/  ISETP.LT.AND P0, PT, R19, UR4, !P3 ;  /* 0x0000000413007c0c */ /* 0x000fe2000df01270 */
[----:B------:R-:W-:Y:S01]  /*4cc70*/  ULDC UR4, c[0x0][0x228] ;  /* 0x00008a0000047ab9 */ /* 0x000fe20000000800 */
[C---:B0-----:R-:W-:Y:S01]  /*4cc80*/  PRMT R0, R17.reuse, 0x7770, RZ ;  /* 0x0000777011007816 */ /* 0x041fe200000000ff */
[----:B------:R-:W4:Y:S10]  /*4cc90*/  LDL.LU.64 R28, [R1+0xf28] ;  /* 0x000f2800011c7983 */ /* 0x000f340000300a00 */
[----:B--2---:R0:W-:Y:S01]  /*4cca0*/  @P0 STG.E.U8 desc[UR20][R54.64], R0 ;  /* 0x0000000036000986 */ /* 0x0041e2000c101114 */
[----:B------:R-:W-:Y:S01]  /*4ccb0*/  ISETP.LT.AND P0, PT, R36, UR4, !P3 ;  /* 0x0000000424007c0c */ /* 0x000fe2000df01270 */
[----:B------:R-:W-:Y:S01]  /*4ccc0*/  ULDC UR4, c[0x0][0x228] ;  /* 0x00008a0000047ab9 */ /* 0x000fe20000000800 */
[----:B0-----:R-:W-:Y:S01]  /*4ccd0*/  PRMT R0, R17, 0x7771, RZ ;  /* 0x0000777111007816 */ /* 0x001fe200000000ff */
[----:B------:R-:W2:Y:S10]  /*4cce0*/  LDL.LU.64 R54, [R1+0xf38] ;  /* 0x000f380001367983 */ /* 0x000eb40000300a00 */
[----:B---3--:R0:W-:Y:S01]  /*4ccf0*/  @P0 STG.E.U8 desc[UR20][R44.64], R0 ;  /* 0x000000002c000986 */ /* 0x0081e2000c101114 */
[----:B------:R-:W-:Y:S01]  /*4cd00*/  ISETP.LT.AND P0, PT, R11, UR4, !P3 ;  /* 0x000000040b007c0c */ /* 0x000fe2000df01270 */
[----:B------:R-:W-:-:S02]  /*4cd10*/  ULDC UR4, c[0x0][0x228] ;  /* 0x00008a0000047ab9 */ /* 0x000fc40000000800 */
[----:B------:R-:W3:Y:S01]  /*4cd20*/  LDL.LU.64 R46, [R1+0xf30] ;  /* 0x000f3000012e7983 */ /* 0x000ee20000300a00 */
[----:B0-----:R-:W-:-:S09]  /*4cd30*/  PRMT R0, R17, 0x7772, RZ ;  /* 0x0000777211007816 */ /* 0x001fd200000000ff */
[----:B----4-:R0:W-:Y:S01]  /*4cd40*/  @P0 STG.E.U8 desc[UR20][R60.64], R0 ;  /* 0x000000003c000986 */ /* 0x0101e2000c101114 */
[----:B------:R-:W-:Y:S01]  /*4cd50*/  ISETP.LT.AND P0, PT, R21, UR4, !P3 ;  /* 0x0000000415007c0c */ /* 0x000fe2000df01270 */
[----:B------:R-:W-:Y:S01]  /*4cd60*/  ULDC UR4, c[0x0][0x228] ;  /* 0x00008a0000047ab9 */ /* 0x000fe20000000800 */
[----:B------:R-:W-:Y:S01]  /*4cd70*/  PRMT R17, R17, 0x7773, RZ ;  /* 0x0000777311117816 */ /* 0x000fe200000000ff */
[----:B0-----:R-:W4:Y:S04]  /*4cd80*/  LDL.LU.64 R60, [R1+0xf40] ;  /* 0x000f4000013c7983 */ /* 0x001f280000300a00 */
[----:B------:R-:W4:Y:S06]  /*4cd90*/  LDL.LU.64 R44, [R1+0xf48] ;  /* 0x000f4800012c7983 */ /* 0x000f2c0000300a00 */
[----:B------:R0:W-:Y:S04]  /*4cda0*/  @P0 STG.E.U8 desc[UR20][R26.64], R17 ;  /* 0x000000111a000986 */ /* 0x0001e8000c101114 */
[----:B0-----:R-:W4:Y:S01]  /*4cdb0*/  LDL.LU.64 R26, [R1+0xf50] ;  /* 0x000f5000011a7983 */ /* 0x001f220000300a00 */
[----:B------:R-:W-:Y:S01]  /*4cdc0*/  ISETP.LT.AND P0, PT, R25, UR4, !P3 ;  /* 0x0000000419007c0c */ /* 0x000fe2000df01270 */
[----:B------:R-:W-:Y:S01]  /*4cdd0*/  ULDC UR4, c[0x0][0x228] ;  /* 0x00008a0000047ab9 */ /* 0x000fe20000000800 */
[----:B------:R-:W-:-:S11]  /*4cde0*/  PRMT R0, R13, 0x7770, RZ ;  /* 0x000077700d007816 */ /* 0x000fd600000000ff */
[----:B------:R0:W-:Y:S01]  /*4cdf0*/  @P0 STG.E.U8 desc[UR20][R30.64], R0 ;  /* 0x000000001e000986 */ /* 0x0001e2000c101114 */
[----:B------:R-:W-:Y:S01]  /*4ce00*/  ISETP.LT.AND P0, PT, R24, UR4, !P3 ;  /* 0x0000000418007c0c */ /* 0x000fe2000df01270 */
[----:B------:R-:W-:Y:S01]  /*4ce10*/  ULDC UR4, c[0x0][0x228] ;  /* 0x00008a0000047ab9 */ /* 0x000fe20000000800 */
[----:B0-----:R-:W-:Y:S01]  /*4ce20*/  PRMT R0, R13, 0x7771, RZ ;  /* 0x000077710d007816 */ /* 0x001fe200000000ff */
[----:B------:R-:W4:Y:S10]  /*4ce30*/  LDL.LU.64 R30, [R1+0xf68] ;  /* 0x000f6800011e7983 */ /* 0x000f340000300a00 */
[----:B------:R0:W-:Y:S01]  /*4ce40*/  @P0 STG.E.U8 desc[UR20][R28.64], R0 ;  /* 0x000000001c000986 */ /* 0x0001e2000c101114 */
[----:B------:R-:W-:Y:S01]  /*4ce50*/  ISETP.LT.AND P0, PT, R23, UR4, !P3 ;  /* 0x0000000417007c0c */ /* 0x000fe2000df01270 */
[----:B------:R-:W-:-:S02]  /*4ce60*/  ULDC UR4, c[0x0][0x228] ;  /* 0x00008a0000047ab9 */ /* 0x000fc40000000800 */
[----:B------:R-:W-:Y:S01]  /*4ce70*/  ISETP.LT.AND P3, PT, R22, UR4, !P3 ;  /* 0x0000000416007c0c */ /* 0x000fe2000df61270 */
[----:B------:R-:W-:Y:S01]  /*4ce80*/  ULDC UR4, c[0x0][0x228] ;  /* 0x00008a0000047ab9 */ /* 0x000fe20000000800 */
[C---:B0-----:R-:W-:Y:S01]  /*4ce90*/  PRMT R0, R13.reuse, 0x7772, RZ ;  /* 0x000077720d007816 */ /* 0x041fe200000000ff */
[----:B------:R-:W4:Y:S01]  /*4cea0*/  LDL.LU.64 R28, [R1+0xf58] ;  /* 0x000f5800011c7983 */ /* 0x000f220000300a00 */
[----:B------:R-:W-:-:S06]  /*4ceb0*/  PRMT R13, R13, 0x7773, RZ ;  /* 0x000077730d0d7816 */ /* 0x000fcc00000000ff */
[----:B--2---:R0:W-:Y:S01]  /*4cec0*/  @P0 STG.E.U8 desc[UR20][R54.64], R0 ;  /* 0x0000000036000986 */ /* 0x0041e2000c101114 */
[----:B------:R-:W-:Y:S01]  /*4ced0*/  ISETP.LT.AND P0, PT, R19, UR4, !P4 ;  /* 0x0000000413007c0c */ /* 0x000fe2000e701270 */
[----:B------:R-:W-:Y:S02]  /*4cee0*/  ULDC UR4, c[0x0][0x228] ;  /* 0x00008a0000047ab9 */ /* 0x000fe40000000800 */
[----:B---3--:R-:W-:Y:S01]  /*4cef0*/  @P3 STG.E.U8 desc[UR20][R46.64], R13 ;  /* 0x0000000d2e003986 */ /* 0x008fe2000c101114 */
[----:B------:R-:W-:Y:S01]  /*4cf00*/  ISETP.LT.AND P3, PT, R36, UR4, !P4 ;  /* 0x0000000424007c0c */ /* 0x000fe2000e761270 */
[----:B------:R-:W-:Y:S02]  /*4cf10*/  ULDC UR4, c[0x0][0x228] ;  /* 0x00008a0000047ab9 */ /* 0x000fe40000000800 */
[----:B0-----:R-:W2:Y:S01]  /*4cf20*/  LDL.LU.64 R54, [R1+0xf60] ;  /* 0x000f600001367983 */ /* 0x001ea20000300a00 */
[----:B------:R-:W-:-:S05]  /*4cf30*/  PRMT R0, R9, 0x7770, RZ ;  /* 0x0000777009007816 */ /* 0x000fca00000000ff */
[----:B----4-:R0:W-:Y:S01]  /*4cf40*/  @P0 STG.E.U8 desc[UR20][R60.64], R0 ;  /* 0x000000003c000986 */ /* 0x0101e2000c101114 */
[----:B------:R-:W-:Y:S01]  /*4cf50*/  ISETP.LT.AND P0, PT, R11, UR4, !P4 ;  /* 0x000000040b007c0c */ /* 0x000fe2000e701270 */
[----:B------:R-:W-:Y:S02]  /*4cf60*/  ULDC UR4, c[0x0][0x228] ;  /* 0x00008a0000047ab9 */ /* 0x000fe40000000800 */
[----:B0-----:R-:W3:Y:S01]  /*4cf70*/  LDL.LU.64 R60, [R1+0xf80] ;  /* 0x000f8000013c7983 */ /* 0x001ee20000300a00 */
[----:B------:R-:W-:-:S03]  /*4cf80*/  PRMT R0, R9, 0x7771, RZ ;  /* 0x0000777109007816 */ /* 0x000fc600000000ff */
[----:B------:R-:W4:Y:S04]  /*4cf90*/  LDL.LU.64 R46, [R1+0xf78] ;  /* 0x000f7800012e7983 */ /* 0x000f280000300a00 */
[----:B------:R0:W-:Y:S04]  /*4cfa0*/  @P3 STG.E.U8 desc[UR20][R44.64], R0 ;  /* 0x000000002c003986 */ /* 0x0001e8000c101114 */
[----:B0-----:R-:W4:Y:S01]  /*4cfb0*/  LDL.LU.64 R44, [R1+0xf70] ;  /* 0x000f7000012c7983 */ /* 0x001f220000300a00 */
[----:B------:R-:W-:-:S05]  /*4cfc0*/  PRMT R0, R9, 0x7772, RZ ;  /* 0x0000777209007816 */ /* 0x000fca00000000ff */
[----:B------:R0:W-:Y:S04]  /*4cfd0*/  @P0 STG.E.U8 desc[UR20][R26.64], R0 ;  /* 0x000000001a000986 */ /* 0x0001e8000c101114 */
[----:B0-----:R-:W4:Y:S01]  /*4cfe0*/  LDL.LU.64 R26, [R1+0xf98] ;  /* 0x000f9800011a7983 */ /* 0x001f220000300a00 */
[----:B------:R-:W-:Y:S01]  /*4cff0*/  ISETP.LT.AND P3, PT, R21, UR4, !P4 ;  /* 0x0000000415007c0c */ /* 0x000fe2000e761270 */
[----:B------:R-:W-:Y:S02]  /*4d000*/  ULDC UR4, c[0x0][0x228] ;  /* 0x00008a0000047ab9 */ /* 0x000fe40000000800 */
[----:B------:R-:W-:Y:S01]  /*4d010*/  ISETP.LT.AND P0, PT, R25, UR4, !P4 ;  /* 0x0000000419007c0c */ /* 0x000fe2000e701270 */
[----:B------:R-:W-:Y:S01]  /*4d020*/  ULDC UR4, c[0x0][0x228] ;  /* 0x00008a0000047ab9 */ /* 0x000fe20000000800 */
[----:B------:R-:W-:-:S02]  /*4d030*/  PRMT R9, R9, 0x7773, RZ ;  /* 0x0000777309097816 */ /* 0x000fc400000000ff */
[----:B------:R-:W-:-:S06]  /*4d040*/  PRMT R0, R57, 0x7770, RZ ;  /* 0x0000777039007816 */ /* 0x000fcc00000000ff */
[----:B------:R0:W-:Y:S01]  /*4d050*/  @P3 STG.E.U8 desc[UR20][R30.64], R9 ;  /* 0x000000091e003986 */ /* 0x0001e2000c101114 */
[----:B------:R-:W-:Y:S01]  /*4d060*/  ISETP.LT.AND P3, PT, R24, UR4, !P4 ;  /* 0x0000000418007c0c */ /* 0x000fe2000e761270 */
[----:B------:R-:W-:Y:S01]  /*4d070*/  ULDC UR4, c[0x0][0x228] ;  /* 0x00008a0000047ab9 */ /* 0x000fe20000000800 */
[----:B------:R-:W-:Y:S01]  /*4d080*/  ISETP.GE.AND P6, PT, R2, UR5, PT ;  /* 0x0000000502007c0c */ /* 0x000fe2000bfc6270 */
[----:B------:R1:W-:Y:S01]  /*4d090*/  @P0 STG.E.U8 desc[UR20][R28.64], R0 ;  /* 0x000000001c000986 */ /* 0x0003e2000c101114 */
[----:B------:R-:W-:Y:S01]  /*4d0a0*/  ULDC UR5, c[0x0][0x228] ;  /* 0x00008a0000057ab9 */ /* 0x000fe20000000800 */
[----:B------:R-:W-:Y:S01]  /*4d0b0*/  ISETP.LT.AND P0, PT, R23, UR4, !P4 ;  /* 0x0000000417007c0c */ /* 0x000fe2000e701270 */
[----:B------:R-:W-:Y:S01]  /*4d0c0*/  ULDC UR4, c[0x0][0x228] ;  /* 0x00008a0000047ab9 */ /* 0x000fe20000000800 */
[----:B------:R-:W-:Y:S01]  /*4d0d0*/  ISETP.LT.AND P4, PT, R22, UR5, !P4 ;  /* 0x0000000516007c0c */ /* 0x000fe2000e781270 */
[----:B------:R-:W-:Y:S01]  /*4d0e0*/  ULDC UR5, c[0x0][0x228] ;  /* 0x00008a0000057ab9 */ /* 0x000fe20000000800 */
[----:B0-----:R-:W4:Y:S01]  /*4d0f0*/  LDL.LU.64 R30, [R1+0xf88] ;  /* 0x000f8800011e7983 */ /* 0x001f220000300a00 */
[----:B-1----:R-:W-:-:S03]  /*4d100*/  PRMT R0, R57, 0x7771, RZ ;  /* 0x0000777139007816 */ /* 0x002fc600000000ff */
[----:B------:R-:W4:Y:S01]  /*4d110*/  LDL.LU.64 R28, [R1+0xfc8] ;  /* 0x000fc800011c7983 */ /* 0x000f220000300a00 */
[----:B------:R-:W-:-:S03]  /*4d120*/  PRMT R2, R18, 0x7772, RZ ;  /* 0x0000777212027816 */ /* 0x000fc600000000ff */
[----:B--2---:R0:W-:Y:S01]  /*4d130*/  @P3 STG.E.U8 desc[UR20][R54.64], R0 ;  /* 0x0000000036003986 */ /* 0x0041e2000c101114 */
[----:B------:R-:W-:Y:S01]  /*4d140*/  ISETP.LT.AND P3, PT, R19, UR4, !P2 ;  /* 0x0000000413007c0c */ /* 0x000fe2000d761270 */
[----:B------:R-:W-:Y:S01]  /*4d150*/  ULDC UR4, c[0x0][0x228] ;  /* 0x00008a0000047ab9 */ /* 0x000fe20000000800 */
[C---:B0-----:R-:W-:Y:S01]  /*4d160*/  PRMT R0, R57.reuse, 0x7772, RZ ;  /* 0x0000777239007816 */ /* 0x041fe200000000ff */
[----:B------:R-:W2:Y:S01]  /*4d170*/  LDL.LU.64 R54, [R1+0xfc0] ;  /* 0x000fc00001367983 */ /* 0x000ea20000300a00 */
[----:B------:R-:W-:-:S03]  /*4d180*/  PRMT R57, R57, 0x7773, RZ ;  /* 0x0000777339397816 */ /* 0x000fc600000000ff */
[----:B---3--:R0:W-:Y:S01]  /*4d190*/  @P0 STG.E.U8 desc[UR20][R60.64], R0 ;  /* 0x000000003c000986 */ /* 0x0081e2000c101114 */
[----:B------:R-:W-:Y:S01]  /*4d1a0*/  ISETP.LT.AND P0, PT, R11, UR5, !P2 ;  /* 0x000000050b007c0c */ /* 0x000fe2000d701270 */
[----:B------:R-:W-:Y:S02]  /*4d1b0*/  ULDC UR5, c[0x0][0x228] ;  /* 0x00008a0000057ab9 */ /* 0x000fe40000000800 */
[----:B----4-:R-:W-:Y:S01]  /*4d1c0*/  @P4 STG.E.U8 desc[UR20][R46.64], R57 ;  /* 0x000000392e004986 */ /* 0x010fe2000c101114 */
[----:B------:R-:W-:Y:S01]  /*4d1d0*/  ISETP.LT.AND P4, PT, R36, UR4, !P2 ;  /* 0x0000000424007c0c */ /* 0x000fe2000d781270 */
[----:B------:R-:W-:Y:S01]  /*4d1e0*/  ULDC UR4, c[0x0][0x228] ;  /* 0x00008a0000047ab9 */ /* 0x000fe20000000800 */
[C---:B0-----:R-:W-:Y:S01]  /*4d1f0*/  PRMT R0, R18.reuse, 0x7770, RZ ;  /* 0x0000777012007816 */ /* 0x041fe200000000ff */
[----:B------:R-:W3:Y:S04]  /*4d200*/  LDL.LU.64 R60, [R1+0xfb8] ;  /* 0x000fb800013c7983 */ /* 0x000ee80000300a00 */
[----:B------:R0:W-:Y:S02]  /*4d210*/  @P3 STG.E.U8 desc[UR20][R44.64], R0 ;  /* 0x000000002c003986 */ /* 0x0001e4000c101114 */
[----:B0-----:R-:W-:-:S02]  /*4d220*/  PRMT R0, R18, 0x7771, RZ ;  /* 0x0000777112007816 */ /* 0x001fc400000000ff */
[----:B------:R-:W4:Y:S04]  /*4d230*/  LDL.LU.64 R44, [R1+0xfb0] ;  /* 0x000fb000012c7983 */ /* 0x000f280000300a00 */
[----:B------:R-:W-:Y:S04]  /*4d240*/  @P4 STG.E.U8 desc[UR20][R26.64], R0 ;  /* 0x000000001a004986 */ /* 0x000fe8000c101114 */
[----:B------:R0:W-:Y:S04]  /*4d250*/  @P0 STG.E.U8 desc[UR20][R14.64], R2 ;  /* 0x000000020e000986 */ /* 0x0001e8000c101114 */
[----:B0-----:R-:W2:Y:S01]  /*4d260*/  LDL.LU.64 R14, [R1+0x1668] ;  /* 0x00166800010e7983 */ /* 0x001ea20000300a00 */
[----:B------:R-:W-:Y:S01]  /*4d270*/  ISETP.LT.AND P3, PT, R21, UR4, !P2 ;  /* 0x0000000415007c0c */ /* 0x000fe2000d761270 */
[----:B------:R-:W-:-:S02]  /*4d280*/  ULDC UR4, c[0x0][0x228] ;  /* 0x00008a0000047ab9 */ /* 0x000fc40000000800 */
[----:B------:R-:W4:Y:S01]  /*4d290*/  LDL.LU.64 R26, [R1+0xfd0] ;  /* 0x000fd000011a7983 */ /* 0x000f220000300a00 */
[----:B------:R-:W-:Y:S01]  /*4d2a0*/  ISETP.LT.AND P4, PT, R25, UR4, !P2 ;  /* 0x0000000419007c0c */ /* 0x000fe2000d781270 */
[----:B------:R-:W-:Y:S01]  /*4d2b0*/  ULDC UR4, c[0x0][0x228] ;  /* 0x00008a0000047ab9 */ /* 0x000fe20000000800 */
[----:B------:R-:W-:Y:S02]  /*4d2c0*/  PRMT R18, R18, 0x7773, RZ ;  /* 0x0000777312127816 */ /* 0x000fe400000000ff */
[----:B------:R-:W-:Y:S01]  /*4d2d0*/  ISETP.LT.AND P0, PT, R24, UR5, !P2 ;  /* 0x0000000518007c0c */ /* 0x000fe2000d701270 */
[----:B------:R-:W-:-:S04]  /*4d2e0*/  ULDC UR5, c[0x0][0x228] ;  /* 0x00008a0000057ab9 */ /* 0x000fc80000000800 */
[----:B------:R0:W-:Y:S01]  /*4d2f0*/  @P3 STG.E.U8 desc[UR20][R30.64], R18 ;  /* 0x000000121e003986 */ /* 0x0001e2000c101114 */
[----:B------:R-:W-:Y:S01]  /*4d300*/  ISETP.LT.AND P3, PT, R23, UR4, !P2 ;  /* 0x0000000417007c0c */ /* 0x000fe2000d761270 */
[----:B------:R-:W-:Y:S02]  /*4d310*/  ULDC UR4, c[0x0][0x228] ;  /* 0x00008a0000047ab9 */ /* 0x000fe40000000800 */
[----:B0-----:R-:W4:Y:S01]  /*4d320*/  LDL.LU.64 R30, [R1+0xfa8] ;  /* 0x000fa800011e7983 */ /* 0x001f220000300a00 */
[----:B--2---:R-:W-:-:S05]  /*4d330*/  PRMT R0, R14, 0x7770, RZ ;  /* 0x000077700e007816 */ /* 0x004fca00000000ff */
[----:B------:R0:W-:Y:S01]  /*4d340*/  @P4 STG.E.U8 desc[UR20][R28.64], R0 ;  /* 0x000000001c004986 */ /* 0x0001e2000c101114 */
[C---:B------:R-:W-:Y:S02]  /*4d350*/  PRMT R2, R14.reuse, 0x7771, RZ ;  /* 0x000077710e027816 */ /* 0x040fe400000000ff */
[----:B------:R-:W-:Y:S01]  /*4d360*/  PRMT R3, R14, 0x7772, RZ ;  /* 0x000077720e037816 */ /* 0x000fe200000000ff */
[----:B0-----:R-:W2:Y:S04]  /*4d370*/  LDL.LU.64 R28, [R1+0xfa0] ;  /* 0x000fa000011c7983 */ /* 0x001ea80000300a00 */
[----:B------:R0:W-:Y:S04]  /*4d380*/  @P0 STG.E.U8 desc[UR20][R54.64], R2 ;  /* 0x0000000236000986 */ /* 0x0001e8000c101114 */
[----:B---3--:R1:W-:Y:S04]  /*4d390*/  @P3 STG.E.U8 desc[UR20][R60.64], R3 ;  /* 0x000000033c003986 */ /* 0x0083e8000c101114 */
[----:B0-----:R-:W3:Y:S04]  /*4d3a0*/  LDL.LU.64 R54, [R1+0xef8] ;  /* 0x000ef80001367983 */ /* 0x001ee80000300a00 */
[----:B-1----:R-:W3:Y:S01]  /*4d3b0*/  LDL.LU.64 R60, [R1+0xeb0] ;  /* 0x000eb000013c7983 */ /* 0x002ee20000300a00 */
[----:B------:R-:W-:Y:S01]  /*4d3c0*/  ISETP.LT.AND P4, PT, R19, UR4, !P5 ;  /* 0x0000000413007c0c */ /* 0x000fe2000ef81270 */
[----:B------:R-:W-:-:S02]  /*4d3d0*/  ULDC UR4, c[0x0][0x228] ;  /* 0x00008a0000047ab9 */ /* 0x000fc40000000800 */
[----:B------:R-:W-:Y:S01]  /*4d3e0*/  ISETP.LT.AND P2, PT, R22, UR4, !P2 ;  /* 0x0000000416007c0c */ /* 0x000fe2000d741270 */
[----:B------:R-:W-:Y:S01]  /*4d3f0*/  ULDC UR4, c[0x0][0x228] ;  /* 0x00008a0000047ab9 */ /* 0x000fe20000000800 */
[----:B------:R-:W-:Y:S02]  /*4d400*/  PRMT R14, R14, 0x7773, RZ ;  /* 0x000077730e0e7816 */ /* 0x000fe400000000ff */
[----:B------:R-:W-:-:S09]  /*4d410*/  PRMT R0, R10, 0x7770, RZ ;  /* 0x000077700a007816 */ /* 0x000fd200000000ff */
[----:B----4-:R0:W-:Y:S01]  /*4d420*/  @P2 STG.E.U8 desc[UR20][R44.64], R14 ;  /* 0x0000000e2c002986 */ /* 0x0101e2000c101114 */
[----:B------:R-:W-:Y:S01]  /*4d430*/  ISETP.LT.AND P2, PT, R36, UR4, !P5 ;  /* 0x0000000424007c0c */ /* 0x000fe2000ef41270 */
[----:B------:R-:W-:Y:S02]  /*4d440*/  ULDC UR4, c[0x0][0x228] ;  /* 0x00008a0000047ab9 */ /* 0x000fe40000000800 */
[----:B------:R1:W-:Y:S01]  /*4d450*/  @P4 STG.E.U8 desc[UR20][R26.64], R0 ;  /* 0x000000001a004986 */ /* 0x0003e2000c101114 */
[----:B------:R-:W-:Y:S01]  /*4d460*/  ISETP.LT.AND P4, PT, R11, UR4, !P5 ;  /* 0x000000040b007c0c */ /* 0x000fe2000ef81270 */
[----:B------:R-:W-:Y:S01]  /*4d470*/  ULDC UR4, c[0x0][0x228] ;  /* 0x00008a0000047ab9 */ /* 0x000fe20000000800 */
[C---:B------:R-:W-:Y:S02]  /*4d480*/  ISETP.LT.AND P0, PT, R19.reuse, UR6, !P1 ;  /* 0x0000000613007c0c */ /* 0x040fe4000cf01270 */
[----:B------:R-:W-:Y:S01]  /*4d490*/  ISETP.LT.AND P3, PT, R19, UR5, !P6 ;  /* 0x0000000513007c0c */ /* 0x000fe2000f761270 */
[----:B------:R-:W-:Y:S01]  /*4d4a0*/  ULDC UR5, c[0x0][0x228] ;  /* 0x00008a0000057ab9 */ /* 0x000fe20000000800 */
[C---:B------:R-:W-:Y:S01]  /*4d4b0*/  PRMT R2, R10.reuse, 0x7771, RZ ;  /* 0x000077710a027816 */ /* 0x040fe200000000ff */
[----:B------:R-:W4:Y:S01]  /*4d4c0*/  LDL.LU R19, [R1+0x1660] ;  /* 0x0016600001137983 */ /* 0x000f220000300800 */
[----:B------:R-:W-:-:S03]  /*4d4d0*/  PRMT R3, R10, 0x7772, RZ ;  /* 0x000077720a037816 */ /* 0x000fc600000000ff */
[----:B------:R-:W4:Y:S04]  /*4d4e0*/  LDL.LU.64 R40, [R1+0xe30] ;  /* 0x000e300001287983 */ /* 0x000f280000300a00 */
[----:B0-----:R-:W4:Y:S04]  /*4d4f0*/  LDL.LU.64 R44, [R1+0xe00] ;  /* 0x000e0000012c7983 */ /* 0x001f280000300a00 */
[----:B-1----:R-:W4:Y:S04]  /*4d500*/  LDL.LU.64 R26, [R1+0xda0] ;  /* 0x000da000011a7983 */ /* 0x002f280000300a00 */
[----:B------:R0:W-:Y:S01]  /*4d510*/  @P2 STG.E.U8 desc[UR20][R30.64], R2 ;  /* 0x000000021e002986 */ /* 0x0001e2000c101114 */
[----:B------:R-:W-:Y:S01]  /*4d520*/  ISETP.LT.AND P2, PT, R21, UR4, !P5 ;  /* 0x0000000415007c0c */ /* 0x000fe2000ef41270 */
[----:B------:R-:W-:-:S02]  /*4d530*/  ULDC UR4, c[0x0][0x228] ;  /* 0x00008a0000047ab9 */ /* 0x000fc40000000800 */
[----:B0-----:R-:W4:Y:S01]  /*4d540*/  LDL.LU.64 R30, [R1+0xd18] ;  /* 0x000d1800011e7983 */ /* 0x001f220000300a00 */
[----:B------:R-:W-:Y:S02]  /*4d550*/  PRMT R10, R10, 0x7773, RZ ;  /* 0x000077730a0a7816 */ /* 0x000fe400000000ff */
[----:B------:R-:W-:Y:S01]  /*4d560*/  PRMT R0, R58, 0x7770, RZ ;  /* 0x000077703a007816 */ /* 0x000fe200000000ff */
[----:B--2---:R0:W-:Y:S01]  /*4d570*/  @P4 STG.E.U8 desc[UR20][R28.64], R3 ;  /* 0x000000031c004986 */ /* 0x0041e2000c101114 */
[----:B------:R-:W-:Y:S01]  /*4d580*/  ISETP.LT.AND P4, PT, R25, UR4, !P5 ;  /* 0x0000000419007c0c */ /* 0x000fe2000ef81270 */
[----:B------:R-:W-:Y:S02]  /*4d590*/  ULDC UR4, c[0x0][0x228] ;  /* 0x00008a0000047ab9 */ /* 0x000fe40000000800 */
[----:B0-----:R-:W2:Y:S04]  /*4d5a0*/  LDL.LU.64 R28, [R1+0xcb8] ;  /* 0x000cb800011c7983 */ /* 0x001ea80000300a00 */
[----:B---3--:R0:W-:Y:S04]  /*4d5b0*/  @P2 STG.E.U8 desc[UR20][R54.64], R10 ;  /* 0x0000000a36002986 */ /* 0x0081e8000c101114 */
[----:B------:R-:W3:Y:S04]  /*4d5c0*/  LDL.LU.64 R46, [R1+0xc70] ;  /* 0x000c7000012e7983 */ /* 0x000ee80000300a00 */
[----:B------:R1:W-:Y:S04]  /*4d5d0*/  @P4 STG.E.U8 desc[UR20][R60.64], R0 ;  /* 0x000000003c004986 */ /* 0x0003e8000c101114 */
[----:B0-----:R-:W3:Y:S04]  /*4d5e0*/  LDL.LU.64 R54, [R1+0xbe0] ;  /* 0x000be00001367983 */ /* 0x001ee80000300a00 */
[----:B-1----:R-:W3:Y:S01]  /*4d5f0*/  LDL.LU.64 R60, [R1+0xb68] ;  /* 0x000b6800013c7983 */ /* 0x002ee20000300a00 */
[----:B------:R-:W-:Y:S01]  /*4d600*/  ISETP.LT.AND P2, PT, R24, UR4, !P5 ;  /* 0x0000000418007c0c */ /* 0x000fe2000ef41270 */
[----:B------:R-:W-:-:S02]  /*4d610*/  ULDC UR4, c[0x0][0x228] ;  /* 0x00008a0000047ab9 */ /* 0x000fc40000000800 */
[----:B------:R-:W-:Y:S01]  /*4d620*/  ISETP.LT.AND P4, PT, R23, UR4, !P5 ;  /* 0x0000000417007c0c */ /* 0x000fe2000ef81270 */
[----:B------:R-:W-:Y:S02]  /*4d630*/  ULDC UR4, c[0x0][0x228] ;  /* 0x00008a0000047ab9 */ /* 0x000fe40000000800 */
[----:B------:R-:W-:Y:S01]  /*4d640*/  ISETP.LT.AND P5, PT, R22, UR4, !P5 ;  /* 0x0000000416007c0c */ /* 0x000fe2000efa1270 */
[----:B------:R-:W-:Y:S01]  /*4d650*/  ULDC UR4, c[0x0][0x228] ;  /* 0x00008a0000047ab9 */ /* 0x000fe20000000800 */
[C---:B------:R-:W-:Y:S02]  /*4d660*/  PRMT R2, R58.reuse, 0x7771, RZ ;  /* 0x000077713a027816 */ /* 0x040fe400000000ff */
[C---:B------:R-:W-:Y:S02]  /*4d670*/  PRMT R3, R58.reuse, 0x7772, RZ ;  /* 0x000077723a037816 */ /* 0x040fe400000000ff */
[----:B------:R-:W-:Y:S02]  /*4d680*/  PRMT R58, R58, 0x7773, RZ ;  /* 0x000077733a3a7816 */ /* 0x000fe400000000ff */
[----:B----4-:R-:W-:Y:S01]  /*4d690*/  PRMT R0, R19, 0x7770, RZ ;  /* 0x0000777013007816 */ /* 0x010fe200000000ff */
[----:B------:R0:W-:Y:S01]  /*4d6a0*/  @P2 STG.E.U8 desc[UR20][R40.64], R2 ;  /* 0x0000000228002986 */ /* 0x0001e2000c101114 */
[----:B------:R-:W-:Y:S01]  /*4d6b0*/  ISETP.LT.AND P2, PT, R36, UR4, !P6 ;  /* 0x0000000424007c0c */ /* 0x000fe2000f741270 */
[----:B------:R-:W-:-:S02]  /*4d6c0*/  ULDC UR4, c[0x0][0x228] ;  /* 0x00008a0000047ab9 */ /* 0x000fc40000000800 */
[----:B------:R1:W-:Y:S04]  /*4d6d0*/  @P4 STG.E.U8 desc[UR20][R44.64], R3 ;  /* 0x000000032c004986 */ /* 0x0003e8000c101114 */
[----:B------:R4:W-:Y:S01]  /*4d6e0*/  @P5 STG.E.U8 desc[UR20][R26.64], R58 ;  /* 0x0000003a1a005986 */ /* 0x0009e2000c101114 */
[----:B------:R-:W-:Y:S01]  /*4d6f0*/  ISETP.LT.AND P5, PT, R25, UR5, !P6 ;  /* 0x0000000519007c0c */ /* 0x000fe2000f7a1270 */
[----:B------:R-:W-:Y:S01]  /*4d700*/  ULDC UR5, c[0x0][0x228] ;  /* 0x00008a0000057ab9 */ /* 0x000fe20000000800 */
[C---:B------:R-:W-:Y:S02]  /*4d710*/  PRMT R8, R19.reuse, 0x7771, RZ ;  /* 0x0000777113087816 */ /* 0x040fe400000000ff */
[----:B0-----:R-:W-:Y:S01]  /*4d720*/  PRMT R2, R19, 0x7772, RZ ;  /* 0x0000777213027816 */ /* 0x001fe200000000ff */
[----:B-1----:R-:W3:Y:S04]  /*4d730*/  LDL.LU.64 R44, [R1+0xb30] ;  /* 0x000b3000012c7983 */ /* 0x002ee80000300a00 */
[----:B------:R0:W-:Y:S01]  /*4d740*/  @P3 STG.E.U8 desc[UR20][R30.64], R0 ;  /* 0x000000001e003986 */ /* 0x0001e2000c101114 */
[----:B------:R-:W-:Y:S01]  /*4d750*/  ISETP.LT.AND P3, PT, R11, UR4, !P6 ;  /* 0x000000040b007c0c */ /* 0x000fe2000f761270 */
[----:B------:R-:W-:-:S02]  /*4d760*/  ULDC UR4, c[0x0][0x228] ;  /* 0x00008a0000047ab9 */ /* 0x000fc40000000800 */
[----:B------:R-:W-:Y:S01]  /*4d770*/  ISETP.LT.AND P4, PT, R21, UR4, !P6 ;  /* 0x0000000415007c0c */ /* 0x000fe2000f781270 */
[----:B----4-:R-:W4:Y:S01]  /*4d780*/  LDL.LU.64 R26, [R1+0xaf8] ;  /* 0x000af800011a7983 */ /* 0x010f220000300a00 */
[----:B------:R-:W-:Y:S01]  /*4d790*/  PRMT R19, R19, 0x7773, RZ ;  /* 0x0000777313137816 */ /* 0x000fe200000000ff */
[----:B------:R-:W-:Y:S01]  /*4d7a0*/  ULDC UR4, c[0x0][0x228] ;  /* 0x00008a0000047ab9 */ /* 0x000fe20000000800 */
[----:B0-----:R-:W-:Y:S01]  /*4d7b0*/  PRMT R0, R15, 0x7770, RZ ;  /* 0x000077700f007816 */ /* 0x001fe200000000ff */
[----:B------:R-:W4:Y:S04]  /*4d7c0*/  LDL.LU.64 R30, [R1+0x988] ;  /* 0x00098800011e7983 */ /* 0x000f280000300a00 */
[----:B--2---:R0:W-:Y:S04]  /*4d7d0*/  @P2 STG.E.U8 desc[UR20][R28.64], R8 ;  /* 0x000000081c002986 */ /* 0x0041e8000c101114 */
[----:B---3--:R-:W-:Y:S04]  /*4d7e0*/  @P3 STG.E.U8 desc[UR20][R46.64], R2 ;  /* 0x000000022e003986 */ /* 0x008fe8000c101114 */
[----:B0-----:R-:W2:Y:S04]  /*4d7f0*/  LDL.LU.64 R28, [R1+0x6e8] ;  /* 0x0006e800011c7983 */ /* 0x001ea80000300a00 */
[----:B------:R0:W-:Y:S04]  /*4d800*/  @P4 STG.E.U8 desc[UR20][R54.64], R19 ;  /* 0x0000001336004986 */ /* 0x0001e8000c101114 */
[----:B------:R1:W-:Y:S01]  /*4d810*/  @P5 STG.E.U8 desc[UR20][R60.64], R0 ;  /* 0x000000003c005986 */ /* 0x0003e2000c101114 */
[----:B------:R-:W-:Y:S01]  /*4d820*/  ISETP.LT.AND P5, PT, R11, UR5, !P1 ;  /* 0x000000050b007c0c */ /* 0x000fe2000cfa1270 */
[----:B------:R-:W-:-:S02]  /*4d830*/  ULDC UR5, c[0x0][0x228] ;  /* 0x00008a0000057ab9 */ /* 0x000fc40000000800 */
[----:B0-----:R-:W3:Y:S04]  /*4d840*/  LDL.LU.64 R54, [R1+0x578] ;  /* 0x0005780001367983 */ /* 0x001ee80000300a00 */
[----:B-1----:R-:W3:Y:S04]  /*4d850*/  LDL.LU.64 R60, [R1+0x460] ;  /* 0x00046000013c7983 */ /* 0x002ee80000300a00 */
[----:B------:R-:W2:Y:S01]  /*4d860*/  LDL.LU R11, [R1+0x165c] ;  /* 0x00165c00010b7983 */ /* 0x000ea20000300800 */
[----:B------:R-:W-:Y:S01]  /*4d870*/  ISETP.LT.AND P2, PT, R36, UR4, !P1 ;  /* 0x0000000424007c0c */ /* 0x000fe2000cf41270 */
[----:B------:R-:W-:-:S02]  /*4d880*/  ULDC UR4, c[0x0][0x228] ;  /* 0x00008a0000047ab9 */ /* 0x000fc40000000800 */
[----:B------:R-:W-:Y:S01]  /*4d890*/  ISETP.LT.AND P3, PT, R24, UR4, !P6 ;  /* 0x0000000418007c0c */ /* 0x000fe2000f761270 */
[----:B------:R-:W-:Y:S02]  /*4d8a0*/  ULDC UR4, c[0x0][0x228] ;  /* 0x00008a0000047ab9 */ /* 0x000fe40000000800 */
[----:B------:R-:W-:Y:S01]  /*4d8b0*/  ISETP.LT.AND P4, PT, R23, UR4, !P6 ;  /* 0x0000000417007c0c */ /* 0x000fe2000f781270 */
[----:B------:R-:W-:Y:S02]  /*4d8c0*/  ULDC UR4, c[0x0][0x228] ;  /* 0x00008a0000047ab9 */ /* 0x000fe40000000800 */
[----:B------:R-:W-:Y:S01]  /*4d8d0*/  ISETP.LT.AND P6, PT, R22, UR4, !P6 ;  /* 0x0000000416007c0c */ /* 0x000fe2000f7c1270 */
[----:B------:R-:W-:Y:S01]  /*4d8e0*/  ULDC UR4, c[0x0][0x228] ;  /* 0x00008a0000047ab9 */ /* 0x000fe20000000800 */
[C---:B------:R-:W-:Y:S02]  /*4d8f0*/  PRMT R3, R15.reuse, 0x7771, RZ ;  /* 0x000077710f037816 */ /* 0x040fe400000000ff */
[----:B------:R-:W-:-:S02]  /*4d900*/  PRMT R2, R15, 0x7772, RZ ;  /* 0x000077720f027816 */ /* 0x000fc400000000ff */
[----:B------:R-:W-:Y:S01]  /*4d910*/  PRMT R15, R15, 0x7773, RZ ;  /* 0x000077730f0f7816 */ /* 0x000fe200000000ff */
[----:B------:R-:W-:Y:S01]  /*4d920*/  @P3 STG.E.U8 desc[UR20][R44.64], R3 ;  /* 0x000000032c003986 */ /* 0x000fe2000c101114 */
[----:B------:R-:W-:Y:S01]  /*4d930*/  ISETP.LT.AND P3, PT, R21, UR4, !P1 ;  /* 0x0000000415007c0c */ /* 0x000fe2000cf61270 */
[----:B------:R-:W-:Y:S02]  /*4d940*/  ULDC UR4, c[0x0][0x228] ;  /* 0x00008a0000047ab9 */ /* 0x000fe40000000800 */
[----:B----4-:R-:W-:Y:S01]  /*4d950*/  @P4 STG.E.U8 desc[UR20][R26.64], R2 ;  /* 0x000000021a004986 */ /* 0x010fe2000c101114 */
[----:B------:R-:W-:Y:S01]  /*4d960*/  ISETP.LT.AND P4, PT, R25, UR4, !P1 ;  /* 0x0000000419007c0c */ /* 0x000fe2000cf81270 */
[----:B------:R-:W-:Y:S02]  /*4d970*/  ULDC UR4, c[0x0][0x228] ;  /* 0x00008a0000047ab9 */ /* 0x000fe40000000800 */
[----:B------:R0:W-:Y:S01]  /*4d980*/  @P6 STG.E.U8 desc[UR20][R30.64], R15 ;  /* 0x0000000f1e006986 */ /* 0x0001e2000c101114 */
[----:B------:R-:W-:Y:S01]  /*4d990*/  ISETP.LT.AND P6, PT, R24, UR4, !P1 ;  /* 0x0000000418007c0c */ /* 0x000fe2000cfc1270 */
[----:B------:R-:W-:Y:S01]  /*4d9a0*/  ULDC UR4, c[0x0][0x228] ;  /* 0x00008a0000047ab9 */ /* 0x000fe20000000800 */
[----:B------:R-:W-:-:S02]  /*4d9b0*/  PRMT R9, R59, 0x7770, RZ ;  /* 0x000077703b097816 */ /* 0x000fc400000000ff */
[C---:B------:R-:W-:Y:S02]  /*4d9c0*/  PRMT R13, R59.reuse, 0x7771, RZ ;  /* 0x000077713b0d7816 */ /* 0x040fe400000000ff */
[C---:B0-----:R-:W-:Y:S02]  /*4d9d0*/  PRMT R15, R59.reuse, 0x7772, RZ ;  /* 0x000077723b0f7816 */ /* 0x041fe400000000ff */
[----:B------:R-:W-:Y:S02]  /*4d9e0*/  PRMT R59, R59, 0x7773, RZ ;  /* 0x000077733b3b7816 */ /* 0x000fe400000000ff */
[----:B--2---:R-:W-:-:S05]  /*4d9f0*/  PRMT R0, R11, 0x7770, RZ ;  /* 0x000077700b007816 */ /* 0x004fca00000000ff */
[----:B------:R0:W-:Y:S01]  /*4da00*/  @P0 STG.E.U8 desc[UR20][R28.64], R0 ;  /* 0x000000001c000986 */ /* 0x0001e2000c101114 */
[----:B------:R-:W-:Y:S02]  /*4da10*/  ISETP.LT.AND P0, PT, R23, UR4, !P1 ;  /* 0x0000000417007c0c */ /* 0x000fe4000cf01270 */
[C---:B------:R-:W-:Y:S02]  /*4da20*/  PRMT R2, R11.reuse, 0x7771, RZ ;  /* 0x000077710b027816 */ /* 0x040fe400000000ff */
[C---:B------:R-:W-:Y:S02]  /*4da30*/  PRMT R3, R11.reuse, 0x7772, RZ ;  /* 0x000077720b037816 */ /* 0x040fe400000000ff */
[----:B------:R-:W-:Y:S01]  /*4da40*/  PRMT R11, R11, 0x7773, RZ ;  /* 0x000077730b0b7816 */ /* 0x000fe200000000ff */
[----:B---3--:R0:W-:Y:S04]  /*4da50*/  @P2 STG.E.U8 desc[UR20][R54.64], R2 ;  /* 0x0000000236002986 */ /* 0x0081e8000c101114 */
[----:B------:R0:W-:Y:S04]  /*4da60*/  @P5 STG.E.U8 desc[UR20][R60.64], R3 ;  /* 0x000000033c005986 */ /* 0x0001e8000c101114 */
[----:B------:R0:W-:Y:S04]  /*4da70*/  @P3 STG.E.U8 desc[UR20][R48.64], R11 ;  /* 0x0000000b30003986 */ /* 0x0001e8000c101114 */
[----:B------:R0:W-:Y:S04]  /*4da80*/  @P4 STG.E.U8 desc[UR20][R6.64], R9 ;  /* 0x0000000906004986 */ /* 0x0001e8000c101114 */
[----:B------:R0:W-:Y:S04]  /*4da90*/  @P6 STG.E.U8 desc[UR20][R50.64], R13 ;  /* 0x0000000d32006986 */ /* 0x0001e8000c101114 */
[----:B------:R0:W-:Y:S01]  /*4daa0*/  @P0 STG.E.U8 desc[UR20][R4.64], R15 ;  /* 0x0000000f04000986 */ /* 0x0001e2000c101114 */
[----:B------:R-:W-:-:S13]  /*4dab0*/  ISETP.LT.AND P1, PT, R22, UR5, !P1 ;  /* 0x0000000516007c0c */ /* 0x000fda000cf21270 */
[----:B0-----:R-:W-:Y:S05]  /*4dac0*/  @!P1 EXIT ;  /* 0x000000000000994d */ /* 0x001fea0003800000 */
[----:B------:R-:W-:Y:S01]  /*4dad0*/  STG.E.U8 desc[UR20][R52.64], R59 ;  /* 0x0000003b34007986 */ /* 0x000fe2000c101114 */
[----:B------:R-:W-:Y:S05]  /*4dae0*/  EXIT ;  /* 0x000000000000794d */ /* 0x000fea0003800000 */
.L_x_2:
[----:B------:R-:W-:-:S00]  /*4daf0*/  BRA `(.L_x_2) ;  /* 0xfffffffc00fc7947 */ /* 0x000fc0000383ffff */
[----:B------:R-:W-:-:S00]  /*4db00*/  NOP ;  /* 0x0000000000007918 */ /* 0x000fc00000000000 */
[----:B------:R-:W-:-:S00]  /*4db10*/  NOP ;  /* 0x0000000000007918 */ /* 0x000fc00000000000 */
[----:B------:R-:W-:-:S00]  /*4db20*/  NOP ;  /* 0x0000000000007918 */ /* 0x000fc00000000000 */
[----:B------:R-:W-:-:S00]  /*4db30*/  NOP ;  /* 0x0000000000007918 */ /* 0x000fc00000000000 */
[----:B------:R-:W-:-:S00]  /*4db40*/  NOP ;  /* 0x0000000000007918 */ /* 0x000fc00000000000 */
[----:B------:R-:W-:-:S00]  /*4db50*/  NOP ;  /* 0x0000000000007918 */ /* 0x000fc00000000000 */
[----:B------:R-:W-:-:S00]  /*4db60*/  NOP ;  /* 0x0000000000007918 */ /* 0x000fc00000000000 */
[----:B------:R-:W-:-:S00]  /*4db70*/  NOP ;  /* 0x0000000000007918 */ /* 0x000fc00000000000 */
.L_x_3:


//--------------------- .nv.shared.matmul_kernel  --------------------------
	.section	.nv.shared.matmul_kernel,"aw",@nobits
	.sectionflags	@""
	.align	16
	.zero		1024


//--------------------- .nv.shared.reserved.0     --------------------------
	.section	.nv.shared.reserved.0,"aw",@nobits
	.weak		__nv_reservedSMEM_offset_0_alias
	.size		__nv_reservedSMEM_offset_0_alias, 0, 0
	.other		__nv_reservedSMEM_offset_0_alias,@"STO_CUDA_RESERVED_SHARED STV_DEFAULT"
__nv_reservedSMEM_offset_0_alias:
	.zero		0


//--------------------- .nv.constant0.matmul_kernel --------------------------
	.section	.nv.constant0.matmul_kernel,"a",@progbits
	.sectionflags	@""
	.align	4
.nv.constant0.matmul_kernel:
	.zero		608


//--------------------- SYMBOLS --------------------------

	.type		.nv.reservedSmem.offset0,@object
	.size		.nv.reservedSmem.offset0,0x4
